//
// Generated by NVIDIA NVVM Compiler
//
// Compiler Build ID: CL-36424714
// Cuda compilation tools, release 13.0, V13.0.88
// Based on NVVM 20.0.0
//

.version 9.0
.target sm_100
.address_size 64

	// .globl	ccd
.func  (.param .align 16 .b8 func_retval0[16]) __internal_trig_reduction_slowpathd
(
	.param .b64 __internal_trig_reduction_slowpathd_param_0
)
;
.func  (.param .b64 func_retval0) __internal_accurate_pow
(
	.param .b64 __internal_accurate_pow_param_0
)
;
.extern .shared .align 16 .b8 shared[];
.global .align 8 .b8 __cudart_i2opi_d[144] = {8, 93, 141, 31, 177, 95, 251, 107, 234, 146, 82, 138, 247, 57, 7, 61, 123, 241, 229, 235, 199, 186, 39, 117, 45, 234, 95, 158, 102, 63, 70, 79, 183, 9, 203, 39, 207, 126, 54, 109, 31, 109, 10, 90, 139, 17, 47, 239, 15, 152, 5, 222, 255, 151, 248, 31, 59, 40, 249, 189, 139, 95, 132, 156, 244, 57, 83, 131, 57, 214, 145, 57, 65, 126, 95, 180, 38, 112, 156, 233, 132, 68, 187, 46, 245, 53, 130, 232, 62, 167, 41, 177, 28, 235, 29, 254, 28, 146, 209, 9, 234, 46, 73, 6, 224, 210, 77, 66, 58, 110, 36, 183, 97, 197, 187, 222, 171, 99, 81, 254, 65, 144, 67, 60, 153, 149, 98, 219, 192, 221, 52, 245, 209, 87, 39, 252, 41, 21, 68, 78, 110, 131, 249, 162};

.visible .entry ccd(
	.param .u64 .ptr .align 1 ccd_param_0,
	.param .u64 .ptr .align 1 ccd_param_1,
	.param .u64 .ptr .align 1 ccd_param_2,
	.param .u64 .ptr .align 1 ccd_param_3
)
{
	.reg .pred 	%p<505>;
	.reg .b16 	%rs<45>;
	.reg .b32 	%r<1215>;
	.reg .b32 	%f<49>;
	.reg .b64 	%rd<883>;
	.reg .b64 	%fd<3160>;

	ld.param.u64 	%rd133, [ccd_param_0];
	ld.param.u64 	%rd136, [ccd_param_1];
	ld.param.u64 	%rd134, [ccd_param_2];
	ld.param.u64 	%rd135, [ccd_param_3];
	cvta.to.global.u64 	%rd1, %rd135;
	cvta.to.global.u64 	%rd2, %rd136;
	cvta.to.global.u64 	%rd3, %rd133;
	ld.global.u32 	%r1, [%rd3+4];
	cvt.u64.u32 	%rd4, %r1;
	mul.wide.u32 	%rd5, %r1, 8;
	mov.u32 	%r2, %ntid.x;
	shl.b32 	%r430, %r2, 3;
	mov.u32 	%r431, shared;
	add.s32 	%r3, %r431, %r430;
	shl.b32 	%r432, %r1, 3;
	add.s32 	%r4, %r3, %r432;
	add.s32 	%r5, %r4, %r432;
	mov.u32 	%r6, %tid.x;
	setp.ge.u32 	%p2, %r6, %r1;
	@%p2 bra 	$L__BB0_3;
	mov.u32 	%r1066, %r6;
$L__BB0_2:
	shl.b32 	%r433, %r1066, 3;
	add.s32 	%r434, %r4, %r433;
	mov.b64 	%rd137, 4580687790476533049;
	st.shared.u64 	[%r434], %rd137;
	add.s32 	%r435, %r5, %r433;
	st.shared.u64 	[%r435], %rd137;
	add.s32 	%r1066, %r1066, %r2;
	setp.lt.u32 	%p3, %r1066, %r1;
	@%p3 bra 	$L__BB0_2;
$L__BB0_3:
	add.s64 	%rd6, %rd3, %rd5;
	bar.sync 	0;
	ld.global.u32 	%r9, [%rd3+8];
	setp.eq.s32 	%p4, %r9, 0;
	mov.f64 	%fd3023, 0d0000000000000000;
	@%p4 bra 	$L__BB0_29;
	ld.global.u32 	%r437, [%rd3];
	and.b32  	%r10, %r437, 8;
	and.b32  	%r11, %r437, 2;
	and.b32  	%r12, %r437, 4;
	and.b32  	%r13, %r437, 1;
	mov.f64 	%fd3023, 0d0000000000000000;
	mov.b32 	%r1070, 0;
	mov.u32 	%r1067, %r6;
	mov.u32 	%r1071, %r1070;
$L__BB0_5:
	mul.wide.u32 	%rd138, %r1071, 8;
	add.s64 	%rd139, %rd6, %rd138;
	ld.global.u64 	%rd140, [%rd139+32];
	add.s64 	%rd7, %rd3, %rd140;
	sub.s32 	%r19, %r1067, %r1070;
	cvt.s64.s32 	%rd141, %r19;
	ld.global.u64 	%rd8, [%rd7];
	setp.gt.u64 	%p5, %rd8, %rd141;
	@%p5 bra 	$L__BB0_7;
	cvt.u32.u64 	%r438, %rd8;
	add.s32 	%r1070, %r1070, %r438;
	add.s32 	%r1071, %r1071, 1;
	setp.lt.u32 	%p6, %r1071, %r9;
	@%p6 bra 	$L__BB0_5;
	bra.uni 	$L__BB0_29;
$L__BB0_7:
	setp.lt.s32 	%p7, %r19, 0;
	@%p7 bra 	$L__BB0_29;
	setp.eq.s32 	%p8, %r10, 0;
	mul.wide.u32 	%rd142, %r19, 8;
	add.s64 	%rd9, %rd7, %rd142;
	ld.global.u64 	%rd10, [%rd9+40];
	and.b64  	%rd143, %rd10, 65535;
	ld.global.u64 	%rd144, [%rd7+16];
	add.s64 	%rd145, %rd143, %rd144;
	shr.u64 	%rd146, %rd10, 16;
	and.b64  	%rd147, %rd146, 65535;
	ld.global.u64 	%rd148, [%rd7+8];
	add.s64 	%rd149, %rd147, %rd148;
	shl.b64 	%rd150, %rd149, 3;
	add.s64 	%rd151, %rd2, %rd150;
	ld.global.f64 	%fd726, [%rd151];
	shl.b64 	%rd152, %rd145, 3;
	add.s64 	%rd153, %rd2, %rd152;
	ld.global.f64 	%fd727, [%rd153];
	sub.f64 	%fd728, %fd726, %fd727;
	ld.global.f64 	%fd729, [%rd151+8];
	ld.global.f64 	%fd730, [%rd153+8];
	sub.f64 	%fd731, %fd729, %fd730;
	mul.f64 	%fd732, %fd731, %fd731;
	fma.rn.f64 	%fd733, %fd728, %fd728, %fd732;
	ld.global.f64 	%fd734, [%rd151+16];
	ld.global.f64 	%fd735, [%rd153+16];
	sub.f64 	%fd736, %fd734, %fd735;
	fma.rn.f64 	%fd2, %fd736, %fd736, %fd733;
	sqrt.rn.f64 	%fd3, %fd2;
	and.b64  	%rd11, %rd10, 4611686018427387904;
	setp.eq.s64 	%p9, %rd11, 0;
	mov.f64 	%fd3017, 0d0000000000000000;
	and.pred  	%p10, %p9, %p8;
	@%p10 bra 	$L__BB0_16;
	shl.b64 	%rd154, %rd8, 3;
	add.s64 	%rd155, %rd9, %rd154;
	ld.global.f64 	%fd4, [%rd155+40];
	setp.gt.s64 	%p11, %rd10, -1;
	@%p11 bra 	$L__BB0_13;
	setp.eq.s32 	%p12, %r11, 0;
	@%p12 bra 	$L__BB0_12;
	ld.global.f64 	%fd737, [%rd3+24];
	mul.f64 	%fd738, %fd4, %fd737;
	div.rn.f64 	%fd739, %fd738, %fd2;
	add.f64 	%fd3017, %fd739, 0d0000000000000000;
	bra.uni 	$L__BB0_16;
$L__BB0_12:
	ld.global.f64 	%fd740, [%rd3+24];
	mul.f64 	%fd741, %fd4, %fd740;
	div.rn.f64 	%fd742, %fd741, %fd3;
	add.f64 	%fd3017, %fd742, 0d0000000000000000;
	bra.uni 	$L__BB0_16;
$L__BB0_13:
	setp.eq.s32 	%p13, %r11, 0;
	@%p13 bra 	$L__BB0_15;
	ld.global.f64 	%fd743, [%rd3+16];
	mul.f64 	%fd744, %fd4, %fd743;
	div.rn.f64 	%fd745, %fd744, %fd2;
	add.f64 	%fd3017, %fd745, 0d0000000000000000;
	bra.uni 	$L__BB0_16;
$L__BB0_15:
	ld.global.f64 	%fd746, [%rd3+16];
	mul.f64 	%fd747, %fd4, %fd746;
	div.rn.f64 	%fd748, %fd747, %fd3;
	add.f64 	%fd3017, %fd748, 0d0000000000000000;
$L__BB0_16:
	setp.eq.s64 	%p14, %rd11, 0;
	setp.eq.s32 	%p15, %r12, 0;
	and.pred  	%p16, %p14, %p15;
	@%p16 bra 	$L__BB0_18;
	shl.b64 	%rd156, %rd8, 4;
	add.s64 	%rd157, %rd9, %rd156;
	ld.global.f64 	%fd749, [%rd157+40];
	shl.b64 	%rd158, %rd8, 3;
	add.s64 	%rd159, %rd157, %rd158;
	ld.global.f64 	%fd750, [%rd159+40];
	mul.f64 	%fd751, %fd2, %fd2;
	mul.f64 	%fd752, %fd2, %fd751;
	mul.f64 	%fd753, %fd752, %fd752;
	div.rn.f64 	%fd754, %fd749, %fd753;
	div.rn.f64 	%fd755, %fd750, %fd752;
	sub.f64 	%fd756, %fd754, %fd755;
	add.f64 	%fd3017, %fd3017, %fd756;
$L__BB0_18:
	setp.eq.s64 	%p17, %rd11, 0;
	setp.eq.s32 	%p18, %r13, 0;
	or.pred  	%p19, %p18, %p17;
	setp.geu.f64 	%p20, %fd2, 0d4054400000000000;
	or.pred  	%p21, %p19, %p20;
	@%p21 bra 	$L__BB0_26;
	shl.b64 	%rd160, %rd8, 3;
	mul.lo.s64 	%rd161, %rd8, 24;
	add.s64 	%rd162, %rd160, %rd161;
	add.s64 	%rd163, %rd9, %rd162;
	ld.global.f64 	%fd757, [%rd163+40];
	shl.b64 	%rd164, %rd8, 4;
	add.s64 	%rd165, %rd164, %rd161;
	add.s64 	%rd166, %rd9, %rd165;
	ld.global.f64 	%fd758, [%rd166+40];
	add.s64 	%rd167, %rd166, %rd160;
	ld.global.f64 	%fd12, [%rd167+40];
	add.s64 	%rd168, %rd163, %rd161;
	ld.global.f64 	%fd759, [%rd168+40];
	add.s64 	%rd169, %rd168, %rd160;
	ld.global.f64 	%fd760, [%rd169+40];
	add.s64 	%rd170, %rd167, %rd161;
	ld.global.f64 	%fd13, [%rd170+40];
	sub.f64 	%fd761, %fd3, %fd757;
	div.rn.f64 	%fd762, %fd761, %fd758;
	sub.f64 	%fd763, %fd3, %fd759;
	div.rn.f64 	%fd14, %fd763, %fd760;
	neg.f64 	%fd764, %fd762;
	mul.f64 	%fd15, %fd762, %fd764;
	fma.rn.f64 	%fd765, %fd15, 0d3FF71547652B82FE, 0d4338000000000000;
	{
	.reg .b32 %temp; 
	mov.b64 	{%r22, %temp}, %fd765;
	}
	mov.f64 	%fd766, 0dC338000000000000;
	add.rn.f64 	%fd767, %fd765, %fd766;
	fma.rn.f64 	%fd768, %fd767, 0dBFE62E42FEFA39EF, %fd15;
	fma.rn.f64 	%fd769, %fd767, 0dBC7ABC9E3B39803F, %fd768;
	fma.rn.f64 	%fd770, %fd769, 0d3E5ADE1569CE2BDF, 0d3E928AF3FCA213EA;
	fma.rn.f64 	%fd771, %fd770, %fd769, 0d3EC71DEE62401315;
	fma.rn.f64 	%fd772, %fd771, %fd769, 0d3EFA01997C89EB71;
	fma.rn.f64 	%fd773, %fd772, %fd769, 0d3F2A01A014761F65;
	fma.rn.f64 	%fd774, %fd773, %fd769, 0d3F56C16C1852B7AF;
	fma.rn.f64 	%fd775, %fd774, %fd769, 0d3F81111111122322;
	fma.rn.f64 	%fd776, %fd775, %fd769, 0d3FA55555555502A1;
	fma.rn.f64 	%fd777, %fd776, %fd769, 0d3FC5555555555511;
	fma.rn.f64 	%fd778, %fd777, %fd769, 0d3FE000000000000B;
	fma.rn.f64 	%fd779, %fd778, %fd769, 0d3FF0000000000000;
	fma.rn.f64 	%fd780, %fd779, %fd769, 0d3FF0000000000000;
	{
	.reg .b32 %temp; 
	mov.b64 	{%r23, %temp}, %fd780;
	}
	{
	.reg .b32 %temp; 
	mov.b64 	{%temp, %r24}, %fd780;
	}
	shl.b32 	%r441, %r22, 20;
	add.s32 	%r442, %r441, %r24;
	mov.b64 	%fd3019, {%r23, %r442};
	{
	.reg .b32 %temp; 
	mov.b64 	{%temp, %r443}, %fd15;
	}
	mov.b32 	%f25, %r443;
	abs.f32 	%f1, %f25;
	setp.lt.f32 	%p22, %f1, 0f4086232B;
	@%p22 bra 	$L__BB0_22;
	setp.lt.f64 	%p23, %fd15, 0d0000000000000000;
	add.f64 	%fd781, %fd15, 0d7FF0000000000000;
	selp.f64 	%fd3019, 0d0000000000000000, %fd781, %p23;
	setp.geu.f32 	%p24, %f1, 0f40874800;
	@%p24 bra 	$L__BB0_22;
	shr.u32 	%r444, %r22, 31;
	add.s32 	%r445, %r22, %r444;
	shr.s32 	%r446, %r445, 1;
	shl.b32 	%r447, %r446, 20;
	add.s32 	%r448, %r24, %r447;
	mov.b64 	%fd782, {%r23, %r448};
	sub.s32 	%r449, %r22, %r446;
	shl.b32 	%r450, %r449, 20;
	add.s32 	%r451, %r450, 1072693248;
	mov.b32 	%r452, 0;
	mov.b64 	%fd783, {%r452, %r451};
	mul.f64 	%fd3019, %fd783, %fd782;
$L__BB0_22:
	mul.f64 	%fd20, %fd12, %fd3019;
	neg.f64 	%fd784, %fd14;
	mul.f64 	%fd21, %fd14, %fd784;
	fma.rn.f64 	%fd785, %fd21, 0d3FF71547652B82FE, 0d4338000000000000;
	{
	.reg .b32 %temp; 
	mov.b64 	{%r25, %temp}, %fd785;
	}
	mov.f64 	%fd786, 0dC338000000000000;
	add.rn.f64 	%fd787, %fd785, %fd786;
	fma.rn.f64 	%fd788, %fd787, 0dBFE62E42FEFA39EF, %fd21;
	fma.rn.f64 	%fd789, %fd787, 0dBC7ABC9E3B39803F, %fd788;
	fma.rn.f64 	%fd790, %fd789, 0d3E5ADE1569CE2BDF, 0d3E928AF3FCA213EA;
	fma.rn.f64 	%fd791, %fd790, %fd789, 0d3EC71DEE62401315;
	fma.rn.f64 	%fd792, %fd791, %fd789, 0d3EFA01997C89EB71;
	fma.rn.f64 	%fd793, %fd792, %fd789, 0d3F2A01A014761F65;
	fma.rn.f64 	%fd794, %fd793, %fd789, 0d3F56C16C1852B7AF;
	fma.rn.f64 	%fd795, %fd794, %fd789, 0d3F81111111122322;
	fma.rn.f64 	%fd796, %fd795, %fd789, 0d3FA55555555502A1;
	fma.rn.f64 	%fd797, %fd796, %fd789, 0d3FC5555555555511;
	fma.rn.f64 	%fd798, %fd797, %fd789, 0d3FE000000000000B;
	fma.rn.f64 	%fd799, %fd798, %fd789, 0d3FF0000000000000;
	fma.rn.f64 	%fd800, %fd799, %fd789, 0d3FF0000000000000;
	{
	.reg .b32 %temp; 
	mov.b64 	{%r26, %temp}, %fd800;
	}
	{
	.reg .b32 %temp; 
	mov.b64 	{%temp, %r27}, %fd800;
	}
	shl.b32 	%r453, %r25, 20;
	add.s32 	%r454, %r453, %r27;
	mov.b64 	%fd3020, {%r26, %r454};
	{
	.reg .b32 %temp; 
	mov.b64 	{%temp, %r455}, %fd21;
	}
	mov.b32 	%f26, %r455;
	abs.f32 	%f2, %f26;
	setp.lt.f32 	%p25, %f2, 0f4086232B;
	@%p25 bra 	$L__BB0_25;
	setp.lt.f64 	%p26, %fd21, 0d0000000000000000;
	add.f64 	%fd801, %fd21, 0d7FF0000000000000;
	selp.f64 	%fd3020, 0d0000000000000000, %fd801, %p26;
	setp.geu.f32 	%p27, %f2, 0f40874800;
	@%p27 bra 	$L__BB0_25;
	shr.u32 	%r456, %r25, 31;
	add.s32 	%r457, %r25, %r456;
	shr.s32 	%r458, %r457, 1;
	shl.b32 	%r459, %r458, 20;
	add.s32 	%r460, %r27, %r459;
	mov.b64 	%fd802, {%r26, %r460};
	sub.s32 	%r461, %r25, %r458;
	shl.b32 	%r462, %r461, 20;
	add.s32 	%r463, %r462, 1072693248;
	mov.b32 	%r464, 0;
	mov.b64 	%fd803, {%r464, %r463};
	mul.f64 	%fd3020, %fd803, %fd802;
$L__BB0_25:
	fma.rn.f64 	%fd804, %fd13, %fd3020, %fd20;
	div.rn.f64 	%fd805, %fd804, %fd2;
	sub.f64 	%fd3017, %fd3017, %fd805;
$L__BB0_26:
	setp.ne.s32 	%p28, %r19, 0;
	@%p28 bra 	$L__BB0_28;
	ld.global.f64 	%fd806, [%rd7+32];
	add.f64 	%fd3017, %fd3017, %fd806;
$L__BB0_28:
	ld.global.f64 	%fd807, [%rd7+24];
	fma.rn.f64 	%fd3023, %fd3017, %fd807, %fd3023;
	add.s32 	%r1067, %r1067, %r2;
	setp.lt.u32 	%p29, %r1071, %r9;
	@%p29 bra 	$L__BB0_5;
$L__BB0_29:
	shl.b32 	%r465, %r6, 3;
	add.s32 	%r29, %r431, %r465;
	st.shared.f64 	[%r29], %fd3023;
	bar.sync 	0;
	setp.lt.u32 	%p30, %r2, 2;
	@%p30 bra 	$L__BB0_35;
	mov.b32 	%r1072, 1;
$L__BB0_31:
	mov.u32 	%r30, %r1072;
	shl.b32 	%r1072, %r30, 1;
	add.s32 	%r468, %r1072, -1;
	and.b32  	%r469, %r468, %r6;
	setp.ne.s32 	%p31, %r469, 0;
	@%p31 bra 	$L__BB0_34;
	add.s32 	%r470, %r30, %r6;
	setp.ge.u32 	%p32, %r470, %r2;
	@%p32 bra 	$L__BB0_34;
	shl.b32 	%r471, %r30, 3;
	add.s32 	%r472, %r29, %r471;
	ld.shared.f64 	%fd808, [%r472];
	ld.shared.f64 	%fd809, [%r29];
	add.f64 	%fd810, %fd808, %fd809;
	st.shared.f64 	[%r29], %fd810;
$L__BB0_34:
	bar.sync 	0;
	setp.lt.u32 	%p33, %r1072, %r2;
	@%p33 bra 	$L__BB0_31;
$L__BB0_35:
	shl.b64 	%rd171, %rd4, 3;
	add.s64 	%rd172, %rd1, %rd171;
	ld.shared.f64 	%fd811, [shared];
	st.global.f64 	[%rd172], %fd811;
	ld.global.u32 	%r473, [%rd3+4];
	setp.ge.u32 	%p34, %r6, %r473;
	@%p34 bra 	$L__BB0_38;
	cvta.to.global.u64 	%rd12, %rd134;
	mov.u32 	%r1073, %r6;
$L__BB0_37:
	mul.wide.s32 	%rd173, %r1073, 8;
	add.s64 	%rd174, %rd12, %rd173;
	ld.global.f64 	%fd812, [%rd174];
	add.s64 	%rd175, %rd1, %rd173;
	st.global.f64 	[%rd175], %fd812;
	add.s32 	%r1073, %r1073, %r2;
	ld.global.u32 	%r474, [%rd3+4];
	setp.lt.u32 	%p35, %r1073, %r474;
	@%p35 bra 	$L__BB0_37;
$L__BB0_38:
	bar.sync 	0;
	mov.f64 	%fd813, 0d4008000000000000;
	{
	.reg .b32 %temp; 
	mov.b64 	{%temp, %r476}, %fd813;
	}
	and.b32  	%r34, %r476, 2146435072;
	mov.b32 	%r1074, 0;
$L__BB0_39:
	ld.global.u32 	%r36, [%rd3+4];
	setp.ge.s32 	%p36, %r6, %r36;
	@%p36 bra 	$L__BB0_42;
	mov.u32 	%r1075, %r6;
$L__BB0_41:
	ld.param.u64 	%rd860, [ccd_param_3];
	cvta.to.global.u64 	%rd176, %rd860;
	mul.wide.s32 	%rd177, %r1075, 8;
	add.s64 	%rd178, %rd176, %rd177;
	ld.global.f64 	%fd814, [%rd178];
	shl.b32 	%r477, %r1075, 3;
	add.s32 	%r478, %r3, %r477;
	st.shared.f64 	[%r478], %fd814;
	add.s32 	%r1075, %r1075, %r2;
	setp.lt.s32 	%p37, %r1075, %r36;
	@%p37 bra 	$L__BB0_41;
$L__BB0_42:
	bar.sync 	0;
	ld.global.u32 	%r479, [%rd3+4];
	setp.eq.s32 	%p38, %r479, 0;
	@%p38 bra 	$L__BB0_557;
	setp.eq.s32 	%p39, %r34, 1073741824;
	add.s32 	%r482, %r1074, 1;
	cvt.rn.f64.u32 	%fd815, %r482;
	{
	.reg .b32 %temp; 
	mov.b64 	{%temp, %r483}, %fd815;
	}
	setp.lt.s32 	%p40, %r483, 0;
	and.pred  	%p1, %p40, %p39;
	mov.b32 	%r1076, 0;
$L__BB0_44:
	mul.wide.u32 	%rd179, %r1076, 8;
	add.s64 	%rd180, %rd3, %rd179;
	ld.global.u64 	%rd13, [%rd180+32];
	shl.b32 	%r484, %r1076, 3;
	add.s32 	%r485, %r3, %r484;
	ld.shared.f64 	%fd32, [%r485];
	add.s32 	%r486, %r4, %r484;
	ld.shared.f64 	%fd33, [%r486];
	add.s32 	%r487, %r5, %r484;
	ld.shared.f64 	%fd34, [%r487];
	abs.f64 	%fd816, %fd34;
	setp.leu.f64 	%p41, %fd816, 0d3EB0C6F7A0B5ED8D;
	abs.f64 	%fd817, %fd33;
	setp.leu.f64 	%p42, %fd817, 0d3EB0C6F7A0B5ED8D;
	or.pred  	%p43, %p41, %p42;
	@%p43 bra 	$L__BB0_46;
	div.rn.f64 	%fd826, %fd34, %fd33;
	abs.f64 	%fd827, %fd826;
	mul.f64 	%fd3026, %fd827, 0d3F71DF46A2529D39;
	bra.uni 	$L__BB0_47;
$L__BB0_46:
	setp.eq.s32 	%p44, %r1074, 0;
	add.s32 	%r488, %r1074, 1;
	cvt.rn.f64.u32 	%fd819, %r488;
	{ // callseq 0, 0
	.param .b64 param0;
	st.param.f64 	[param0], %fd819;
	.param .b64 retval0;
	call.uni (retval0), 
	__internal_accurate_pow, 
	(
	param0
	);
	ld.param.f64 	%fd820, [retval0];
	} // callseq 0
	neg.f64 	%fd822, %fd820;
	selp.f64 	%fd823, %fd822, %fd820, %p1;
	mov.f64 	%fd824, 0d3F71DF46A2529D39;
	div.rn.f64 	%fd825, %fd824, %fd823;
	selp.f64 	%fd3026, 0d3F71DF46A2529D39, %fd825, %p44;
$L__BB0_47:
	add.s64 	%rd14, %rd3, %rd13;
	ld.global.f64 	%fd38, [%rd14+40];
	ld.global.f64 	%fd39, [%rd14+32];
	setp.leu.f64 	%p45, %fd38, %fd39;
	@%p45 bra 	$L__BB0_50;
$L__BB0_48:
	sub.f64 	%fd828, %fd32, %fd3026;
	setp.geu.f64 	%p46, %fd828, %fd39;
	add.f64 	%fd829, %fd32, %fd3026;
	setp.leu.f64 	%p47, %fd829, %fd38;
	or.pred  	%p48, %p46, %p47;
	@%p48 bra 	$L__BB0_50;
	mul.f64 	%fd3026, %fd3026, 0d3FE0000000000000;
	bra.uni 	$L__BB0_48;
$L__BB0_50:
	ld.global.v4.u16 	{%rs1, %rs2, %rs3, %rs4}, [%rd14+16];
	ld.global.u64 	%rd15, [%rd14+8];
	cvt.u64.u16 	%rd181, %rs1;
	add.s64 	%rd182, %rd15, %rd181;
	shl.b64 	%rd183, %rd182, 3;
	add.s64 	%rd184, %rd2, %rd183;
	ld.global.f64 	%fd830, [%rd184];
	ld.global.f64 	%fd831, [%rd184+8];
	ld.global.f64 	%fd832, [%rd184+16];
	cvt.u64.u16 	%rd185, %rs2;
	add.s64 	%rd186, %rd15, %rd185;
	shl.b64 	%rd187, %rd186, 3;
	add.s64 	%rd188, %rd2, %rd187;
	ld.global.f64 	%fd43, [%rd188];
	ld.global.f64 	%fd44, [%rd188+8];
	ld.global.f64 	%fd45, [%rd188+16];
	cvt.u64.u16 	%rd189, %rs3;
	add.s64 	%rd190, %rd15, %rd189;
	shl.b64 	%rd191, %rd190, 3;
	add.s64 	%rd192, %rd2, %rd191;
	ld.global.f64 	%fd833, [%rd192];
	ld.global.f64 	%fd834, [%rd192+8];
	ld.global.f64 	%fd835, [%rd192+16];
	cvt.u64.u16 	%rd193, %rs4;
	add.s64 	%rd194, %rd15, %rd193;
	shl.b64 	%rd195, %rd194, 3;
	add.s64 	%rd196, %rd2, %rd195;
	ld.global.f64 	%fd836, [%rd196];
	ld.global.f64 	%fd837, [%rd196+8];
	ld.global.f64 	%fd838, [%rd196+16];
	sub.f64 	%fd839, %fd830, %fd43;
	sub.f64 	%fd840, %fd831, %fd44;
	sub.f64 	%fd841, %fd832, %fd45;
	sub.f64 	%fd842, %fd833, %fd43;
	sub.f64 	%fd843, %fd834, %fd44;
	sub.f64 	%fd844, %fd835, %fd45;
	sub.f64 	%fd845, %fd836, %fd43;
	sub.f64 	%fd846, %fd837, %fd44;
	sub.f64 	%fd847, %fd838, %fd45;
	mul.f64 	%fd848, %fd843, %fd843;
	fma.rn.f64 	%fd849, %fd842, %fd842, %fd848;
	fma.rn.f64 	%fd850, %fd844, %fd844, %fd849;
	sqrt.rn.f64 	%fd851, %fd850;
	div.rn.f64 	%fd46, %fd842, %fd851;
	div.rn.f64 	%fd47, %fd843, %fd851;
	div.rn.f64 	%fd48, %fd844, %fd851;
	mul.f64 	%fd852, %fd840, %fd843;
	fma.rn.f64 	%fd853, %fd839, %fd842, %fd852;
	fma.rn.f64 	%fd854, %fd841, %fd844, %fd853;
	div.rn.f64 	%fd855, %fd854, %fd850;
	mul.f64 	%fd856, %fd842, %fd855;
	sub.f64 	%fd857, %fd839, %fd856;
	mul.f64 	%fd858, %fd843, %fd855;
	sub.f64 	%fd859, %fd840, %fd858;
	mul.f64 	%fd860, %fd844, %fd855;
	sub.f64 	%fd861, %fd841, %fd860;
	mul.f64 	%fd862, %fd859, %fd859;
	fma.rn.f64 	%fd863, %fd857, %fd857, %fd862;
	fma.rn.f64 	%fd864, %fd861, %fd861, %fd863;
	sqrt.rn.f64 	%fd865, %fd864;
	div.rn.f64 	%fd49, %fd857, %fd865;
	div.rn.f64 	%fd50, %fd859, %fd865;
	div.rn.f64 	%fd51, %fd861, %fd865;
	mul.f64 	%fd866, %fd47, %fd51;
	mul.f64 	%fd867, %fd48, %fd50;
	sub.f64 	%fd52, %fd866, %fd867;
	mul.f64 	%fd868, %fd48, %fd49;
	mul.f64 	%fd869, %fd46, %fd51;
	sub.f64 	%fd53, %fd868, %fd869;
	mul.f64 	%fd870, %fd46, %fd50;
	mul.f64 	%fd871, %fd47, %fd49;
	sub.f64 	%fd54, %fd870, %fd871;
	mul.f64 	%fd872, %fd846, %fd50;
	fma.rn.f64 	%fd873, %fd845, %fd49, %fd872;
	fma.rn.f64 	%fd874, %fd847, %fd51, %fd873;
	mul.f64 	%fd875, %fd846, %fd53;
	fma.rn.f64 	%fd876, %fd845, %fd52, %fd875;
	fma.rn.f64 	%fd877, %fd847, %fd54, %fd876;
	mul.f64 	%fd878, %fd877, %fd877;
	fma.rn.f64 	%fd879, %fd874, %fd874, %fd878;
	sqrt.rn.f64 	%fd880, %fd879;
	div.rn.f64 	%fd55, %fd874, %fd880;
	div.rn.f64 	%fd56, %fd877, %fd880;
	abs.f64 	%fd57, %fd32;
	setp.neu.f64 	%p49, %fd57, 0d7FF0000000000000;
	@%p49 bra 	$L__BB0_52;
	mov.f64 	%fd886, 0d0000000000000000;
	mul.rn.f64 	%fd3027, %fd32, %fd886;
	mov.b32 	%r1077, 0;
	bra.uni 	$L__BB0_54;
$L__BB0_52:
	mul.f64 	%fd881, %fd32, 0d3FE45F306DC9C883;
	cvt.rni.s32.f64 	%r1077, %fd881;
	cvt.rn.f64.s32 	%fd882, %r1077;
	fma.rn.f64 	%fd883, %fd882, 0dBFF921FB54442D18, %fd32;
	fma.rn.f64 	%fd884, %fd882, 0dBC91A62633145C00, %fd883;
	fma.rn.f64 	%fd3027, %fd882, 0dB97B839A252049C0, %fd884;
	setp.ltu.f64 	%p50, %fd57, 0d41E0000000000000;
	@%p50 bra 	$L__BB0_54;
	{ // callseq 1, 0
	.param .b64 param0;
	st.param.f64 	[param0], %fd32;
	.param .align 16 .b8 retval0[16];
	call.uni (retval0), 
	__internal_trig_reduction_slowpathd, 
	(
	param0
	);
	ld.param.f64 	%fd3027, [retval0];
	ld.param.b32 	%r1077, [retval0+8];
	} // callseq 1
$L__BB0_54:
	mul.rn.f64 	%fd887, %fd3027, %fd3027;
	fma.rn.f64 	%fd888, %fd887, 0dBDA8FF8320FD8164, 0d3E21EEA7C1EF8528;
	fma.rn.f64 	%fd889, %fd888, %fd887, 0dBE927E4F8E06E6D9;
	fma.rn.f64 	%fd890, %fd889, %fd887, 0d3EFA01A019DDBCE9;
	fma.rn.f64 	%fd891, %fd890, %fd887, 0dBF56C16C16C15D47;
	fma.rn.f64 	%fd892, %fd891, %fd887, 0d3FA5555555555551;
	fma.rn.f64 	%fd893, %fd892, %fd887, 0dBFE0000000000000;
	fma.rn.f64 	%fd894, %fd893, %fd887, 0d3FF0000000000000;
	fma.rn.f64 	%fd895, %fd887, 0d3DE5DB65F9785EBA, 0dBE5AE5F12CB0D246;
	fma.rn.f64 	%fd896, %fd895, %fd887, 0d3EC71DE369ACE392;
	fma.rn.f64 	%fd897, %fd896, %fd887, 0dBF2A01A019DB62A1;
	fma.rn.f64 	%fd898, %fd897, %fd887, 0d3F81111111110818;
	fma.rn.f64 	%fd899, %fd898, %fd887, 0dBFC5555555555554;
	fma.rn.f64 	%fd900, %fd899, %fd887, 0d0000000000000000;
	fma.rn.f64 	%fd901, %fd900, %fd3027, %fd3027;
	and.b32  	%r491, %r1077, 1;
	setp.eq.b32 	%p51, %r491, 1;
	{
	.reg .b32 %temp; 
	mov.b64 	{%temp, %r492}, %fd901;
	}
	{
	.reg .b32 %temp; 
	mov.b64 	{%r493, %temp}, %fd901;
	}
	xor.b32  	%r494, %r492, -2147483648;
	mov.b64 	%fd902, {%r493, %r494};
	selp.f64 	%fd3028, %fd894, %fd901, %p51;
	selp.f64 	%fd3029, %fd902, %fd894, %p51;
	and.b32  	%r495, %r1077, 2;
	setp.eq.s32 	%p52, %r495, 0;
	@%p52 bra 	$L__BB0_56;
	{
	.reg .b32 %temp; 
	mov.b64 	{%temp, %r496}, %fd3028;
	}
	{
	.reg .b32 %temp; 
	mov.b64 	{%r497, %temp}, %fd3028;
	}
	xor.b32  	%r498, %r496, -2147483648;
	mov.b64 	%fd3028, {%r497, %r498};
	{
	.reg .b32 %temp; 
	mov.b64 	{%temp, %r499}, %fd3029;
	}
	{
	.reg .b32 %temp; 
	mov.b64 	{%r500, %temp}, %fd3029;
	}
	xor.b32  	%r501, %r499, -2147483648;
	mov.b64 	%fd3029, {%r500, %r501};
$L__BB0_56:
	mul.f64 	%fd903, %fd55, %fd3028;
	mul.f64 	%fd904, %fd56, %fd3029;
	sub.f64 	%fd68, %fd903, %fd904;
	mul.f64 	%fd905, %fd55, %fd3029;
	fma.rn.f64 	%fd69, %fd56, %fd3028, %fd905;
	ld.global.u32 	%r502, [%rd14+24];
	setp.ge.u32 	%p53, %r6, %r502;
	mul.wide.u32 	%rd197, %r6, 2;
	add.s64 	%rd16, %rd14, %rd197;
	@%p53 bra 	$L__BB0_58;
	ld.global.u16 	%rd198, [%rd16+48];
	add.s64 	%rd199, %rd15, %rd198;
	shl.b64 	%rd200, %rd199, 3;
	add.s64 	%rd201, %rd2, %rd200;
	ld.global.f64 	%fd906, [%rd201];
	ld.global.f64 	%fd907, [%rd201+8];
	ld.global.f64 	%fd908, [%rd201+16];
	sub.f64 	%fd909, %fd906, %fd43;
	sub.f64 	%fd910, %fd907, %fd44;
	sub.f64 	%fd911, %fd908, %fd45;
	mul.f64 	%fd912, %fd50, %fd910;
	fma.rn.f64 	%fd913, %fd49, %fd909, %fd912;
	fma.rn.f64 	%fd914, %fd51, %fd911, %fd913;
	mul.f64 	%fd915, %fd53, %fd910;
	fma.rn.f64 	%fd916, %fd52, %fd909, %fd915;
	fma.rn.f64 	%fd917, %fd54, %fd911, %fd916;
	mul.f64 	%fd918, %fd47, %fd910;
	fma.rn.f64 	%fd919, %fd46, %fd909, %fd918;
	fma.rn.f64 	%fd920, %fd48, %fd911, %fd919;
	mul.f64 	%fd921, %fd69, %fd914;
	mul.f64 	%fd922, %fd68, %fd917;
	sub.f64 	%fd923, %fd921, %fd922;
	mul.f64 	%fd924, %fd69, %fd917;
	fma.rn.f64 	%fd925, %fd68, %fd914, %fd924;
	mul.f64 	%fd926, %fd52, %fd925;
	fma.rn.f64 	%fd927, %fd49, %fd923, %fd926;
	fma.rn.f64 	%fd928, %fd46, %fd920, %fd927;
	mul.f64 	%fd929, %fd53, %fd925;
	fma.rn.f64 	%fd930, %fd50, %fd923, %fd929;
	fma.rn.f64 	%fd931, %fd47, %fd920, %fd930;
	mul.f64 	%fd932, %fd54, %fd925;
	fma.rn.f64 	%fd933, %fd51, %fd923, %fd932;
	fma.rn.f64 	%fd934, %fd48, %fd920, %fd933;
	add.f64 	%fd935, %fd43, %fd928;
	add.f64 	%fd936, %fd44, %fd931;
	add.f64 	%fd937, %fd45, %fd934;
	st.global.f64 	[%rd201], %fd935;
	st.global.f64 	[%rd201+8], %fd936;
	st.global.f64 	[%rd201+16], %fd937;
$L__BB0_58:
	setp.ne.s64 	%p54, %rd133, 0;
	bar.sync 	0;
	ld.global.u32 	%r43, [%rd3];
	@%p54 bra 	$L__BB0_60;
	ld.global.u32 	%r1078, [%rd3+8];
	bra.uni 	$L__BB0_61;
$L__BB0_60:
	ld.global.u32 	%r1078, [%rd14+28];
$L__BB0_61:
	setp.eq.s32 	%p55, %r1078, 0;
	mov.f64 	%fd3037, 0d0000000000000000;
	@%p55 bra 	$L__BB0_91;
	and.b32  	%r47, %r43, 8;
	and.b32  	%r48, %r43, 2;
	and.b32  	%r49, %r43, 4;
	and.b32  	%r50, %r43, 1;
	mov.f64 	%fd3037, 0d0000000000000000;
	mov.b32 	%r1087, 0;
	mov.u32 	%r1079, %r6;
	mov.u32 	%r1088, %r1087;
$L__BB0_63:
	setp.ne.s64 	%p56, %rd133, 0;
	@%p56 bra 	$L__BB0_64;
	bra.uni 	$L__BB0_67;
$L__BB0_64:
	ld.global.u32 	%r504, [%rd14+24];
	add.s32 	%r505, %r504, 3;
	cvt.u64.u32 	%rd202, %r505;
	shl.b64 	%rd203, %rd202, 1;
	and.b64  	%rd204, %rd203, 8589934584;
	add.s64 	%rd17, %rd14, %rd204;
$L__BB0_65:
	mul.wide.u32 	%rd205, %r1088, 4;
	add.s64 	%rd206, %rd17, %rd205;
	ld.global.u32 	%r506, [%rd206+48];
	mul.wide.u32 	%rd207, %r506, 8;
	add.s64 	%rd208, %rd6, %rd207;
	ld.global.u64 	%rd209, [%rd208+32];
	add.s64 	%rd864, %rd3, %rd209;
	sub.s32 	%r1086, %r1079, %r1087;
	cvt.s64.s32 	%rd210, %r1086;
	ld.global.u64 	%rd863, [%rd864];
	setp.gt.u64 	%p57, %rd863, %rd210;
	@%p57 bra 	$L__BB0_69;
	cvt.u32.u64 	%r507, %rd863;
	add.s32 	%r1087, %r1087, %r507;
	add.s32 	%r1088, %r1088, 1;
	setp.lt.u32 	%p58, %r1088, %r1078;
	@%p58 bra 	$L__BB0_65;
	bra.uni 	$L__BB0_91;
$L__BB0_67:
	mul.wide.u32 	%rd211, %r1088, 8;
	add.s64 	%rd212, %rd6, %rd211;
	ld.global.u64 	%rd213, [%rd212+32];
	add.s64 	%rd864, %rd3, %rd213;
	sub.s32 	%r1086, %r1079, %r1087;
	cvt.s64.s32 	%rd214, %r1086;
	ld.global.u64 	%rd863, [%rd864];
	setp.gt.u64 	%p59, %rd863, %rd214;
	@%p59 bra 	$L__BB0_69;
	cvt.u32.u64 	%r508, %rd863;
	add.s32 	%r1087, %r1087, %r508;
	add.s32 	%r1088, %r1088, 1;
	setp.lt.u32 	%p60, %r1088, %r1078;
	@%p60 bra 	$L__BB0_67;
	bra.uni 	$L__BB0_91;
$L__BB0_69:
	setp.lt.s32 	%p61, %r1086, 0;
	@%p61 bra 	$L__BB0_91;
	setp.eq.s32 	%p62, %r47, 0;
	mul.wide.u32 	%rd215, %r1086, 8;
	add.s64 	%rd24, %rd864, %rd215;
	ld.global.u64 	%rd25, [%rd24+40];
	and.b64  	%rd216, %rd25, 65535;
	ld.global.u64 	%rd217, [%rd864+16];
	add.s64 	%rd218, %rd216, %rd217;
	shr.u64 	%rd219, %rd25, 16;
	and.b64  	%rd220, %rd219, 65535;
	ld.global.u64 	%rd221, [%rd864+8];
	add.s64 	%rd222, %rd220, %rd221;
	shl.b64 	%rd223, %rd222, 3;
	add.s64 	%rd224, %rd2, %rd223;
	ld.global.f64 	%fd941, [%rd224];
	shl.b64 	%rd225, %rd218, 3;
	add.s64 	%rd226, %rd2, %rd225;
	ld.global.f64 	%fd942, [%rd226];
	sub.f64 	%fd943, %fd941, %fd942;
	ld.global.f64 	%fd944, [%rd224+8];
	ld.global.f64 	%fd945, [%rd226+8];
	sub.f64 	%fd946, %fd944, %fd945;
	mul.f64 	%fd947, %fd946, %fd946;
	fma.rn.f64 	%fd948, %fd943, %fd943, %fd947;
	ld.global.f64 	%fd949, [%rd224+16];
	ld.global.f64 	%fd950, [%rd226+16];
	sub.f64 	%fd951, %fd949, %fd950;
	fma.rn.f64 	%fd71, %fd951, %fd951, %fd948;
	sqrt.rn.f64 	%fd72, %fd71;
	and.b64  	%rd26, %rd25, 4611686018427387904;
	setp.eq.s64 	%p63, %rd26, 0;
	mov.f64 	%fd3031, 0d0000000000000000;
	and.pred  	%p64, %p63, %p62;
	@%p64 bra 	$L__BB0_78;
	shl.b64 	%rd227, %rd863, 3;
	add.s64 	%rd228, %rd24, %rd227;
	ld.global.f64 	%fd73, [%rd228+40];
	setp.gt.s64 	%p65, %rd25, -1;
	@%p65 bra 	$L__BB0_75;
	setp.eq.s32 	%p66, %r48, 0;
	@%p66 bra 	$L__BB0_74;
	ld.global.f64 	%fd952, [%rd3+24];
	mul.f64 	%fd953, %fd73, %fd952;
	div.rn.f64 	%fd954, %fd953, %fd71;
	add.f64 	%fd3031, %fd954, 0d0000000000000000;
	bra.uni 	$L__BB0_78;
$L__BB0_74:
	ld.global.f64 	%fd955, [%rd3+24];
	mul.f64 	%fd956, %fd73, %fd955;
	div.rn.f64 	%fd957, %fd956, %fd72;
	add.f64 	%fd3031, %fd957, 0d0000000000000000;
	bra.uni 	$L__BB0_78;
$L__BB0_75:
	setp.eq.s32 	%p67, %r48, 0;
	@%p67 bra 	$L__BB0_77;
	ld.global.f64 	%fd958, [%rd3+16];
	mul.f64 	%fd959, %fd73, %fd958;
	div.rn.f64 	%fd960, %fd959, %fd71;
	add.f64 	%fd3031, %fd960, 0d0000000000000000;
	bra.uni 	$L__BB0_78;
$L__BB0_77:
	ld.global.f64 	%fd961, [%rd3+16];
	mul.f64 	%fd962, %fd73, %fd961;
	div.rn.f64 	%fd963, %fd962, %fd72;
	add.f64 	%fd3031, %fd963, 0d0000000000000000;
$L__BB0_78:
	setp.eq.s32 	%p69, %r49, 0;
	and.pred  	%p70, %p63, %p69;
	@%p70 bra 	$L__BB0_80;
	shl.b64 	%rd229, %rd863, 4;
	add.s64 	%rd230, %rd24, %rd229;
	ld.global.f64 	%fd964, [%rd230+40];
	shl.b64 	%rd231, %rd863, 3;
	add.s64 	%rd232, %rd230, %rd231;
	ld.global.f64 	%fd965, [%rd232+40];
	mul.f64 	%fd966, %fd71, %fd71;
	mul.f64 	%fd967, %fd71, %fd966;
	mul.f64 	%fd968, %fd967, %fd967;
	div.rn.f64 	%fd969, %fd964, %fd968;
	div.rn.f64 	%fd970, %fd965, %fd967;
	sub.f64 	%fd971, %fd969, %fd970;
	add.f64 	%fd3031, %fd3031, %fd971;
$L__BB0_80:
	setp.eq.s32 	%p72, %r50, 0;
	or.pred  	%p73, %p72, %p63;
	setp.geu.f64 	%p74, %fd71, 0d4054400000000000;
	or.pred  	%p75, %p73, %p74;
	@%p75 bra 	$L__BB0_88;
	shl.b64 	%rd233, %rd863, 3;
	mul.lo.s64 	%rd234, %rd863, 24;
	add.s64 	%rd235, %rd233, %rd234;
	add.s64 	%rd236, %rd24, %rd235;
	ld.global.f64 	%fd972, [%rd236+40];
	shl.b64 	%rd237, %rd863, 4;
	add.s64 	%rd238, %rd237, %rd234;
	add.s64 	%rd239, %rd24, %rd238;
	ld.global.f64 	%fd973, [%rd239+40];
	add.s64 	%rd240, %rd239, %rd233;
	ld.global.f64 	%fd81, [%rd240+40];
	add.s64 	%rd241, %rd236, %rd234;
	ld.global.f64 	%fd974, [%rd241+40];
	add.s64 	%rd242, %rd241, %rd233;
	ld.global.f64 	%fd975, [%rd242+40];
	add.s64 	%rd243, %rd240, %rd234;
	ld.global.f64 	%fd82, [%rd243+40];
	sub.f64 	%fd976, %fd72, %fd972;
	div.rn.f64 	%fd977, %fd976, %fd973;
	sub.f64 	%fd978, %fd72, %fd974;
	div.rn.f64 	%fd83, %fd978, %fd975;
	neg.f64 	%fd979, %fd977;
	mul.f64 	%fd84, %fd977, %fd979;
	fma.rn.f64 	%fd980, %fd84, 0d3FF71547652B82FE, 0d4338000000000000;
	{
	.reg .b32 %temp; 
	mov.b64 	{%r67, %temp}, %fd980;
	}
	mov.f64 	%fd981, 0dC338000000000000;
	add.rn.f64 	%fd982, %fd980, %fd981;
	fma.rn.f64 	%fd983, %fd982, 0dBFE62E42FEFA39EF, %fd84;
	fma.rn.f64 	%fd984, %fd982, 0dBC7ABC9E3B39803F, %fd983;
	fma.rn.f64 	%fd985, %fd984, 0d3E5ADE1569CE2BDF, 0d3E928AF3FCA213EA;
	fma.rn.f64 	%fd986, %fd985, %fd984, 0d3EC71DEE62401315;
	fma.rn.f64 	%fd987, %fd986, %fd984, 0d3EFA01997C89EB71;
	fma.rn.f64 	%fd988, %fd987, %fd984, 0d3F2A01A014761F65;
	fma.rn.f64 	%fd989, %fd988, %fd984, 0d3F56C16C1852B7AF;
	fma.rn.f64 	%fd990, %fd989, %fd984, 0d3F81111111122322;
	fma.rn.f64 	%fd991, %fd990, %fd984, 0d3FA55555555502A1;
	fma.rn.f64 	%fd992, %fd991, %fd984, 0d3FC5555555555511;
	fma.rn.f64 	%fd993, %fd992, %fd984, 0d3FE000000000000B;
	fma.rn.f64 	%fd994, %fd993, %fd984, 0d3FF0000000000000;
	fma.rn.f64 	%fd995, %fd994, %fd984, 0d3FF0000000000000;
	{
	.reg .b32 %temp; 
	mov.b64 	{%r68, %temp}, %fd995;
	}
	{
	.reg .b32 %temp; 
	mov.b64 	{%temp, %r69}, %fd995;
	}
	shl.b32 	%r511, %r67, 20;
	add.s32 	%r512, %r511, %r69;
	mov.b64 	%fd3033, {%r68, %r512};
	{
	.reg .b32 %temp; 
	mov.b64 	{%temp, %r513}, %fd84;
	}
	mov.b32 	%f27, %r513;
	abs.f32 	%f3, %f27;
	setp.lt.f32 	%p76, %f3, 0f4086232B;
	@%p76 bra 	$L__BB0_84;
	setp.lt.f64 	%p77, %fd84, 0d0000000000000000;
	add.f64 	%fd996, %fd84, 0d7FF0000000000000;
	selp.f64 	%fd3033, 0d0000000000000000, %fd996, %p77;
	setp.geu.f32 	%p78, %f3, 0f40874800;
	@%p78 bra 	$L__BB0_84;
	shr.u32 	%r514, %r67, 31;
	add.s32 	%r515, %r67, %r514;
	shr.s32 	%r516, %r515, 1;
	shl.b32 	%r517, %r516, 20;
	add.s32 	%r518, %r69, %r517;
	mov.b64 	%fd997, {%r68, %r518};
	sub.s32 	%r519, %r67, %r516;
	shl.b32 	%r520, %r519, 20;
	add.s32 	%r521, %r520, 1072693248;
	mov.b32 	%r522, 0;
	mov.b64 	%fd998, {%r522, %r521};
	mul.f64 	%fd3033, %fd998, %fd997;
$L__BB0_84:
	mul.f64 	%fd89, %fd81, %fd3033;
	neg.f64 	%fd999, %fd83;
	mul.f64 	%fd90, %fd83, %fd999;
	fma.rn.f64 	%fd1000, %fd90, 0d3FF71547652B82FE, 0d4338000000000000;
	{
	.reg .b32 %temp; 
	mov.b64 	{%r70, %temp}, %fd1000;
	}
	mov.f64 	%fd1001, 0dC338000000000000;
	add.rn.f64 	%fd1002, %fd1000, %fd1001;
	fma.rn.f64 	%fd1003, %fd1002, 0dBFE62E42FEFA39EF, %fd90;
	fma.rn.f64 	%fd1004, %fd1002, 0dBC7ABC9E3B39803F, %fd1003;
	fma.rn.f64 	%fd1005, %fd1004, 0d3E5ADE1569CE2BDF, 0d3E928AF3FCA213EA;
	fma.rn.f64 	%fd1006, %fd1005, %fd1004, 0d3EC71DEE62401315;
	fma.rn.f64 	%fd1007, %fd1006, %fd1004, 0d3EFA01997C89EB71;
	fma.rn.f64 	%fd1008, %fd1007, %fd1004, 0d3F2A01A014761F65;
	fma.rn.f64 	%fd1009, %fd1008, %fd1004, 0d3F56C16C1852B7AF;
	fma.rn.f64 	%fd1010, %fd1009, %fd1004, 0d3F81111111122322;
	fma.rn.f64 	%fd1011, %fd1010, %fd1004, 0d3FA55555555502A1;
	fma.rn.f64 	%fd1012, %fd1011, %fd1004, 0d3FC5555555555511;
	fma.rn.f64 	%fd1013, %fd1012, %fd1004, 0d3FE000000000000B;
	fma.rn.f64 	%fd1014, %fd1013, %fd1004, 0d3FF0000000000000;
	fma.rn.f64 	%fd1015, %fd1014, %fd1004, 0d3FF0000000000000;
	{
	.reg .b32 %temp; 
	mov.b64 	{%r71, %temp}, %fd1015;
	}
	{
	.reg .b32 %temp; 
	mov.b64 	{%temp, %r72}, %fd1015;
	}
	shl.b32 	%r523, %r70, 20;
	add.s32 	%r524, %r523, %r72;
	mov.b64 	%fd3034, {%r71, %r524};
	{
	.reg .b32 %temp; 
	mov.b64 	{%temp, %r525}, %fd90;
	}
	mov.b32 	%f28, %r525;
	abs.f32 	%f4, %f28;
	setp.lt.f32 	%p79, %f4, 0f4086232B;
	@%p79 bra 	$L__BB0_87;
	setp.lt.f64 	%p80, %fd90, 0d0000000000000000;
	add.f64 	%fd1016, %fd90, 0d7FF0000000000000;
	selp.f64 	%fd3034, 0d0000000000000000, %fd1016, %p80;
	setp.geu.f32 	%p81, %f4, 0f40874800;
	@%p81 bra 	$L__BB0_87;
	shr.u32 	%r526, %r70, 31;
	add.s32 	%r527, %r70, %r526;
	shr.s32 	%r528, %r527, 1;
	shl.b32 	%r529, %r528, 20;
	add.s32 	%r530, %r72, %r529;
	mov.b64 	%fd1017, {%r71, %r530};
	sub.s32 	%r531, %r70, %r528;
	shl.b32 	%r532, %r531, 20;
	add.s32 	%r533, %r532, 1072693248;
	mov.b32 	%r534, 0;
	mov.b64 	%fd1018, {%r534, %r533};
	mul.f64 	%fd3034, %fd1018, %fd1017;
$L__BB0_87:
	fma.rn.f64 	%fd1019, %fd82, %fd3034, %fd89;
	div.rn.f64 	%fd1020, %fd1019, %fd71;
	sub.f64 	%fd3031, %fd3031, %fd1020;
$L__BB0_88:
	setp.ne.s32 	%p82, %r1086, 0;
	@%p82 bra 	$L__BB0_90;
	ld.global.f64 	%fd1021, [%rd864+32];
	add.f64 	%fd3031, %fd3031, %fd1021;
$L__BB0_90:
	ld.global.f64 	%fd1022, [%rd864+24];
	fma.rn.f64 	%fd3037, %fd3031, %fd1022, %fd3037;
	add.s32 	%r1079, %r1079, %r2;
	setp.lt.u32 	%p83, %r1088, %r1078;
	@%p83 bra 	$L__BB0_63;
$L__BB0_91:
	setp.lt.u32 	%p84, %r2, 2;
	st.shared.f64 	[%r29], %fd3037;
	bar.sync 	0;
	@%p84 bra 	$L__BB0_97;
	mov.b32 	%r1089, 1;
$L__BB0_93:
	mov.u32 	%r74, %r1089;
	shl.b32 	%r1089, %r74, 1;
	add.s32 	%r536, %r1089, -1;
	and.b32  	%r537, %r536, %r6;
	setp.ne.s32 	%p85, %r537, 0;
	@%p85 bra 	$L__BB0_96;
	add.s32 	%r538, %r74, %r6;
	setp.ge.u32 	%p86, %r538, %r2;
	@%p86 bra 	$L__BB0_96;
	shl.b32 	%r539, %r74, 3;
	add.s32 	%r540, %r29, %r539;
	ld.shared.f64 	%fd1023, [%r540];
	ld.shared.f64 	%fd1024, [%r29];
	add.f64 	%fd1025, %fd1023, %fd1024;
	st.shared.f64 	[%r29], %fd1025;
$L__BB0_96:
	bar.sync 	0;
	setp.lt.u32 	%p87, %r1089, %r2;
	@%p87 bra 	$L__BB0_93;
$L__BB0_97:
	ld.shared.f64 	%fd101, [shared];
	add.f64 	%fd102, %fd32, %fd3026;
	ld.global.f64 	%fd1027, [%rd14+40];
	setp.gtu.f64 	%p88, %fd102, %fd1027;
	mov.f64 	%fd3049, 0d7FF0000000000000;
	@%p88 bra 	$L__BB0_146;
	ld.global.v4.u16 	{%rs5, %rs6, %rs7, %rs8}, [%rd14+16];
	ld.global.u64 	%rd27, [%rd14+8];
	cvt.u64.u16 	%rd244, %rs5;
	add.s64 	%rd245, %rd27, %rd244;
	shl.b64 	%rd246, %rd245, 3;
	add.s64 	%rd247, %rd2, %rd246;
	ld.global.f64 	%fd1028, [%rd247];
	ld.global.f64 	%fd1029, [%rd247+8];
	ld.global.f64 	%fd1030, [%rd247+16];
	cvt.u64.u16 	%rd248, %rs6;
	add.s64 	%rd249, %rd27, %rd248;
	shl.b64 	%rd250, %rd249, 3;
	add.s64 	%rd251, %rd2, %rd250;
	ld.global.f64 	%fd103, [%rd251];
	ld.global.f64 	%fd104, [%rd251+8];
	ld.global.f64 	%fd105, [%rd251+16];
	cvt.u64.u16 	%rd252, %rs7;
	add.s64 	%rd253, %rd27, %rd252;
	shl.b64 	%rd254, %rd253, 3;
	add.s64 	%rd255, %rd2, %rd254;
	ld.global.f64 	%fd1031, [%rd255];
	ld.global.f64 	%fd1032, [%rd255+8];
	ld.global.f64 	%fd1033, [%rd255+16];
	cvt.u64.u16 	%rd256, %rs8;
	add.s64 	%rd257, %rd27, %rd256;
	shl.b64 	%rd258, %rd257, 3;
	add.s64 	%rd259, %rd2, %rd258;
	ld.global.f64 	%fd1034, [%rd259];
	ld.global.f64 	%fd1035, [%rd259+8];
	ld.global.f64 	%fd1036, [%rd259+16];
	sub.f64 	%fd1037, %fd1028, %fd103;
	sub.f64 	%fd1038, %fd1029, %fd104;
	sub.f64 	%fd1039, %fd1030, %fd105;
	sub.f64 	%fd1040, %fd1031, %fd103;
	sub.f64 	%fd1041, %fd1032, %fd104;
	sub.f64 	%fd1042, %fd1033, %fd105;
	sub.f64 	%fd1043, %fd1034, %fd103;
	sub.f64 	%fd1044, %fd1035, %fd104;
	sub.f64 	%fd1045, %fd1036, %fd105;
	mul.f64 	%fd1046, %fd1041, %fd1041;
	fma.rn.f64 	%fd1047, %fd1040, %fd1040, %fd1046;
	fma.rn.f64 	%fd1048, %fd1042, %fd1042, %fd1047;
	sqrt.rn.f64 	%fd1049, %fd1048;
	div.rn.f64 	%fd106, %fd1040, %fd1049;
	div.rn.f64 	%fd107, %fd1041, %fd1049;
	div.rn.f64 	%fd108, %fd1042, %fd1049;
	mul.f64 	%fd1050, %fd1038, %fd1041;
	fma.rn.f64 	%fd1051, %fd1037, %fd1040, %fd1050;
	fma.rn.f64 	%fd1052, %fd1039, %fd1042, %fd1051;
	div.rn.f64 	%fd1053, %fd1052, %fd1048;
	mul.f64 	%fd1054, %fd1040, %fd1053;
	sub.f64 	%fd1055, %fd1037, %fd1054;
	mul.f64 	%fd1056, %fd1041, %fd1053;
	sub.f64 	%fd1057, %fd1038, %fd1056;
	mul.f64 	%fd1058, %fd1042, %fd1053;
	sub.f64 	%fd1059, %fd1039, %fd1058;
	mul.f64 	%fd1060, %fd1057, %fd1057;
	fma.rn.f64 	%fd1061, %fd1055, %fd1055, %fd1060;
	fma.rn.f64 	%fd1062, %fd1059, %fd1059, %fd1061;
	sqrt.rn.f64 	%fd1063, %fd1062;
	div.rn.f64 	%fd109, %fd1055, %fd1063;
	div.rn.f64 	%fd110, %fd1057, %fd1063;
	div.rn.f64 	%fd111, %fd1059, %fd1063;
	mul.f64 	%fd1064, %fd107, %fd111;
	mul.f64 	%fd1065, %fd108, %fd110;
	sub.f64 	%fd112, %fd1064, %fd1065;
	mul.f64 	%fd1066, %fd108, %fd109;
	mul.f64 	%fd1067, %fd106, %fd111;
	sub.f64 	%fd113, %fd1066, %fd1067;
	mul.f64 	%fd1068, %fd106, %fd110;
	mul.f64 	%fd1069, %fd107, %fd109;
	sub.f64 	%fd114, %fd1068, %fd1069;
	mul.f64 	%fd1070, %fd1044, %fd110;
	fma.rn.f64 	%fd1071, %fd1043, %fd109, %fd1070;
	fma.rn.f64 	%fd1072, %fd1045, %fd111, %fd1071;
	mul.f64 	%fd1073, %fd1044, %fd113;
	fma.rn.f64 	%fd1074, %fd1043, %fd112, %fd1073;
	fma.rn.f64 	%fd1075, %fd1045, %fd114, %fd1074;
	mul.f64 	%fd1076, %fd1075, %fd1075;
	fma.rn.f64 	%fd1077, %fd1072, %fd1072, %fd1076;
	sqrt.rn.f64 	%fd1078, %fd1077;
	div.rn.f64 	%fd115, %fd1072, %fd1078;
	div.rn.f64 	%fd116, %fd1075, %fd1078;
	abs.f64 	%fd117, %fd102;
	setp.neu.f64 	%p89, %fd117, 0d7FF0000000000000;
	@%p89 bra 	$L__BB0_100;
	mov.f64 	%fd1084, 0d0000000000000000;
	mul.rn.f64 	%fd3038, %fd102, %fd1084;
	mov.b32 	%r1090, 0;
	bra.uni 	$L__BB0_102;
$L__BB0_100:
	mul.f64 	%fd1079, %fd102, 0d3FE45F306DC9C883;
	cvt.rni.s32.f64 	%r1090, %fd1079;
	cvt.rn.f64.s32 	%fd1080, %r1090;
	fma.rn.f64 	%fd1081, %fd1080, 0dBFF921FB54442D18, %fd102;
	fma.rn.f64 	%fd1082, %fd1080, 0dBC91A62633145C00, %fd1081;
	fma.rn.f64 	%fd3038, %fd1080, 0dB97B839A252049C0, %fd1082;
	setp.ltu.f64 	%p90, %fd117, 0d41E0000000000000;
	@%p90 bra 	$L__BB0_102;
	{ // callseq 2, 0
	.param .b64 param0;
	st.param.f64 	[param0], %fd102;
	.param .align 16 .b8 retval0[16];
	call.uni (retval0), 
	__internal_trig_reduction_slowpathd, 
	(
	param0
	);
	ld.param.f64 	%fd3038, [retval0];
	ld.param.b32 	%r1090, [retval0+8];
	} // callseq 2
$L__BB0_102:
	mul.rn.f64 	%fd1085, %fd3038, %fd3038;
	fma.rn.f64 	%fd1086, %fd1085, 0dBDA8FF8320FD8164, 0d3E21EEA7C1EF8528;
	fma.rn.f64 	%fd1087, %fd1086, %fd1085, 0dBE927E4F8E06E6D9;
	fma.rn.f64 	%fd1088, %fd1087, %fd1085, 0d3EFA01A019DDBCE9;
	fma.rn.f64 	%fd1089, %fd1088, %fd1085, 0dBF56C16C16C15D47;
	fma.rn.f64 	%fd1090, %fd1089, %fd1085, 0d3FA5555555555551;
	fma.rn.f64 	%fd1091, %fd1090, %fd1085, 0dBFE0000000000000;
	fma.rn.f64 	%fd1092, %fd1091, %fd1085, 0d3FF0000000000000;
	fma.rn.f64 	%fd1093, %fd1085, 0d3DE5DB65F9785EBA, 0dBE5AE5F12CB0D246;
	fma.rn.f64 	%fd1094, %fd1093, %fd1085, 0d3EC71DE369ACE392;
	fma.rn.f64 	%fd1095, %fd1094, %fd1085, 0dBF2A01A019DB62A1;
	fma.rn.f64 	%fd1096, %fd1095, %fd1085, 0d3F81111111110818;
	fma.rn.f64 	%fd1097, %fd1096, %fd1085, 0dBFC5555555555554;
	fma.rn.f64 	%fd1098, %fd1097, %fd1085, 0d0000000000000000;
	fma.rn.f64 	%fd1099, %fd1098, %fd3038, %fd3038;
	and.b32  	%r543, %r1090, 1;
	setp.eq.b32 	%p91, %r543, 1;
	{
	.reg .b32 %temp; 
	mov.b64 	{%temp, %r544}, %fd1099;
	}
	{
	.reg .b32 %temp; 
	mov.b64 	{%r545, %temp}, %fd1099;
	}
	xor.b32  	%r546, %r544, -2147483648;
	mov.b64 	%fd1100, {%r545, %r546};
	selp.f64 	%fd3039, %fd1092, %fd1099, %p91;
	selp.f64 	%fd3040, %fd1100, %fd1092, %p91;
	and.b32  	%r547, %r1090, 2;
	setp.eq.s32 	%p92, %r547, 0;
	@%p92 bra 	$L__BB0_104;
	{
	.reg .b32 %temp; 
	mov.b64 	{%temp, %r548}, %fd3039;
	}
	{
	.reg .b32 %temp; 
	mov.b64 	{%r549, %temp}, %fd3039;
	}
	xor.b32  	%r550, %r548, -2147483648;
	mov.b64 	%fd3039, {%r549, %r550};
	{
	.reg .b32 %temp; 
	mov.b64 	{%temp, %r551}, %fd3040;
	}
	{
	.reg .b32 %temp; 
	mov.b64 	{%r552, %temp}, %fd3040;
	}
	xor.b32  	%r553, %r551, -2147483648;
	mov.b64 	%fd3040, {%r552, %r553};
$L__BB0_104:
	mul.f64 	%fd1101, %fd115, %fd3039;
	mul.f64 	%fd1102, %fd116, %fd3040;
	sub.f64 	%fd128, %fd1101, %fd1102;
	mul.f64 	%fd1103, %fd115, %fd3040;
	fma.rn.f64 	%fd129, %fd116, %fd3039, %fd1103;
	ld.global.u32 	%r554, [%rd14+24];
	setp.ge.u32 	%p93, %r6, %r554;
	@%p93 bra 	$L__BB0_106;
	ld.global.u16 	%rd260, [%rd16+48];
	add.s64 	%rd261, %rd27, %rd260;
	shl.b64 	%rd262, %rd261, 3;
	add.s64 	%rd263, %rd2, %rd262;
	ld.global.f64 	%fd1104, [%rd263];
	ld.global.f64 	%fd1105, [%rd263+8];
	ld.global.f64 	%fd1106, [%rd263+16];
	sub.f64 	%fd1107, %fd1104, %fd103;
	sub.f64 	%fd1108, %fd1105, %fd104;
	sub.f64 	%fd1109, %fd1106, %fd105;
	mul.f64 	%fd1110, %fd110, %fd1108;
	fma.rn.f64 	%fd1111, %fd109, %fd1107, %fd1110;
	fma.rn.f64 	%fd1112, %fd111, %fd1109, %fd1111;
	mul.f64 	%fd1113, %fd113, %fd1108;
	fma.rn.f64 	%fd1114, %fd112, %fd1107, %fd1113;
	fma.rn.f64 	%fd1115, %fd114, %fd1109, %fd1114;
	mul.f64 	%fd1116, %fd107, %fd1108;
	fma.rn.f64 	%fd1117, %fd106, %fd1107, %fd1116;
	fma.rn.f64 	%fd1118, %fd108, %fd1109, %fd1117;
	mul.f64 	%fd1119, %fd129, %fd1112;
	mul.f64 	%fd1120, %fd128, %fd1115;
	sub.f64 	%fd1121, %fd1119, %fd1120;
	mul.f64 	%fd1122, %fd129, %fd1115;
	fma.rn.f64 	%fd1123, %fd128, %fd1112, %fd1122;
	mul.f64 	%fd1124, %fd112, %fd1123;
	fma.rn.f64 	%fd1125, %fd109, %fd1121, %fd1124;
	fma.rn.f64 	%fd1126, %fd106, %fd1118, %fd1125;
	mul.f64 	%fd1127, %fd113, %fd1123;
	fma.rn.f64 	%fd1128, %fd110, %fd1121, %fd1127;
	fma.rn.f64 	%fd1129, %fd107, %fd1118, %fd1128;
	mul.f64 	%fd1130, %fd114, %fd1123;
	fma.rn.f64 	%fd1131, %fd111, %fd1121, %fd1130;
	fma.rn.f64 	%fd1132, %fd108, %fd1118, %fd1131;
	add.f64 	%fd1133, %fd103, %fd1126;
	add.f64 	%fd1134, %fd104, %fd1129;
	add.f64 	%fd1135, %fd105, %fd1132;
	st.global.f64 	[%rd263], %fd1133;
	st.global.f64 	[%rd263+8], %fd1134;
	st.global.f64 	[%rd263+16], %fd1135;
$L__BB0_106:
	setp.ne.s64 	%p94, %rd133, 0;
	bar.sync 	0;
	ld.global.u32 	%r79, [%rd3];
	@%p94 bra 	$L__BB0_108;
	ld.global.u32 	%r1091, [%rd3+8];
	bra.uni 	$L__BB0_109;
$L__BB0_108:
	ld.global.u32 	%r1091, [%rd14+28];
$L__BB0_109:
	setp.eq.s32 	%p95, %r1091, 0;
	mov.f64 	%fd3048, 0d0000000000000000;
	@%p95 bra 	$L__BB0_139;
	and.b32  	%r83, %r79, 8;
	and.b32  	%r84, %r79, 2;
	and.b32  	%r85, %r79, 4;
	and.b32  	%r86, %r79, 1;
	mov.f64 	%fd3048, 0d0000000000000000;
	mov.b32 	%r1100, 0;
	mov.u32 	%r1092, %r6;
	mov.u32 	%r1101, %r1100;
$L__BB0_111:
	setp.ne.s64 	%p96, %rd133, 0;
	@%p96 bra 	$L__BB0_112;
	bra.uni 	$L__BB0_115;
$L__BB0_112:
	ld.global.u32 	%r556, [%rd14+24];
	add.s32 	%r557, %r556, 3;
	cvt.u64.u32 	%rd264, %r557;
	shl.b64 	%rd265, %rd264, 1;
	and.b64  	%rd266, %rd265, 8589934584;
	add.s64 	%rd28, %rd14, %rd266;
$L__BB0_113:
	mul.wide.u32 	%rd267, %r1101, 4;
	add.s64 	%rd268, %rd28, %rd267;
	ld.global.u32 	%r558, [%rd268+48];
	mul.wide.u32 	%rd269, %r558, 8;
	add.s64 	%rd270, %rd6, %rd269;
	ld.global.u64 	%rd271, [%rd270+32];
	add.s64 	%rd866, %rd3, %rd271;
	sub.s32 	%r1099, %r1092, %r1100;
	cvt.s64.s32 	%rd272, %r1099;
	ld.global.u64 	%rd865, [%rd866];
	setp.gt.u64 	%p97, %rd865, %rd272;
	@%p97 bra 	$L__BB0_117;
	cvt.u32.u64 	%r559, %rd865;
	add.s32 	%r1100, %r1100, %r559;
	add.s32 	%r1101, %r1101, 1;
	setp.lt.u32 	%p98, %r1101, %r1091;
	@%p98 bra 	$L__BB0_113;
	bra.uni 	$L__BB0_139;
$L__BB0_115:
	mul.wide.u32 	%rd273, %r1101, 8;
	add.s64 	%rd274, %rd6, %rd273;
	ld.global.u64 	%rd275, [%rd274+32];
	add.s64 	%rd866, %rd3, %rd275;
	sub.s32 	%r1099, %r1092, %r1100;
	cvt.s64.s32 	%rd276, %r1099;
	ld.global.u64 	%rd865, [%rd866];
	setp.gt.u64 	%p99, %rd865, %rd276;
	@%p99 bra 	$L__BB0_117;
	cvt.u32.u64 	%r560, %rd865;
	add.s32 	%r1100, %r1100, %r560;
	add.s32 	%r1101, %r1101, 1;
	setp.lt.u32 	%p100, %r1101, %r1091;
	@%p100 bra 	$L__BB0_115;
	bra.uni 	$L__BB0_139;
$L__BB0_117:
	setp.lt.s32 	%p101, %r1099, 0;
	@%p101 bra 	$L__BB0_139;
	setp.eq.s32 	%p102, %r83, 0;
	mul.wide.u32 	%rd277, %r1099, 8;
	add.s64 	%rd35, %rd866, %rd277;
	ld.global.u64 	%rd36, [%rd35+40];
	and.b64  	%rd278, %rd36, 65535;
	ld.global.u64 	%rd279, [%rd866+16];
	add.s64 	%rd280, %rd278, %rd279;
	shr.u64 	%rd281, %rd36, 16;
	and.b64  	%rd282, %rd281, 65535;
	ld.global.u64 	%rd283, [%rd866+8];
	add.s64 	%rd284, %rd282, %rd283;
	shl.b64 	%rd285, %rd284, 3;
	add.s64 	%rd286, %rd2, %rd285;
	ld.global.f64 	%fd1139, [%rd286];
	shl.b64 	%rd287, %rd280, 3;
	add.s64 	%rd288, %rd2, %rd287;
	ld.global.f64 	%fd1140, [%rd288];
	sub.f64 	%fd1141, %fd1139, %fd1140;
	ld.global.f64 	%fd1142, [%rd286+8];
	ld.global.f64 	%fd1143, [%rd288+8];
	sub.f64 	%fd1144, %fd1142, %fd1143;
	mul.f64 	%fd1145, %fd1144, %fd1144;
	fma.rn.f64 	%fd1146, %fd1141, %fd1141, %fd1145;
	ld.global.f64 	%fd1147, [%rd286+16];
	ld.global.f64 	%fd1148, [%rd288+16];
	sub.f64 	%fd1149, %fd1147, %fd1148;
	fma.rn.f64 	%fd131, %fd1149, %fd1149, %fd1146;
	sqrt.rn.f64 	%fd132, %fd131;
	and.b64  	%rd37, %rd36, 4611686018427387904;
	setp.eq.s64 	%p103, %rd37, 0;
	mov.f64 	%fd3042, 0d0000000000000000;
	and.pred  	%p104, %p103, %p102;
	@%p104 bra 	$L__BB0_126;
	shl.b64 	%rd289, %rd865, 3;
	add.s64 	%rd290, %rd35, %rd289;
	ld.global.f64 	%fd133, [%rd290+40];
	setp.gt.s64 	%p105, %rd36, -1;
	@%p105 bra 	$L__BB0_123;
	setp.eq.s32 	%p106, %r84, 0;
	@%p106 bra 	$L__BB0_122;
	ld.global.f64 	%fd1150, [%rd3+24];
	mul.f64 	%fd1151, %fd133, %fd1150;
	div.rn.f64 	%fd1152, %fd1151, %fd131;
	add.f64 	%fd3042, %fd1152, 0d0000000000000000;
	bra.uni 	$L__BB0_126;
$L__BB0_122:
	ld.global.f64 	%fd1153, [%rd3+24];
	mul.f64 	%fd1154, %fd133, %fd1153;
	div.rn.f64 	%fd1155, %fd1154, %fd132;
	add.f64 	%fd3042, %fd1155, 0d0000000000000000;
	bra.uni 	$L__BB0_126;
$L__BB0_123:
	setp.eq.s32 	%p107, %r84, 0;
	@%p107 bra 	$L__BB0_125;
	ld.global.f64 	%fd1156, [%rd3+16];
	mul.f64 	%fd1157, %fd133, %fd1156;
	div.rn.f64 	%fd1158, %fd1157, %fd131;
	add.f64 	%fd3042, %fd1158, 0d0000000000000000;
	bra.uni 	$L__BB0_126;
$L__BB0_125:
	ld.global.f64 	%fd1159, [%rd3+16];
	mul.f64 	%fd1160, %fd133, %fd1159;
	div.rn.f64 	%fd1161, %fd1160, %fd132;
	add.f64 	%fd3042, %fd1161, 0d0000000000000000;
$L__BB0_126:
	setp.eq.s32 	%p109, %r85, 0;
	and.pred  	%p110, %p103, %p109;
	@%p110 bra 	$L__BB0_128;
	shl.b64 	%rd291, %rd865, 4;
	add.s64 	%rd292, %rd35, %rd291;
	ld.global.f64 	%fd1162, [%rd292+40];
	shl.b64 	%rd293, %rd865, 3;
	add.s64 	%rd294, %rd292, %rd293;
	ld.global.f64 	%fd1163, [%rd294+40];
	mul.f64 	%fd1164, %fd131, %fd131;
	mul.f64 	%fd1165, %fd131, %fd1164;
	mul.f64 	%fd1166, %fd1165, %fd1165;
	div.rn.f64 	%fd1167, %fd1162, %fd1166;
	div.rn.f64 	%fd1168, %fd1163, %fd1165;
	sub.f64 	%fd1169, %fd1167, %fd1168;
	add.f64 	%fd3042, %fd3042, %fd1169;
$L__BB0_128:
	setp.eq.s32 	%p112, %r86, 0;
	or.pred  	%p113, %p112, %p103;
	setp.geu.f64 	%p114, %fd131, 0d4054400000000000;
	or.pred  	%p115, %p113, %p114;
	@%p115 bra 	$L__BB0_136;
	shl.b64 	%rd295, %rd865, 3;
	mul.lo.s64 	%rd296, %rd865, 24;
	add.s64 	%rd297, %rd295, %rd296;
	add.s64 	%rd298, %rd35, %rd297;
	ld.global.f64 	%fd1170, [%rd298+40];
	shl.b64 	%rd299, %rd865, 4;
	add.s64 	%rd300, %rd299, %rd296;
	add.s64 	%rd301, %rd35, %rd300;
	ld.global.f64 	%fd1171, [%rd301+40];
	add.s64 	%rd302, %rd301, %rd295;
	ld.global.f64 	%fd141, [%rd302+40];
	add.s64 	%rd303, %rd298, %rd296;
	ld.global.f64 	%fd1172, [%rd303+40];
	add.s64 	%rd304, %rd303, %rd295;
	ld.global.f64 	%fd1173, [%rd304+40];
	add.s64 	%rd305, %rd302, %rd296;
	ld.global.f64 	%fd142, [%rd305+40];
	sub.f64 	%fd1174, %fd132, %fd1170;
	div.rn.f64 	%fd1175, %fd1174, %fd1171;
	sub.f64 	%fd1176, %fd132, %fd1172;
	div.rn.f64 	%fd143, %fd1176, %fd1173;
	neg.f64 	%fd1177, %fd1175;
	mul.f64 	%fd144, %fd1175, %fd1177;
	fma.rn.f64 	%fd1178, %fd144, 0d3FF71547652B82FE, 0d4338000000000000;
	{
	.reg .b32 %temp; 
	mov.b64 	{%r103, %temp}, %fd1178;
	}
	mov.f64 	%fd1179, 0dC338000000000000;
	add.rn.f64 	%fd1180, %fd1178, %fd1179;
	fma.rn.f64 	%fd1181, %fd1180, 0dBFE62E42FEFA39EF, %fd144;
	fma.rn.f64 	%fd1182, %fd1180, 0dBC7ABC9E3B39803F, %fd1181;
	fma.rn.f64 	%fd1183, %fd1182, 0d3E5ADE1569CE2BDF, 0d3E928AF3FCA213EA;
	fma.rn.f64 	%fd1184, %fd1183, %fd1182, 0d3EC71DEE62401315;
	fma.rn.f64 	%fd1185, %fd1184, %fd1182, 0d3EFA01997C89EB71;
	fma.rn.f64 	%fd1186, %fd1185, %fd1182, 0d3F2A01A014761F65;
	fma.rn.f64 	%fd1187, %fd1186, %fd1182, 0d3F56C16C1852B7AF;
	fma.rn.f64 	%fd1188, %fd1187, %fd1182, 0d3F81111111122322;
	fma.rn.f64 	%fd1189, %fd1188, %fd1182, 0d3FA55555555502A1;
	fma.rn.f64 	%fd1190, %fd1189, %fd1182, 0d3FC5555555555511;
	fma.rn.f64 	%fd1191, %fd1190, %fd1182, 0d3FE000000000000B;
	fma.rn.f64 	%fd1192, %fd1191, %fd1182, 0d3FF0000000000000;
	fma.rn.f64 	%fd1193, %fd1192, %fd1182, 0d3FF0000000000000;
	{
	.reg .b32 %temp; 
	mov.b64 	{%r104, %temp}, %fd1193;
	}
	{
	.reg .b32 %temp; 
	mov.b64 	{%temp, %r105}, %fd1193;
	}
	shl.b32 	%r563, %r103, 20;
	add.s32 	%r564, %r563, %r105;
	mov.b64 	%fd3044, {%r104, %r564};
	{
	.reg .b32 %temp; 
	mov.b64 	{%temp, %r565}, %fd144;
	}
	mov.b32 	%f29, %r565;
	abs.f32 	%f5, %f29;
	setp.lt.f32 	%p116, %f5, 0f4086232B;
	@%p116 bra 	$L__BB0_132;
	setp.lt.f64 	%p117, %fd144, 0d0000000000000000;
	add.f64 	%fd1194, %fd144, 0d7FF0000000000000;
	selp.f64 	%fd3044, 0d0000000000000000, %fd1194, %p117;
	setp.geu.f32 	%p118, %f5, 0f40874800;
	@%p118 bra 	$L__BB0_132;
	shr.u32 	%r566, %r103, 31;
	add.s32 	%r567, %r103, %r566;
	shr.s32 	%r568, %r567, 1;
	shl.b32 	%r569, %r568, 20;
	add.s32 	%r570, %r105, %r569;
	mov.b64 	%fd1195, {%r104, %r570};
	sub.s32 	%r571, %r103, %r568;
	shl.b32 	%r572, %r571, 20;
	add.s32 	%r573, %r572, 1072693248;
	mov.b32 	%r574, 0;
	mov.b64 	%fd1196, {%r574, %r573};
	mul.f64 	%fd3044, %fd1196, %fd1195;
$L__BB0_132:
	mul.f64 	%fd149, %fd141, %fd3044;
	neg.f64 	%fd1197, %fd143;
	mul.f64 	%fd150, %fd143, %fd1197;
	fma.rn.f64 	%fd1198, %fd150, 0d3FF71547652B82FE, 0d4338000000000000;
	{
	.reg .b32 %temp; 
	mov.b64 	{%r106, %temp}, %fd1198;
	}
	mov.f64 	%fd1199, 0dC338000000000000;
	add.rn.f64 	%fd1200, %fd1198, %fd1199;
	fma.rn.f64 	%fd1201, %fd1200, 0dBFE62E42FEFA39EF, %fd150;
	fma.rn.f64 	%fd1202, %fd1200, 0dBC7ABC9E3B39803F, %fd1201;
	fma.rn.f64 	%fd1203, %fd1202, 0d3E5ADE1569CE2BDF, 0d3E928AF3FCA213EA;
	fma.rn.f64 	%fd1204, %fd1203, %fd1202, 0d3EC71DEE62401315;
	fma.rn.f64 	%fd1205, %fd1204, %fd1202, 0d3EFA01997C89EB71;
	fma.rn.f64 	%fd1206, %fd1205, %fd1202, 0d3F2A01A014761F65;
	fma.rn.f64 	%fd1207, %fd1206, %fd1202, 0d3F56C16C1852B7AF;
	fma.rn.f64 	%fd1208, %fd1207, %fd1202, 0d3F81111111122322;
	fma.rn.f64 	%fd1209, %fd1208, %fd1202, 0d3FA55555555502A1;
	fma.rn.f64 	%fd1210, %fd1209, %fd1202, 0d3FC5555555555511;
	fma.rn.f64 	%fd1211, %fd1210, %fd1202, 0d3FE000000000000B;
	fma.rn.f64 	%fd1212, %fd1211, %fd1202, 0d3FF0000000000000;
	fma.rn.f64 	%fd1213, %fd1212, %fd1202, 0d3FF0000000000000;
	{
	.reg .b32 %temp; 
	mov.b64 	{%r107, %temp}, %fd1213;
	}
	{
	.reg .b32 %temp; 
	mov.b64 	{%temp, %r108}, %fd1213;
	}
	shl.b32 	%r575, %r106, 20;
	add.s32 	%r576, %r575, %r108;
	mov.b64 	%fd3045, {%r107, %r576};
	{
	.reg .b32 %temp; 
	mov.b64 	{%temp, %r577}, %fd150;
	}
	mov.b32 	%f30, %r577;
	abs.f32 	%f6, %f30;
	setp.lt.f32 	%p119, %f6, 0f4086232B;
	@%p119 bra 	$L__BB0_135;
	setp.lt.f64 	%p120, %fd150, 0d0000000000000000;
	add.f64 	%fd1214, %fd150, 0d7FF0000000000000;
	selp.f64 	%fd3045, 0d0000000000000000, %fd1214, %p120;
	setp.geu.f32 	%p121, %f6, 0f40874800;
	@%p121 bra 	$L__BB0_135;
	shr.u32 	%r578, %r106, 31;
	add.s32 	%r579, %r106, %r578;
	shr.s32 	%r580, %r579, 1;
	shl.b32 	%r581, %r580, 20;
	add.s32 	%r582, %r108, %r581;
	mov.b64 	%fd1215, {%r107, %r582};
	sub.s32 	%r583, %r106, %r580;
	shl.b32 	%r584, %r583, 20;
	add.s32 	%r585, %r584, 1072693248;
	mov.b32 	%r586, 0;
	mov.b64 	%fd1216, {%r586, %r585};
	mul.f64 	%fd3045, %fd1216, %fd1215;
$L__BB0_135:
	fma.rn.f64 	%fd1217, %fd142, %fd3045, %fd149;
	div.rn.f64 	%fd1218, %fd1217, %fd131;
	sub.f64 	%fd3042, %fd3042, %fd1218;
$L__BB0_136:
	setp.ne.s32 	%p122, %r1099, 0;
	@%p122 bra 	$L__BB0_138;
	ld.global.f64 	%fd1219, [%rd866+32];
	add.f64 	%fd3042, %fd3042, %fd1219;
$L__BB0_138:
	ld.global.f64 	%fd1220, [%rd866+24];
	fma.rn.f64 	%fd3048, %fd3042, %fd1220, %fd3048;
	add.s32 	%r1092, %r1092, %r2;
	setp.lt.u32 	%p123, %r1101, %r1091;
	@%p123 bra 	$L__BB0_111;
$L__BB0_139:
	setp.lt.u32 	%p124, %r2, 2;
	st.shared.f64 	[%r29], %fd3048;
	bar.sync 	0;
	@%p124 bra 	$L__BB0_145;
	mov.b32 	%r1102, 1;
$L__BB0_141:
	mov.u32 	%r110, %r1102;
	shl.b32 	%r1102, %r110, 1;
	add.s32 	%r588, %r1102, -1;
	and.b32  	%r589, %r588, %r6;
	setp.ne.s32 	%p125, %r589, 0;
	@%p125 bra 	$L__BB0_144;
	add.s32 	%r590, %r110, %r6;
	setp.ge.u32 	%p126, %r590, %r2;
	@%p126 bra 	$L__BB0_144;
	shl.b32 	%r591, %r110, 3;
	add.s32 	%r592, %r29, %r591;
	ld.shared.f64 	%fd1221, [%r592];
	ld.shared.f64 	%fd1222, [%r29];
	add.f64 	%fd1223, %fd1221, %fd1222;
	st.shared.f64 	[%r29], %fd1223;
$L__BB0_144:
	bar.sync 	0;
	setp.lt.u32 	%p127, %r1102, %r2;
	@%p127 bra 	$L__BB0_141;
$L__BB0_145:
	ld.shared.f64 	%fd3049, [shared];
$L__BB0_146:
	sub.f64 	%fd163, %fd32, %fd3026;
	ld.global.f64 	%fd1225, [%rd14+32];
	setp.ltu.f64 	%p128, %fd163, %fd1225;
	mov.f64 	%fd3061, 0d7FF0000000000000;
	@%p128 bra 	$L__BB0_195;
	ld.global.v4.u16 	{%rs9, %rs10, %rs11, %rs12}, [%rd14+16];
	ld.global.u64 	%rd38, [%rd14+8];
	cvt.u64.u16 	%rd306, %rs9;
	add.s64 	%rd307, %rd38, %rd306;
	shl.b64 	%rd308, %rd307, 3;
	add.s64 	%rd309, %rd2, %rd308;
	ld.global.f64 	%fd1226, [%rd309];
	ld.global.f64 	%fd1227, [%rd309+8];
	ld.global.f64 	%fd1228, [%rd309+16];
	cvt.u64.u16 	%rd310, %rs10;
	add.s64 	%rd311, %rd38, %rd310;
	shl.b64 	%rd312, %rd311, 3;
	add.s64 	%rd313, %rd2, %rd312;
	ld.global.f64 	%fd164, [%rd313];
	ld.global.f64 	%fd165, [%rd313+8];
	ld.global.f64 	%fd166, [%rd313+16];
	cvt.u64.u16 	%rd314, %rs11;
	add.s64 	%rd315, %rd38, %rd314;
	shl.b64 	%rd316, %rd315, 3;
	add.s64 	%rd317, %rd2, %rd316;
	ld.global.f64 	%fd1229, [%rd317];
	ld.global.f64 	%fd1230, [%rd317+8];
	ld.global.f64 	%fd1231, [%rd317+16];
	cvt.u64.u16 	%rd318, %rs12;
	add.s64 	%rd319, %rd38, %rd318;
	shl.b64 	%rd320, %rd319, 3;
	add.s64 	%rd321, %rd2, %rd320;
	ld.global.f64 	%fd1232, [%rd321];
	ld.global.f64 	%fd1233, [%rd321+8];
	ld.global.f64 	%fd1234, [%rd321+16];
	sub.f64 	%fd1235, %fd1226, %fd164;
	sub.f64 	%fd1236, %fd1227, %fd165;
	sub.f64 	%fd1237, %fd1228, %fd166;
	sub.f64 	%fd1238, %fd1229, %fd164;
	sub.f64 	%fd1239, %fd1230, %fd165;
	sub.f64 	%fd1240, %fd1231, %fd166;
	sub.f64 	%fd1241, %fd1232, %fd164;
	sub.f64 	%fd1242, %fd1233, %fd165;
	sub.f64 	%fd1243, %fd1234, %fd166;
	mul.f64 	%fd1244, %fd1239, %fd1239;
	fma.rn.f64 	%fd1245, %fd1238, %fd1238, %fd1244;
	fma.rn.f64 	%fd1246, %fd1240, %fd1240, %fd1245;
	sqrt.rn.f64 	%fd1247, %fd1246;
	div.rn.f64 	%fd167, %fd1238, %fd1247;
	div.rn.f64 	%fd168, %fd1239, %fd1247;
	div.rn.f64 	%fd169, %fd1240, %fd1247;
	mul.f64 	%fd1248, %fd1236, %fd1239;
	fma.rn.f64 	%fd1249, %fd1235, %fd1238, %fd1248;
	fma.rn.f64 	%fd1250, %fd1237, %fd1240, %fd1249;
	div.rn.f64 	%fd1251, %fd1250, %fd1246;
	mul.f64 	%fd1252, %fd1238, %fd1251;
	sub.f64 	%fd1253, %fd1235, %fd1252;
	mul.f64 	%fd1254, %fd1239, %fd1251;
	sub.f64 	%fd1255, %fd1236, %fd1254;
	mul.f64 	%fd1256, %fd1240, %fd1251;
	sub.f64 	%fd1257, %fd1237, %fd1256;
	mul.f64 	%fd1258, %fd1255, %fd1255;
	fma.rn.f64 	%fd1259, %fd1253, %fd1253, %fd1258;
	fma.rn.f64 	%fd1260, %fd1257, %fd1257, %fd1259;
	sqrt.rn.f64 	%fd1261, %fd1260;
	div.rn.f64 	%fd170, %fd1253, %fd1261;
	div.rn.f64 	%fd171, %fd1255, %fd1261;
	div.rn.f64 	%fd172, %fd1257, %fd1261;
	mul.f64 	%fd1262, %fd168, %fd172;
	mul.f64 	%fd1263, %fd169, %fd171;
	sub.f64 	%fd173, %fd1262, %fd1263;
	mul.f64 	%fd1264, %fd169, %fd170;
	mul.f64 	%fd1265, %fd167, %fd172;
	sub.f64 	%fd174, %fd1264, %fd1265;
	mul.f64 	%fd1266, %fd167, %fd171;
	mul.f64 	%fd1267, %fd168, %fd170;
	sub.f64 	%fd175, %fd1266, %fd1267;
	mul.f64 	%fd1268, %fd1242, %fd171;
	fma.rn.f64 	%fd1269, %fd1241, %fd170, %fd1268;
	fma.rn.f64 	%fd1270, %fd1243, %fd172, %fd1269;
	mul.f64 	%fd1271, %fd1242, %fd174;
	fma.rn.f64 	%fd1272, %fd1241, %fd173, %fd1271;
	fma.rn.f64 	%fd1273, %fd1243, %fd175, %fd1272;
	mul.f64 	%fd1274, %fd1273, %fd1273;
	fma.rn.f64 	%fd1275, %fd1270, %fd1270, %fd1274;
	sqrt.rn.f64 	%fd1276, %fd1275;
	div.rn.f64 	%fd176, %fd1270, %fd1276;
	div.rn.f64 	%fd177, %fd1273, %fd1276;
	abs.f64 	%fd178, %fd163;
	setp.neu.f64 	%p129, %fd178, 0d7FF0000000000000;
	@%p129 bra 	$L__BB0_149;
	mov.f64 	%fd1282, 0d0000000000000000;
	mul.rn.f64 	%fd3050, %fd163, %fd1282;
	mov.b32 	%r1103, 0;
	bra.uni 	$L__BB0_151;
$L__BB0_149:
	mul.f64 	%fd1277, %fd163, 0d3FE45F306DC9C883;
	cvt.rni.s32.f64 	%r1103, %fd1277;
	cvt.rn.f64.s32 	%fd1278, %r1103;
	fma.rn.f64 	%fd1279, %fd1278, 0dBFF921FB54442D18, %fd163;
	fma.rn.f64 	%fd1280, %fd1278, 0dBC91A62633145C00, %fd1279;
	fma.rn.f64 	%fd3050, %fd1278, 0dB97B839A252049C0, %fd1280;
	setp.ltu.f64 	%p130, %fd178, 0d41E0000000000000;
	@%p130 bra 	$L__BB0_151;
	{ // callseq 3, 0
	.param .b64 param0;
	st.param.f64 	[param0], %fd163;
	.param .align 16 .b8 retval0[16];
	call.uni (retval0), 
	__internal_trig_reduction_slowpathd, 
	(
	param0
	);
	ld.param.f64 	%fd3050, [retval0];
	ld.param.b32 	%r1103, [retval0+8];
	} // callseq 3
$L__BB0_151:
	mul.rn.f64 	%fd1283, %fd3050, %fd3050;
	fma.rn.f64 	%fd1284, %fd1283, 0dBDA8FF8320FD8164, 0d3E21EEA7C1EF8528;
	fma.rn.f64 	%fd1285, %fd1284, %fd1283, 0dBE927E4F8E06E6D9;
	fma.rn.f64 	%fd1286, %fd1285, %fd1283, 0d3EFA01A019DDBCE9;
	fma.rn.f64 	%fd1287, %fd1286, %fd1283, 0dBF56C16C16C15D47;
	fma.rn.f64 	%fd1288, %fd1287, %fd1283, 0d3FA5555555555551;
	fma.rn.f64 	%fd1289, %fd1288, %fd1283, 0dBFE0000000000000;
	fma.rn.f64 	%fd1290, %fd1289, %fd1283, 0d3FF0000000000000;
	fma.rn.f64 	%fd1291, %fd1283, 0d3DE5DB65F9785EBA, 0dBE5AE5F12CB0D246;
	fma.rn.f64 	%fd1292, %fd1291, %fd1283, 0d3EC71DE369ACE392;
	fma.rn.f64 	%fd1293, %fd1292, %fd1283, 0dBF2A01A019DB62A1;
	fma.rn.f64 	%fd1294, %fd1293, %fd1283, 0d3F81111111110818;
	fma.rn.f64 	%fd1295, %fd1294, %fd1283, 0dBFC5555555555554;
	fma.rn.f64 	%fd1296, %fd1295, %fd1283, 0d0000000000000000;
	fma.rn.f64 	%fd1297, %fd1296, %fd3050, %fd3050;
	and.b32  	%r595, %r1103, 1;
	setp.eq.b32 	%p131, %r595, 1;
	{
	.reg .b32 %temp; 
	mov.b64 	{%temp, %r596}, %fd1297;
	}
	{
	.reg .b32 %temp; 
	mov.b64 	{%r597, %temp}, %fd1297;
	}
	xor.b32  	%r598, %r596, -2147483648;
	mov.b64 	%fd1298, {%r597, %r598};
	selp.f64 	%fd3051, %fd1290, %fd1297, %p131;
	selp.f64 	%fd3052, %fd1298, %fd1290, %p131;
	and.b32  	%r599, %r1103, 2;
	setp.eq.s32 	%p132, %r599, 0;
	@%p132 bra 	$L__BB0_153;
	{
	.reg .b32 %temp; 
	mov.b64 	{%temp, %r600}, %fd3051;
	}
	{
	.reg .b32 %temp; 
	mov.b64 	{%r601, %temp}, %fd3051;
	}
	xor.b32  	%r602, %r600, -2147483648;
	mov.b64 	%fd3051, {%r601, %r602};
	{
	.reg .b32 %temp; 
	mov.b64 	{%temp, %r603}, %fd3052;
	}
	{
	.reg .b32 %temp; 
	mov.b64 	{%r604, %temp}, %fd3052;
	}
	xor.b32  	%r605, %r603, -2147483648;
	mov.b64 	%fd3052, {%r604, %r605};
$L__BB0_153:
	mul.f64 	%fd1299, %fd176, %fd3051;
	mul.f64 	%fd1300, %fd177, %fd3052;
	sub.f64 	%fd189, %fd1299, %fd1300;
	mul.f64 	%fd1301, %fd176, %fd3052;
	fma.rn.f64 	%fd190, %fd177, %fd3051, %fd1301;
	ld.global.u32 	%r606, [%rd14+24];
	setp.ge.u32 	%p133, %r6, %r606;
	@%p133 bra 	$L__BB0_155;
	ld.global.u16 	%rd322, [%rd16+48];
	add.s64 	%rd323, %rd38, %rd322;
	shl.b64 	%rd324, %rd323, 3;
	add.s64 	%rd325, %rd2, %rd324;
	ld.global.f64 	%fd1302, [%rd325];
	ld.global.f64 	%fd1303, [%rd325+8];
	ld.global.f64 	%fd1304, [%rd325+16];
	sub.f64 	%fd1305, %fd1302, %fd164;
	sub.f64 	%fd1306, %fd1303, %fd165;
	sub.f64 	%fd1307, %fd1304, %fd166;
	mul.f64 	%fd1308, %fd171, %fd1306;
	fma.rn.f64 	%fd1309, %fd170, %fd1305, %fd1308;
	fma.rn.f64 	%fd1310, %fd172, %fd1307, %fd1309;
	mul.f64 	%fd1311, %fd174, %fd1306;
	fma.rn.f64 	%fd1312, %fd173, %fd1305, %fd1311;
	fma.rn.f64 	%fd1313, %fd175, %fd1307, %fd1312;
	mul.f64 	%fd1314, %fd168, %fd1306;
	fma.rn.f64 	%fd1315, %fd167, %fd1305, %fd1314;
	fma.rn.f64 	%fd1316, %fd169, %fd1307, %fd1315;
	mul.f64 	%fd1317, %fd190, %fd1310;
	mul.f64 	%fd1318, %fd189, %fd1313;
	sub.f64 	%fd1319, %fd1317, %fd1318;
	mul.f64 	%fd1320, %fd190, %fd1313;
	fma.rn.f64 	%fd1321, %fd189, %fd1310, %fd1320;
	mul.f64 	%fd1322, %fd173, %fd1321;
	fma.rn.f64 	%fd1323, %fd170, %fd1319, %fd1322;
	fma.rn.f64 	%fd1324, %fd167, %fd1316, %fd1323;
	mul.f64 	%fd1325, %fd174, %fd1321;
	fma.rn.f64 	%fd1326, %fd171, %fd1319, %fd1325;
	fma.rn.f64 	%fd1327, %fd168, %fd1316, %fd1326;
	mul.f64 	%fd1328, %fd175, %fd1321;
	fma.rn.f64 	%fd1329, %fd172, %fd1319, %fd1328;
	fma.rn.f64 	%fd1330, %fd169, %fd1316, %fd1329;
	add.f64 	%fd1331, %fd164, %fd1324;
	add.f64 	%fd1332, %fd165, %fd1327;
	add.f64 	%fd1333, %fd166, %fd1330;
	st.global.f64 	[%rd325], %fd1331;
	st.global.f64 	[%rd325+8], %fd1332;
	st.global.f64 	[%rd325+16], %fd1333;
$L__BB0_155:
	setp.ne.s64 	%p134, %rd133, 0;
	bar.sync 	0;
	ld.global.u32 	%r115, [%rd3];
	@%p134 bra 	$L__BB0_157;
	ld.global.u32 	%r1104, [%rd3+8];
	bra.uni 	$L__BB0_158;
$L__BB0_157:
	ld.global.u32 	%r1104, [%rd14+28];
$L__BB0_158:
	setp.eq.s32 	%p135, %r1104, 0;
	mov.f64 	%fd3060, 0d0000000000000000;
	@%p135 bra 	$L__BB0_188;
	and.b32  	%r119, %r115, 8;
	and.b32  	%r120, %r115, 2;
	and.b32  	%r121, %r115, 4;
	and.b32  	%r122, %r115, 1;
	mov.f64 	%fd3060, 0d0000000000000000;
	mov.b32 	%r1113, 0;
	mov.u32 	%r1105, %r6;
	mov.u32 	%r1114, %r1113;
$L__BB0_160:
	setp.ne.s64 	%p136, %rd133, 0;
	@%p136 bra 	$L__BB0_161;
	bra.uni 	$L__BB0_164;
$L__BB0_161:
	ld.global.u32 	%r608, [%rd14+24];
	add.s32 	%r609, %r608, 3;
	cvt.u64.u32 	%rd326, %r609;
	shl.b64 	%rd327, %rd326, 1;
	and.b64  	%rd328, %rd327, 8589934584;
	add.s64 	%rd39, %rd14, %rd328;
$L__BB0_162:
	mul.wide.u32 	%rd329, %r1114, 4;
	add.s64 	%rd330, %rd39, %rd329;
	ld.global.u32 	%r610, [%rd330+48];
	mul.wide.u32 	%rd331, %r610, 8;
	add.s64 	%rd332, %rd6, %rd331;
	ld.global.u64 	%rd333, [%rd332+32];
	add.s64 	%rd868, %rd3, %rd333;
	sub.s32 	%r1112, %r1105, %r1113;
	cvt.s64.s32 	%rd334, %r1112;
	ld.global.u64 	%rd867, [%rd868];
	setp.gt.u64 	%p137, %rd867, %rd334;
	@%p137 bra 	$L__BB0_166;
	cvt.u32.u64 	%r611, %rd867;
	add.s32 	%r1113, %r1113, %r611;
	add.s32 	%r1114, %r1114, 1;
	setp.lt.u32 	%p138, %r1114, %r1104;
	@%p138 bra 	$L__BB0_162;
	bra.uni 	$L__BB0_188;
$L__BB0_164:
	mul.wide.u32 	%rd335, %r1114, 8;
	add.s64 	%rd336, %rd6, %rd335;
	ld.global.u64 	%rd337, [%rd336+32];
	add.s64 	%rd868, %rd3, %rd337;
	sub.s32 	%r1112, %r1105, %r1113;
	cvt.s64.s32 	%rd338, %r1112;
	ld.global.u64 	%rd867, [%rd868];
	setp.gt.u64 	%p139, %rd867, %rd338;
	@%p139 bra 	$L__BB0_166;
	cvt.u32.u64 	%r612, %rd867;
	add.s32 	%r1113, %r1113, %r612;
	add.s32 	%r1114, %r1114, 1;
	setp.lt.u32 	%p140, %r1114, %r1104;
	@%p140 bra 	$L__BB0_164;
	bra.uni 	$L__BB0_188;
$L__BB0_166:
	setp.lt.s32 	%p141, %r1112, 0;
	@%p141 bra 	$L__BB0_188;
	setp.eq.s32 	%p142, %r119, 0;
	mul.wide.u32 	%rd339, %r1112, 8;
	add.s64 	%rd46, %rd868, %rd339;
	ld.global.u64 	%rd47, [%rd46+40];
	and.b64  	%rd340, %rd47, 65535;
	ld.global.u64 	%rd341, [%rd868+16];
	add.s64 	%rd342, %rd340, %rd341;
	shr.u64 	%rd343, %rd47, 16;
	and.b64  	%rd344, %rd343, 65535;
	ld.global.u64 	%rd345, [%rd868+8];
	add.s64 	%rd346, %rd344, %rd345;
	shl.b64 	%rd347, %rd346, 3;
	add.s64 	%rd348, %rd2, %rd347;
	ld.global.f64 	%fd1337, [%rd348];
	shl.b64 	%rd349, %rd342, 3;
	add.s64 	%rd350, %rd2, %rd349;
	ld.global.f64 	%fd1338, [%rd350];
	sub.f64 	%fd1339, %fd1337, %fd1338;
	ld.global.f64 	%fd1340, [%rd348+8];
	ld.global.f64 	%fd1341, [%rd350+8];
	sub.f64 	%fd1342, %fd1340, %fd1341;
	mul.f64 	%fd1343, %fd1342, %fd1342;
	fma.rn.f64 	%fd1344, %fd1339, %fd1339, %fd1343;
	ld.global.f64 	%fd1345, [%rd348+16];
	ld.global.f64 	%fd1346, [%rd350+16];
	sub.f64 	%fd1347, %fd1345, %fd1346;
	fma.rn.f64 	%fd192, %fd1347, %fd1347, %fd1344;
	sqrt.rn.f64 	%fd193, %fd192;
	and.b64  	%rd48, %rd47, 4611686018427387904;
	setp.eq.s64 	%p143, %rd48, 0;
	mov.f64 	%fd3054, 0d0000000000000000;
	and.pred  	%p144, %p143, %p142;
	@%p144 bra 	$L__BB0_175;
	shl.b64 	%rd351, %rd867, 3;
	add.s64 	%rd352, %rd46, %rd351;
	ld.global.f64 	%fd194, [%rd352+40];
	setp.gt.s64 	%p145, %rd47, -1;
	@%p145 bra 	$L__BB0_172;
	setp.eq.s32 	%p146, %r120, 0;
	@%p146 bra 	$L__BB0_171;
	ld.global.f64 	%fd1348, [%rd3+24];
	mul.f64 	%fd1349, %fd194, %fd1348;
	div.rn.f64 	%fd1350, %fd1349, %fd192;
	add.f64 	%fd3054, %fd1350, 0d0000000000000000;
	bra.uni 	$L__BB0_175;
$L__BB0_171:
	ld.global.f64 	%fd1351, [%rd3+24];
	mul.f64 	%fd1352, %fd194, %fd1351;
	div.rn.f64 	%fd1353, %fd1352, %fd193;
	add.f64 	%fd3054, %fd1353, 0d0000000000000000;
	bra.uni 	$L__BB0_175;
$L__BB0_172:
	setp.eq.s32 	%p147, %r120, 0;
	@%p147 bra 	$L__BB0_174;
	ld.global.f64 	%fd1354, [%rd3+16];
	mul.f64 	%fd1355, %fd194, %fd1354;
	div.rn.f64 	%fd1356, %fd1355, %fd192;
	add.f64 	%fd3054, %fd1356, 0d0000000000000000;
	bra.uni 	$L__BB0_175;
$L__BB0_174:
	ld.global.f64 	%fd1357, [%rd3+16];
	mul.f64 	%fd1358, %fd194, %fd1357;
	div.rn.f64 	%fd1359, %fd1358, %fd193;
	add.f64 	%fd3054, %fd1359, 0d0000000000000000;
$L__BB0_175:
	setp.eq.s32 	%p149, %r121, 0;
	and.pred  	%p150, %p143, %p149;
	@%p150 bra 	$L__BB0_177;
	shl.b64 	%rd353, %rd867, 4;
	add.s64 	%rd354, %rd46, %rd353;
	ld.global.f64 	%fd1360, [%rd354+40];
	shl.b64 	%rd355, %rd867, 3;
	add.s64 	%rd356, %rd354, %rd355;
	ld.global.f64 	%fd1361, [%rd356+40];
	mul.f64 	%fd1362, %fd192, %fd192;
	mul.f64 	%fd1363, %fd192, %fd1362;
	mul.f64 	%fd1364, %fd1363, %fd1363;
	div.rn.f64 	%fd1365, %fd1360, %fd1364;
	div.rn.f64 	%fd1366, %fd1361, %fd1363;
	sub.f64 	%fd1367, %fd1365, %fd1366;
	add.f64 	%fd3054, %fd3054, %fd1367;
$L__BB0_177:
	setp.eq.s32 	%p152, %r122, 0;
	or.pred  	%p153, %p152, %p143;
	setp.geu.f64 	%p154, %fd192, 0d4054400000000000;
	or.pred  	%p155, %p153, %p154;
	@%p155 bra 	$L__BB0_185;
	shl.b64 	%rd357, %rd867, 3;
	mul.lo.s64 	%rd358, %rd867, 24;
	add.s64 	%rd359, %rd357, %rd358;
	add.s64 	%rd360, %rd46, %rd359;
	ld.global.f64 	%fd1368, [%rd360+40];
	shl.b64 	%rd361, %rd867, 4;
	add.s64 	%rd362, %rd361, %rd358;
	add.s64 	%rd363, %rd46, %rd362;
	ld.global.f64 	%fd1369, [%rd363+40];
	add.s64 	%rd364, %rd363, %rd357;
	ld.global.f64 	%fd202, [%rd364+40];
	add.s64 	%rd365, %rd360, %rd358;
	ld.global.f64 	%fd1370, [%rd365+40];
	add.s64 	%rd366, %rd365, %rd357;
	ld.global.f64 	%fd1371, [%rd366+40];
	add.s64 	%rd367, %rd364, %rd358;
	ld.global.f64 	%fd203, [%rd367+40];
	sub.f64 	%fd1372, %fd193, %fd1368;
	div.rn.f64 	%fd1373, %fd1372, %fd1369;
	sub.f64 	%fd1374, %fd193, %fd1370;
	div.rn.f64 	%fd204, %fd1374, %fd1371;
	neg.f64 	%fd1375, %fd1373;
	mul.f64 	%fd205, %fd1373, %fd1375;
	fma.rn.f64 	%fd1376, %fd205, 0d3FF71547652B82FE, 0d4338000000000000;
	{
	.reg .b32 %temp; 
	mov.b64 	{%r139, %temp}, %fd1376;
	}
	mov.f64 	%fd1377, 0dC338000000000000;
	add.rn.f64 	%fd1378, %fd1376, %fd1377;
	fma.rn.f64 	%fd1379, %fd1378, 0dBFE62E42FEFA39EF, %fd205;
	fma.rn.f64 	%fd1380, %fd1378, 0dBC7ABC9E3B39803F, %fd1379;
	fma.rn.f64 	%fd1381, %fd1380, 0d3E5ADE1569CE2BDF, 0d3E928AF3FCA213EA;
	fma.rn.f64 	%fd1382, %fd1381, %fd1380, 0d3EC71DEE62401315;
	fma.rn.f64 	%fd1383, %fd1382, %fd1380, 0d3EFA01997C89EB71;
	fma.rn.f64 	%fd1384, %fd1383, %fd1380, 0d3F2A01A014761F65;
	fma.rn.f64 	%fd1385, %fd1384, %fd1380, 0d3F56C16C1852B7AF;
	fma.rn.f64 	%fd1386, %fd1385, %fd1380, 0d3F81111111122322;
	fma.rn.f64 	%fd1387, %fd1386, %fd1380, 0d3FA55555555502A1;
	fma.rn.f64 	%fd1388, %fd1387, %fd1380, 0d3FC5555555555511;
	fma.rn.f64 	%fd1389, %fd1388, %fd1380, 0d3FE000000000000B;
	fma.rn.f64 	%fd1390, %fd1389, %fd1380, 0d3FF0000000000000;
	fma.rn.f64 	%fd1391, %fd1390, %fd1380, 0d3FF0000000000000;
	{
	.reg .b32 %temp; 
	mov.b64 	{%r140, %temp}, %fd1391;
	}
	{
	.reg .b32 %temp; 
	mov.b64 	{%temp, %r141}, %fd1391;
	}
	shl.b32 	%r615, %r139, 20;
	add.s32 	%r616, %r615, %r141;
	mov.b64 	%fd3056, {%r140, %r616};
	{
	.reg .b32 %temp; 
	mov.b64 	{%temp, %r617}, %fd205;
	}
	mov.b32 	%f31, %r617;
	abs.f32 	%f7, %f31;
	setp.lt.f32 	%p156, %f7, 0f4086232B;
	@%p156 bra 	$L__BB0_181;
	setp.lt.f64 	%p157, %fd205, 0d0000000000000000;
	add.f64 	%fd1392, %fd205, 0d7FF0000000000000;
	selp.f64 	%fd3056, 0d0000000000000000, %fd1392, %p157;
	setp.geu.f32 	%p158, %f7, 0f40874800;
	@%p158 bra 	$L__BB0_181;
	shr.u32 	%r618, %r139, 31;
	add.s32 	%r619, %r139, %r618;
	shr.s32 	%r620, %r619, 1;
	shl.b32 	%r621, %r620, 20;
	add.s32 	%r622, %r141, %r621;
	mov.b64 	%fd1393, {%r140, %r622};
	sub.s32 	%r623, %r139, %r620;
	shl.b32 	%r624, %r623, 20;
	add.s32 	%r625, %r624, 1072693248;
	mov.b32 	%r626, 0;
	mov.b64 	%fd1394, {%r626, %r625};
	mul.f64 	%fd3056, %fd1394, %fd1393;
$L__BB0_181:
	mul.f64 	%fd210, %fd202, %fd3056;
	neg.f64 	%fd1395, %fd204;
	mul.f64 	%fd211, %fd204, %fd1395;
	fma.rn.f64 	%fd1396, %fd211, 0d3FF71547652B82FE, 0d4338000000000000;
	{
	.reg .b32 %temp; 
	mov.b64 	{%r142, %temp}, %fd1396;
	}
	mov.f64 	%fd1397, 0dC338000000000000;
	add.rn.f64 	%fd1398, %fd1396, %fd1397;
	fma.rn.f64 	%fd1399, %fd1398, 0dBFE62E42FEFA39EF, %fd211;
	fma.rn.f64 	%fd1400, %fd1398, 0dBC7ABC9E3B39803F, %fd1399;
	fma.rn.f64 	%fd1401, %fd1400, 0d3E5ADE1569CE2BDF, 0d3E928AF3FCA213EA;
	fma.rn.f64 	%fd1402, %fd1401, %fd1400, 0d3EC71DEE62401315;
	fma.rn.f64 	%fd1403, %fd1402, %fd1400, 0d3EFA01997C89EB71;
	fma.rn.f64 	%fd1404, %fd1403, %fd1400, 0d3F2A01A014761F65;
	fma.rn.f64 	%fd1405, %fd1404, %fd1400, 0d3F56C16C1852B7AF;
	fma.rn.f64 	%fd1406, %fd1405, %fd1400, 0d3F81111111122322;
	fma.rn.f64 	%fd1407, %fd1406, %fd1400, 0d3FA55555555502A1;
	fma.rn.f64 	%fd1408, %fd1407, %fd1400, 0d3FC5555555555511;
	fma.rn.f64 	%fd1409, %fd1408, %fd1400, 0d3FE000000000000B;
	fma.rn.f64 	%fd1410, %fd1409, %fd1400, 0d3FF0000000000000;
	fma.rn.f64 	%fd1411, %fd1410, %fd1400, 0d3FF0000000000000;
	{
	.reg .b32 %temp; 
	mov.b64 	{%r143, %temp}, %fd1411;
	}
	{
	.reg .b32 %temp; 
	mov.b64 	{%temp, %r144}, %fd1411;
	}
	shl.b32 	%r627, %r142, 20;
	add.s32 	%r628, %r627, %r144;
	mov.b64 	%fd3057, {%r143, %r628};
	{
	.reg .b32 %temp; 
	mov.b64 	{%temp, %r629}, %fd211;
	}
	mov.b32 	%f32, %r629;
	abs.f32 	%f8, %f32;
	setp.lt.f32 	%p159, %f8, 0f4086232B;
	@%p159 bra 	$L__BB0_184;
	setp.lt.f64 	%p160, %fd211, 0d0000000000000000;
	add.f64 	%fd1412, %fd211, 0d7FF0000000000000;
	selp.f64 	%fd3057, 0d0000000000000000, %fd1412, %p160;
	setp.geu.f32 	%p161, %f8, 0f40874800;
	@%p161 bra 	$L__BB0_184;
	shr.u32 	%r630, %r142, 31;
	add.s32 	%r631, %r142, %r630;
	shr.s32 	%r632, %r631, 1;
	shl.b32 	%r633, %r632, 20;
	add.s32 	%r634, %r144, %r633;
	mov.b64 	%fd1413, {%r143, %r634};
	sub.s32 	%r635, %r142, %r632;
	shl.b32 	%r636, %r635, 20;
	add.s32 	%r637, %r636, 1072693248;
	mov.b32 	%r638, 0;
	mov.b64 	%fd1414, {%r638, %r637};
	mul.f64 	%fd3057, %fd1414, %fd1413;
$L__BB0_184:
	fma.rn.f64 	%fd1415, %fd203, %fd3057, %fd210;
	div.rn.f64 	%fd1416, %fd1415, %fd192;
	sub.f64 	%fd3054, %fd3054, %fd1416;
$L__BB0_185:
	setp.ne.s32 	%p162, %r1112, 0;
	@%p162 bra 	$L__BB0_187;
	ld.global.f64 	%fd1417, [%rd868+32];
	add.f64 	%fd3054, %fd3054, %fd1417;
$L__BB0_187:
	ld.global.f64 	%fd1418, [%rd868+24];
	fma.rn.f64 	%fd3060, %fd3054, %fd1418, %fd3060;
	add.s32 	%r1105, %r1105, %r2;
	setp.lt.u32 	%p163, %r1114, %r1104;
	@%p163 bra 	$L__BB0_160;
$L__BB0_188:
	setp.lt.u32 	%p164, %r2, 2;
	st.shared.f64 	[%r29], %fd3060;
	bar.sync 	0;
	@%p164 bra 	$L__BB0_194;
	mov.b32 	%r1115, 1;
$L__BB0_190:
	mov.u32 	%r146, %r1115;
	shl.b32 	%r1115, %r146, 1;
	add.s32 	%r640, %r1115, -1;
	and.b32  	%r641, %r640, %r6;
	setp.ne.s32 	%p165, %r641, 0;
	@%p165 bra 	$L__BB0_193;
	add.s32 	%r642, %r146, %r6;
	setp.ge.u32 	%p166, %r642, %r2;
	@%p166 bra 	$L__BB0_193;
	shl.b32 	%r643, %r146, 3;
	add.s32 	%r644, %r29, %r643;
	ld.shared.f64 	%fd1419, [%r644];
	ld.shared.f64 	%fd1420, [%r29];
	add.f64 	%fd1421, %fd1419, %fd1420;
	st.shared.f64 	[%r29], %fd1421;
$L__BB0_193:
	bar.sync 	0;
	setp.lt.u32 	%p167, %r1115, %r2;
	@%p167 bra 	$L__BB0_190;
$L__BB0_194:
	ld.shared.f64 	%fd3061, [shared];
$L__BB0_195:
	add.f64 	%fd1422, %fd3049, %fd3061;
	add.f64 	%fd1423, %fd101, %fd101;
	sub.f64 	%fd224, %fd1422, %fd1423;
	setp.geu.f64 	%p168, %fd224, 0dBD719799812DEA11;
	setp.neu.f64 	%p169, %fd224, 0d7FF0000000000000;
	and.pred  	%p170, %p168, %p169;
	@%p170 bra 	$L__BB0_197;
	setp.lt.f64 	%p172, %fd3061, %fd3049;
	neg.f64 	%fd1428, %fd3026;
	selp.f64 	%fd1429, %fd1428, %fd3026, %p172;
	add.f64 	%fd3062, %fd32, %fd1429;
	bra.uni 	$L__BB0_199;
$L__BB0_197:
	setp.le.f64 	%p171, %fd224, 0d3D719799812DEA11;
	mov.f64 	%fd3062, %fd32;
	@%p171 bra 	$L__BB0_199;
	sub.f64 	%fd1424, %fd3061, %fd3049;
	mul.f64 	%fd1425, %fd3026, %fd1424;
	mul.f64 	%fd1426, %fd1425, 0d3FE0000000000000;
	div.rn.f64 	%fd1427, %fd1426, %fd224;
	add.f64 	%fd3062, %fd32, %fd1427;
$L__BB0_199:
	ld.global.f64 	%fd1430, [%rd14+32];
	setp.lt.f64 	%p173, %fd3062, %fd1430;
	selp.f64 	%fd1431, %fd1430, %fd3062, %p173;
	ld.global.f64 	%fd1432, [%rd14+40];
	setp.gt.f64 	%p174, %fd1431, %fd1432;
	selp.f64 	%fd3122, %fd1432, %fd1431, %p174;
	ld.global.v4.u16 	{%rs13, %rs14, %rs15, %rs16}, [%rd14+16];
	ld.global.u64 	%rd49, [%rd14+8];
	cvt.u64.u16 	%rd368, %rs13;
	add.s64 	%rd369, %rd49, %rd368;
	shl.b64 	%rd370, %rd369, 3;
	add.s64 	%rd371, %rd2, %rd370;
	ld.global.f64 	%fd1433, [%rd371];
	ld.global.f64 	%fd1434, [%rd371+8];
	ld.global.f64 	%fd1435, [%rd371+16];
	cvt.u64.u16 	%rd372, %rs14;
	add.s64 	%rd373, %rd49, %rd372;
	shl.b64 	%rd374, %rd373, 3;
	add.s64 	%rd375, %rd2, %rd374;
	ld.global.f64 	%fd229, [%rd375];
	ld.global.f64 	%fd230, [%rd375+8];
	ld.global.f64 	%fd231, [%rd375+16];
	cvt.u64.u16 	%rd376, %rs15;
	add.s64 	%rd377, %rd49, %rd376;
	shl.b64 	%rd378, %rd377, 3;
	add.s64 	%rd379, %rd2, %rd378;
	ld.global.f64 	%fd1436, [%rd379];
	ld.global.f64 	%fd1437, [%rd379+8];
	ld.global.f64 	%fd1438, [%rd379+16];
	cvt.u64.u16 	%rd380, %rs16;
	add.s64 	%rd381, %rd49, %rd380;
	shl.b64 	%rd382, %rd381, 3;
	add.s64 	%rd383, %rd2, %rd382;
	ld.global.f64 	%fd1439, [%rd383];
	ld.global.f64 	%fd1440, [%rd383+8];
	ld.global.f64 	%fd1441, [%rd383+16];
	sub.f64 	%fd1442, %fd1433, %fd229;
	sub.f64 	%fd1443, %fd1434, %fd230;
	sub.f64 	%fd1444, %fd1435, %fd231;
	sub.f64 	%fd1445, %fd1436, %fd229;
	sub.f64 	%fd1446, %fd1437, %fd230;
	sub.f64 	%fd1447, %fd1438, %fd231;
	sub.f64 	%fd1448, %fd1439, %fd229;
	sub.f64 	%fd1449, %fd1440, %fd230;
	sub.f64 	%fd1450, %fd1441, %fd231;
	mul.f64 	%fd1451, %fd1446, %fd1446;
	fma.rn.f64 	%fd1452, %fd1445, %fd1445, %fd1451;
	fma.rn.f64 	%fd1453, %fd1447, %fd1447, %fd1452;
	sqrt.rn.f64 	%fd1454, %fd1453;
	div.rn.f64 	%fd232, %fd1445, %fd1454;
	div.rn.f64 	%fd233, %fd1446, %fd1454;
	div.rn.f64 	%fd234, %fd1447, %fd1454;
	mul.f64 	%fd1455, %fd1443, %fd1446;
	fma.rn.f64 	%fd1456, %fd1442, %fd1445, %fd1455;
	fma.rn.f64 	%fd1457, %fd1444, %fd1447, %fd1456;
	div.rn.f64 	%fd1458, %fd1457, %fd1453;
	mul.f64 	%fd1459, %fd1445, %fd1458;
	sub.f64 	%fd1460, %fd1442, %fd1459;
	mul.f64 	%fd1461, %fd1446, %fd1458;
	sub.f64 	%fd1462, %fd1443, %fd1461;
	mul.f64 	%fd1463, %fd1447, %fd1458;
	sub.f64 	%fd1464, %fd1444, %fd1463;
	mul.f64 	%fd1465, %fd1462, %fd1462;
	fma.rn.f64 	%fd1466, %fd1460, %fd1460, %fd1465;
	fma.rn.f64 	%fd1467, %fd1464, %fd1464, %fd1466;
	sqrt.rn.f64 	%fd1468, %fd1467;
	div.rn.f64 	%fd235, %fd1460, %fd1468;
	div.rn.f64 	%fd236, %fd1462, %fd1468;
	div.rn.f64 	%fd237, %fd1464, %fd1468;
	mul.f64 	%fd1469, %fd233, %fd237;
	mul.f64 	%fd1470, %fd234, %fd236;
	sub.f64 	%fd238, %fd1469, %fd1470;
	mul.f64 	%fd1471, %fd234, %fd235;
	mul.f64 	%fd1472, %fd232, %fd237;
	sub.f64 	%fd239, %fd1471, %fd1472;
	mul.f64 	%fd1473, %fd232, %fd236;
	mul.f64 	%fd1474, %fd233, %fd235;
	sub.f64 	%fd240, %fd1473, %fd1474;
	mul.f64 	%fd1475, %fd1449, %fd236;
	fma.rn.f64 	%fd1476, %fd1448, %fd235, %fd1475;
	fma.rn.f64 	%fd1477, %fd1450, %fd237, %fd1476;
	mul.f64 	%fd1478, %fd1449, %fd239;
	fma.rn.f64 	%fd1479, %fd1448, %fd238, %fd1478;
	fma.rn.f64 	%fd1480, %fd1450, %fd240, %fd1479;
	mul.f64 	%fd1481, %fd1480, %fd1480;
	fma.rn.f64 	%fd1482, %fd1477, %fd1477, %fd1481;
	sqrt.rn.f64 	%fd1483, %fd1482;
	div.rn.f64 	%fd241, %fd1477, %fd1483;
	div.rn.f64 	%fd242, %fd1480, %fd1483;
	abs.f64 	%fd243, %fd3122;
	setp.neu.f64 	%p175, %fd243, 0d7FF0000000000000;
	@%p175 bra 	$L__BB0_201;
	mov.f64 	%fd1489, 0d0000000000000000;
	mul.rn.f64 	%fd3063, %fd3122, %fd1489;
	mov.b32 	%r1116, 0;
	bra.uni 	$L__BB0_203;
$L__BB0_201:
	mul.f64 	%fd1484, %fd3122, 0d3FE45F306DC9C883;
	cvt.rni.s32.f64 	%r1116, %fd1484;
	cvt.rn.f64.s32 	%fd1485, %r1116;
	fma.rn.f64 	%fd1486, %fd1485, 0dBFF921FB54442D18, %fd3122;
	fma.rn.f64 	%fd1487, %fd1485, 0dBC91A62633145C00, %fd1486;
	fma.rn.f64 	%fd3063, %fd1485, 0dB97B839A252049C0, %fd1487;
	setp.ltu.f64 	%p176, %fd243, 0d41E0000000000000;
	@%p176 bra 	$L__BB0_203;
	{ // callseq 4, 0
	.param .b64 param0;
	st.param.f64 	[param0], %fd3122;
	.param .align 16 .b8 retval0[16];
	call.uni (retval0), 
	__internal_trig_reduction_slowpathd, 
	(
	param0
	);
	ld.param.f64 	%fd3063, [retval0];
	ld.param.b32 	%r1116, [retval0+8];
	} // callseq 4
$L__BB0_203:
	mul.rn.f64 	%fd1490, %fd3063, %fd3063;
	fma.rn.f64 	%fd1491, %fd1490, 0dBDA8FF8320FD8164, 0d3E21EEA7C1EF8528;
	fma.rn.f64 	%fd1492, %fd1491, %fd1490, 0dBE927E4F8E06E6D9;
	fma.rn.f64 	%fd1493, %fd1492, %fd1490, 0d3EFA01A019DDBCE9;
	fma.rn.f64 	%fd1494, %fd1493, %fd1490, 0dBF56C16C16C15D47;
	fma.rn.f64 	%fd1495, %fd1494, %fd1490, 0d3FA5555555555551;
	fma.rn.f64 	%fd1496, %fd1495, %fd1490, 0dBFE0000000000000;
	fma.rn.f64 	%fd1497, %fd1496, %fd1490, 0d3FF0000000000000;
	fma.rn.f64 	%fd1498, %fd1490, 0d3DE5DB65F9785EBA, 0dBE5AE5F12CB0D246;
	fma.rn.f64 	%fd1499, %fd1498, %fd1490, 0d3EC71DE369ACE392;
	fma.rn.f64 	%fd1500, %fd1499, %fd1490, 0dBF2A01A019DB62A1;
	fma.rn.f64 	%fd1501, %fd1500, %fd1490, 0d3F81111111110818;
	fma.rn.f64 	%fd1502, %fd1501, %fd1490, 0dBFC5555555555554;
	fma.rn.f64 	%fd1503, %fd1502, %fd1490, 0d0000000000000000;
	fma.rn.f64 	%fd1504, %fd1503, %fd3063, %fd3063;
	and.b32  	%r647, %r1116, 1;
	setp.eq.b32 	%p177, %r647, 1;
	{
	.reg .b32 %temp; 
	mov.b64 	{%temp, %r648}, %fd1504;
	}
	{
	.reg .b32 %temp; 
	mov.b64 	{%r649, %temp}, %fd1504;
	}
	xor.b32  	%r650, %r648, -2147483648;
	mov.b64 	%fd1505, {%r649, %r650};
	selp.f64 	%fd3064, %fd1497, %fd1504, %p177;
	selp.f64 	%fd3065, %fd1505, %fd1497, %p177;
	and.b32  	%r651, %r1116, 2;
	setp.eq.s32 	%p178, %r651, 0;
	@%p178 bra 	$L__BB0_205;
	{
	.reg .b32 %temp; 
	mov.b64 	{%temp, %r652}, %fd3064;
	}
	{
	.reg .b32 %temp; 
	mov.b64 	{%r653, %temp}, %fd3064;
	}
	xor.b32  	%r654, %r652, -2147483648;
	mov.b64 	%fd3064, {%r653, %r654};
	{
	.reg .b32 %temp; 
	mov.b64 	{%temp, %r655}, %fd3065;
	}
	{
	.reg .b32 %temp; 
	mov.b64 	{%r656, %temp}, %fd3065;
	}
	xor.b32  	%r657, %r655, -2147483648;
	mov.b64 	%fd3065, {%r656, %r657};
$L__BB0_205:
	mul.f64 	%fd1506, %fd241, %fd3064;
	mul.f64 	%fd1507, %fd242, %fd3065;
	sub.f64 	%fd254, %fd1506, %fd1507;
	mul.f64 	%fd1508, %fd241, %fd3065;
	fma.rn.f64 	%fd255, %fd242, %fd3064, %fd1508;
	ld.global.u32 	%r658, [%rd14+24];
	setp.ge.u32 	%p179, %r6, %r658;
	@%p179 bra 	$L__BB0_207;
	ld.global.u16 	%rd384, [%rd16+48];
	add.s64 	%rd385, %rd49, %rd384;
	shl.b64 	%rd386, %rd385, 3;
	add.s64 	%rd387, %rd2, %rd386;
	ld.global.f64 	%fd1509, [%rd387];
	ld.global.f64 	%fd1510, [%rd387+8];
	ld.global.f64 	%fd1511, [%rd387+16];
	sub.f64 	%fd1512, %fd1509, %fd229;
	sub.f64 	%fd1513, %fd1510, %fd230;
	sub.f64 	%fd1514, %fd1511, %fd231;
	mul.f64 	%fd1515, %fd236, %fd1513;
	fma.rn.f64 	%fd1516, %fd235, %fd1512, %fd1515;
	fma.rn.f64 	%fd1517, %fd237, %fd1514, %fd1516;
	mul.f64 	%fd1518, %fd239, %fd1513;
	fma.rn.f64 	%fd1519, %fd238, %fd1512, %fd1518;
	fma.rn.f64 	%fd1520, %fd240, %fd1514, %fd1519;
	mul.f64 	%fd1521, %fd233, %fd1513;
	fma.rn.f64 	%fd1522, %fd232, %fd1512, %fd1521;
	fma.rn.f64 	%fd1523, %fd234, %fd1514, %fd1522;
	mul.f64 	%fd1524, %fd255, %fd1517;
	mul.f64 	%fd1525, %fd254, %fd1520;
	sub.f64 	%fd1526, %fd1524, %fd1525;
	mul.f64 	%fd1527, %fd255, %fd1520;
	fma.rn.f64 	%fd1528, %fd254, %fd1517, %fd1527;
	mul.f64 	%fd1529, %fd238, %fd1528;
	fma.rn.f64 	%fd1530, %fd235, %fd1526, %fd1529;
	fma.rn.f64 	%fd1531, %fd232, %fd1523, %fd1530;
	mul.f64 	%fd1532, %fd239, %fd1528;
	fma.rn.f64 	%fd1533, %fd236, %fd1526, %fd1532;
	fma.rn.f64 	%fd1534, %fd233, %fd1523, %fd1533;
	mul.f64 	%fd1535, %fd240, %fd1528;
	fma.rn.f64 	%fd1536, %fd237, %fd1526, %fd1535;
	fma.rn.f64 	%fd1537, %fd234, %fd1523, %fd1536;
	add.f64 	%fd1538, %fd229, %fd1531;
	add.f64 	%fd1539, %fd230, %fd1534;
	add.f64 	%fd1540, %fd231, %fd1537;
	st.global.f64 	[%rd387], %fd1538;
	st.global.f64 	[%rd387+8], %fd1539;
	st.global.f64 	[%rd387+16], %fd1540;
$L__BB0_207:
	setp.ne.s64 	%p180, %rd133, 0;
	bar.sync 	0;
	ld.global.u32 	%r151, [%rd3];
	@%p180 bra 	$L__BB0_209;
	ld.global.u32 	%r1117, [%rd3+8];
	bra.uni 	$L__BB0_210;
$L__BB0_209:
	ld.global.u32 	%r1117, [%rd14+28];
$L__BB0_210:
	setp.eq.s32 	%p181, %r1117, 0;
	mov.f64 	%fd3073, 0d0000000000000000;
	@%p181 bra 	$L__BB0_240;
	and.b32  	%r155, %r151, 8;
	and.b32  	%r156, %r151, 2;
	and.b32  	%r157, %r151, 4;
	and.b32  	%r158, %r151, 1;
	mov.f64 	%fd3073, 0d0000000000000000;
	mov.b32 	%r1126, 0;
	mov.u32 	%r1118, %r6;
	mov.u32 	%r1127, %r1126;
$L__BB0_212:
	setp.ne.s64 	%p182, %rd133, 0;
	@%p182 bra 	$L__BB0_213;
	bra.uni 	$L__BB0_216;
$L__BB0_213:
	ld.global.u32 	%r660, [%rd14+24];
	add.s32 	%r661, %r660, 3;
	cvt.u64.u32 	%rd388, %r661;
	shl.b64 	%rd389, %rd388, 1;
	and.b64  	%rd390, %rd389, 8589934584;
	add.s64 	%rd50, %rd14, %rd390;
$L__BB0_214:
	mul.wide.u32 	%rd391, %r1127, 4;
	add.s64 	%rd392, %rd50, %rd391;
	ld.global.u32 	%r662, [%rd392+48];
	mul.wide.u32 	%rd393, %r662, 8;
	add.s64 	%rd394, %rd6, %rd393;
	ld.global.u64 	%rd395, [%rd394+32];
	add.s64 	%rd870, %rd3, %rd395;
	sub.s32 	%r1125, %r1118, %r1126;
	cvt.s64.s32 	%rd396, %r1125;
	ld.global.u64 	%rd869, [%rd870];
	setp.gt.u64 	%p183, %rd869, %rd396;
	@%p183 bra 	$L__BB0_218;
	cvt.u32.u64 	%r663, %rd869;
	add.s32 	%r1126, %r1126, %r663;
	add.s32 	%r1127, %r1127, 1;
	setp.lt.u32 	%p184, %r1127, %r1117;
	@%p184 bra 	$L__BB0_214;
	bra.uni 	$L__BB0_240;
$L__BB0_216:
	mul.wide.u32 	%rd397, %r1127, 8;
	add.s64 	%rd398, %rd6, %rd397;
	ld.global.u64 	%rd399, [%rd398+32];
	add.s64 	%rd870, %rd3, %rd399;
	sub.s32 	%r1125, %r1118, %r1126;
	cvt.s64.s32 	%rd400, %r1125;
	ld.global.u64 	%rd869, [%rd870];
	setp.gt.u64 	%p185, %rd869, %rd400;
	@%p185 bra 	$L__BB0_218;
	cvt.u32.u64 	%r664, %rd869;
	add.s32 	%r1126, %r1126, %r664;
	add.s32 	%r1127, %r1127, 1;
	setp.lt.u32 	%p186, %r1127, %r1117;
	@%p186 bra 	$L__BB0_216;
	bra.uni 	$L__BB0_240;
$L__BB0_218:
	setp.lt.s32 	%p187, %r1125, 0;
	@%p187 bra 	$L__BB0_240;
	setp.eq.s32 	%p188, %r155, 0;
	mul.wide.u32 	%rd401, %r1125, 8;
	add.s64 	%rd57, %rd870, %rd401;
	ld.global.u64 	%rd58, [%rd57+40];
	and.b64  	%rd402, %rd58, 65535;
	ld.global.u64 	%rd403, [%rd870+16];
	add.s64 	%rd404, %rd402, %rd403;
	shr.u64 	%rd405, %rd58, 16;
	and.b64  	%rd406, %rd405, 65535;
	ld.global.u64 	%rd407, [%rd870+8];
	add.s64 	%rd408, %rd406, %rd407;
	shl.b64 	%rd409, %rd408, 3;
	add.s64 	%rd410, %rd2, %rd409;
	ld.global.f64 	%fd1544, [%rd410];
	shl.b64 	%rd411, %rd404, 3;
	add.s64 	%rd412, %rd2, %rd411;
	ld.global.f64 	%fd1545, [%rd412];
	sub.f64 	%fd1546, %fd1544, %fd1545;
	ld.global.f64 	%fd1547, [%rd410+8];
	ld.global.f64 	%fd1548, [%rd412+8];
	sub.f64 	%fd1549, %fd1547, %fd1548;
	mul.f64 	%fd1550, %fd1549, %fd1549;
	fma.rn.f64 	%fd1551, %fd1546, %fd1546, %fd1550;
	ld.global.f64 	%fd1552, [%rd410+16];
	ld.global.f64 	%fd1553, [%rd412+16];
	sub.f64 	%fd1554, %fd1552, %fd1553;
	fma.rn.f64 	%fd257, %fd1554, %fd1554, %fd1551;
	sqrt.rn.f64 	%fd258, %fd257;
	and.b64  	%rd59, %rd58, 4611686018427387904;
	setp.eq.s64 	%p189, %rd59, 0;
	mov.f64 	%fd3067, 0d0000000000000000;
	and.pred  	%p190, %p189, %p188;
	@%p190 bra 	$L__BB0_227;
	shl.b64 	%rd413, %rd869, 3;
	add.s64 	%rd414, %rd57, %rd413;
	ld.global.f64 	%fd259, [%rd414+40];
	setp.gt.s64 	%p191, %rd58, -1;
	@%p191 bra 	$L__BB0_224;
	setp.eq.s32 	%p192, %r156, 0;
	@%p192 bra 	$L__BB0_223;
	ld.global.f64 	%fd1555, [%rd3+24];
	mul.f64 	%fd1556, %fd259, %fd1555;
	div.rn.f64 	%fd1557, %fd1556, %fd257;
	add.f64 	%fd3067, %fd1557, 0d0000000000000000;
	bra.uni 	$L__BB0_227;
$L__BB0_223:
	ld.global.f64 	%fd1558, [%rd3+24];
	mul.f64 	%fd1559, %fd259, %fd1558;
	div.rn.f64 	%fd1560, %fd1559, %fd258;
	add.f64 	%fd3067, %fd1560, 0d0000000000000000;
	bra.uni 	$L__BB0_227;
$L__BB0_224:
	setp.eq.s32 	%p193, %r156, 0;
	@%p193 bra 	$L__BB0_226;
	ld.global.f64 	%fd1561, [%rd3+16];
	mul.f64 	%fd1562, %fd259, %fd1561;
	div.rn.f64 	%fd1563, %fd1562, %fd257;
	add.f64 	%fd3067, %fd1563, 0d0000000000000000;
	bra.uni 	$L__BB0_227;
$L__BB0_226:
	ld.global.f64 	%fd1564, [%rd3+16];
	mul.f64 	%fd1565, %fd259, %fd1564;
	div.rn.f64 	%fd1566, %fd1565, %fd258;
	add.f64 	%fd3067, %fd1566, 0d0000000000000000;
$L__BB0_227:
	setp.eq.s32 	%p195, %r157, 0;
	and.pred  	%p196, %p189, %p195;
	@%p196 bra 	$L__BB0_229;
	shl.b64 	%rd415, %rd869, 4;
	add.s64 	%rd416, %rd57, %rd415;
	ld.global.f64 	%fd1567, [%rd416+40];
	shl.b64 	%rd417, %rd869, 3;
	add.s64 	%rd418, %rd416, %rd417;
	ld.global.f64 	%fd1568, [%rd418+40];
	mul.f64 	%fd1569, %fd257, %fd257;
	mul.f64 	%fd1570, %fd257, %fd1569;
	mul.f64 	%fd1571, %fd1570, %fd1570;
	div.rn.f64 	%fd1572, %fd1567, %fd1571;
	div.rn.f64 	%fd1573, %fd1568, %fd1570;
	sub.f64 	%fd1574, %fd1572, %fd1573;
	add.f64 	%fd3067, %fd3067, %fd1574;
$L__BB0_229:
	setp.eq.s32 	%p198, %r158, 0;
	or.pred  	%p199, %p198, %p189;
	setp.geu.f64 	%p200, %fd257, 0d4054400000000000;
	or.pred  	%p201, %p199, %p200;
	@%p201 bra 	$L__BB0_237;
	shl.b64 	%rd419, %rd869, 3;
	mul.lo.s64 	%rd420, %rd869, 24;
	add.s64 	%rd421, %rd419, %rd420;
	add.s64 	%rd422, %rd57, %rd421;
	ld.global.f64 	%fd1575, [%rd422+40];
	shl.b64 	%rd423, %rd869, 4;
	add.s64 	%rd424, %rd423, %rd420;
	add.s64 	%rd425, %rd57, %rd424;
	ld.global.f64 	%fd1576, [%rd425+40];
	add.s64 	%rd426, %rd425, %rd419;
	ld.global.f64 	%fd267, [%rd426+40];
	add.s64 	%rd427, %rd422, %rd420;
	ld.global.f64 	%fd1577, [%rd427+40];
	add.s64 	%rd428, %rd427, %rd419;
	ld.global.f64 	%fd1578, [%rd428+40];
	add.s64 	%rd429, %rd426, %rd420;
	ld.global.f64 	%fd268, [%rd429+40];
	sub.f64 	%fd1579, %fd258, %fd1575;
	div.rn.f64 	%fd1580, %fd1579, %fd1576;
	sub.f64 	%fd1581, %fd258, %fd1577;
	div.rn.f64 	%fd269, %fd1581, %fd1578;
	neg.f64 	%fd1582, %fd1580;
	mul.f64 	%fd270, %fd1580, %fd1582;
	fma.rn.f64 	%fd1583, %fd270, 0d3FF71547652B82FE, 0d4338000000000000;
	{
	.reg .b32 %temp; 
	mov.b64 	{%r175, %temp}, %fd1583;
	}
	mov.f64 	%fd1584, 0dC338000000000000;
	add.rn.f64 	%fd1585, %fd1583, %fd1584;
	fma.rn.f64 	%fd1586, %fd1585, 0dBFE62E42FEFA39EF, %fd270;
	fma.rn.f64 	%fd1587, %fd1585, 0dBC7ABC9E3B39803F, %fd1586;
	fma.rn.f64 	%fd1588, %fd1587, 0d3E5ADE1569CE2BDF, 0d3E928AF3FCA213EA;
	fma.rn.f64 	%fd1589, %fd1588, %fd1587, 0d3EC71DEE62401315;
	fma.rn.f64 	%fd1590, %fd1589, %fd1587, 0d3EFA01997C89EB71;
	fma.rn.f64 	%fd1591, %fd1590, %fd1587, 0d3F2A01A014761F65;
	fma.rn.f64 	%fd1592, %fd1591, %fd1587, 0d3F56C16C1852B7AF;
	fma.rn.f64 	%fd1593, %fd1592, %fd1587, 0d3F81111111122322;
	fma.rn.f64 	%fd1594, %fd1593, %fd1587, 0d3FA55555555502A1;
	fma.rn.f64 	%fd1595, %fd1594, %fd1587, 0d3FC5555555555511;
	fma.rn.f64 	%fd1596, %fd1595, %fd1587, 0d3FE000000000000B;
	fma.rn.f64 	%fd1597, %fd1596, %fd1587, 0d3FF0000000000000;
	fma.rn.f64 	%fd1598, %fd1597, %fd1587, 0d3FF0000000000000;
	{
	.reg .b32 %temp; 
	mov.b64 	{%r176, %temp}, %fd1598;
	}
	{
	.reg .b32 %temp; 
	mov.b64 	{%temp, %r177}, %fd1598;
	}
	shl.b32 	%r667, %r175, 20;
	add.s32 	%r668, %r667, %r177;
	mov.b64 	%fd3069, {%r176, %r668};
	{
	.reg .b32 %temp; 
	mov.b64 	{%temp, %r669}, %fd270;
	}
	mov.b32 	%f33, %r669;
	abs.f32 	%f9, %f33;
	setp.lt.f32 	%p202, %f9, 0f4086232B;
	@%p202 bra 	$L__BB0_233;
	setp.lt.f64 	%p203, %fd270, 0d0000000000000000;
	add.f64 	%fd1599, %fd270, 0d7FF0000000000000;
	selp.f64 	%fd3069, 0d0000000000000000, %fd1599, %p203;
	setp.geu.f32 	%p204, %f9, 0f40874800;
	@%p204 bra 	$L__BB0_233;
	shr.u32 	%r670, %r175, 31;
	add.s32 	%r671, %r175, %r670;
	shr.s32 	%r672, %r671, 1;
	shl.b32 	%r673, %r672, 20;
	add.s32 	%r674, %r177, %r673;
	mov.b64 	%fd1600, {%r176, %r674};
	sub.s32 	%r675, %r175, %r672;
	shl.b32 	%r676, %r675, 20;
	add.s32 	%r677, %r676, 1072693248;
	mov.b32 	%r678, 0;
	mov.b64 	%fd1601, {%r678, %r677};
	mul.f64 	%fd3069, %fd1601, %fd1600;
$L__BB0_233:
	mul.f64 	%fd275, %fd267, %fd3069;
	neg.f64 	%fd1602, %fd269;
	mul.f64 	%fd276, %fd269, %fd1602;
	fma.rn.f64 	%fd1603, %fd276, 0d3FF71547652B82FE, 0d4338000000000000;
	{
	.reg .b32 %temp; 
	mov.b64 	{%r178, %temp}, %fd1603;
	}
	mov.f64 	%fd1604, 0dC338000000000000;
	add.rn.f64 	%fd1605, %fd1603, %fd1604;
	fma.rn.f64 	%fd1606, %fd1605, 0dBFE62E42FEFA39EF, %fd276;
	fma.rn.f64 	%fd1607, %fd1605, 0dBC7ABC9E3B39803F, %fd1606;
	fma.rn.f64 	%fd1608, %fd1607, 0d3E5ADE1569CE2BDF, 0d3E928AF3FCA213EA;
	fma.rn.f64 	%fd1609, %fd1608, %fd1607, 0d3EC71DEE62401315;
	fma.rn.f64 	%fd1610, %fd1609, %fd1607, 0d3EFA01997C89EB71;
	fma.rn.f64 	%fd1611, %fd1610, %fd1607, 0d3F2A01A014761F65;
	fma.rn.f64 	%fd1612, %fd1611, %fd1607, 0d3F56C16C1852B7AF;
	fma.rn.f64 	%fd1613, %fd1612, %fd1607, 0d3F81111111122322;
	fma.rn.f64 	%fd1614, %fd1613, %fd1607, 0d3FA55555555502A1;
	fma.rn.f64 	%fd1615, %fd1614, %fd1607, 0d3FC5555555555511;
	fma.rn.f64 	%fd1616, %fd1615, %fd1607, 0d3FE000000000000B;
	fma.rn.f64 	%fd1617, %fd1616, %fd1607, 0d3FF0000000000000;
	fma.rn.f64 	%fd1618, %fd1617, %fd1607, 0d3FF0000000000000;
	{
	.reg .b32 %temp; 
	mov.b64 	{%r179, %temp}, %fd1618;
	}
	{
	.reg .b32 %temp; 
	mov.b64 	{%temp, %r180}, %fd1618;
	}
	shl.b32 	%r679, %r178, 20;
	add.s32 	%r680, %r679, %r180;
	mov.b64 	%fd3070, {%r179, %r680};
	{
	.reg .b32 %temp; 
	mov.b64 	{%temp, %r681}, %fd276;
	}
	mov.b32 	%f34, %r681;
	abs.f32 	%f10, %f34;
	setp.lt.f32 	%p205, %f10, 0f4086232B;
	@%p205 bra 	$L__BB0_236;
	setp.lt.f64 	%p206, %fd276, 0d0000000000000000;
	add.f64 	%fd1619, %fd276, 0d7FF0000000000000;
	selp.f64 	%fd3070, 0d0000000000000000, %fd1619, %p206;
	setp.geu.f32 	%p207, %f10, 0f40874800;
	@%p207 bra 	$L__BB0_236;
	shr.u32 	%r682, %r178, 31;
	add.s32 	%r683, %r178, %r682;
	shr.s32 	%r684, %r683, 1;
	shl.b32 	%r685, %r684, 20;
	add.s32 	%r686, %r180, %r685;
	mov.b64 	%fd1620, {%r179, %r686};
	sub.s32 	%r687, %r178, %r684;
	shl.b32 	%r688, %r687, 20;
	add.s32 	%r689, %r688, 1072693248;
	mov.b32 	%r690, 0;
	mov.b64 	%fd1621, {%r690, %r689};
	mul.f64 	%fd3070, %fd1621, %fd1620;
$L__BB0_236:
	fma.rn.f64 	%fd1622, %fd268, %fd3070, %fd275;
	div.rn.f64 	%fd1623, %fd1622, %fd257;
	sub.f64 	%fd3067, %fd3067, %fd1623;
$L__BB0_237:
	setp.ne.s32 	%p208, %r1125, 0;
	@%p208 bra 	$L__BB0_239;
	ld.global.f64 	%fd1624, [%rd870+32];
	add.f64 	%fd3067, %fd3067, %fd1624;
$L__BB0_239:
	ld.global.f64 	%fd1625, [%rd870+24];
	fma.rn.f64 	%fd3073, %fd3067, %fd1625, %fd3073;
	add.s32 	%r1118, %r1118, %r2;
	setp.lt.u32 	%p209, %r1127, %r1117;
	@%p209 bra 	$L__BB0_212;
$L__BB0_240:
	setp.lt.u32 	%p210, %r2, 2;
	st.shared.f64 	[%r29], %fd3073;
	bar.sync 	0;
	@%p210 bra 	$L__BB0_246;
	mov.b32 	%r1128, 1;
$L__BB0_242:
	mov.u32 	%r182, %r1128;
	shl.b32 	%r1128, %r182, 1;
	add.s32 	%r692, %r1128, -1;
	and.b32  	%r693, %r692, %r6;
	setp.ne.s32 	%p211, %r693, 0;
	@%p211 bra 	$L__BB0_245;
	add.s32 	%r694, %r182, %r6;
	setp.ge.u32 	%p212, %r694, %r2;
	@%p212 bra 	$L__BB0_245;
	shl.b32 	%r695, %r182, 3;
	add.s32 	%r696, %r29, %r695;
	ld.shared.f64 	%fd1626, [%r696];
	ld.shared.f64 	%fd1627, [%r29];
	add.f64 	%fd1628, %fd1626, %fd1627;
	st.shared.f64 	[%r29], %fd1628;
$L__BB0_245:
	bar.sync 	0;
	setp.lt.u32 	%p213, %r1128, %r2;
	@%p213 bra 	$L__BB0_242;
$L__BB0_246:
	ld.shared.f64 	%fd3123, [shared];
	setp.geu.f64 	%p214, %fd3123, %fd101;
	@%p214 bra 	$L__BB0_396;
	mov.f64 	%fd3074, %fd3122;
	mov.f64 	%fd3075, %fd3123;
$L__BB0_248:
	mov.f64 	%fd3123, %fd3075;
	mov.f64 	%fd3122, %fd3074;
	sub.f64 	%fd1830, %fd3122, %fd32;
	fma.rn.f64 	%fd3074, %fd1830, 0d4000000000000000, %fd32;
	ld.global.f64 	%fd291, [%rd14+32];
	setp.geu.f64 	%p257, %fd3074, %fd291;
	@%p257 bra 	$L__BB0_298;
	ld.global.v4.u16 	{%rs29, %rs30, %rs31, %rs32}, [%rd14+16];
	ld.global.u64 	%rd60, [%rd14+8];
	cvt.u64.u16 	%rd616, %rs29;
	add.s64 	%rd617, %rd60, %rd616;
	shl.b64 	%rd618, %rd617, 3;
	add.s64 	%rd619, %rd2, %rd618;
	ld.global.f64 	%fd2226, [%rd619];
	ld.global.f64 	%fd2227, [%rd619+8];
	ld.global.f64 	%fd2228, [%rd619+16];
	cvt.u64.u16 	%rd620, %rs30;
	add.s64 	%rd621, %rd60, %rd620;
	shl.b64 	%rd622, %rd621, 3;
	add.s64 	%rd623, %rd2, %rd622;
	ld.global.f64 	%fd292, [%rd623];
	ld.global.f64 	%fd293, [%rd623+8];
	ld.global.f64 	%fd294, [%rd623+16];
	cvt.u64.u16 	%rd624, %rs31;
	add.s64 	%rd625, %rd60, %rd624;
	shl.b64 	%rd626, %rd625, 3;
	add.s64 	%rd627, %rd2, %rd626;
	ld.global.f64 	%fd2229, [%rd627];
	ld.global.f64 	%fd2230, [%rd627+8];
	ld.global.f64 	%fd2231, [%rd627+16];
	cvt.u64.u16 	%rd628, %rs32;
	add.s64 	%rd629, %rd60, %rd628;
	shl.b64 	%rd630, %rd629, 3;
	add.s64 	%rd631, %rd2, %rd630;
	ld.global.f64 	%fd2232, [%rd631];
	ld.global.f64 	%fd2233, [%rd631+8];
	ld.global.f64 	%fd2234, [%rd631+16];
	sub.f64 	%fd2235, %fd2226, %fd292;
	sub.f64 	%fd2236, %fd2227, %fd293;
	sub.f64 	%fd2237, %fd2228, %fd294;
	sub.f64 	%fd2238, %fd2229, %fd292;
	sub.f64 	%fd2239, %fd2230, %fd293;
	sub.f64 	%fd2240, %fd2231, %fd294;
	sub.f64 	%fd2241, %fd2232, %fd292;
	sub.f64 	%fd2242, %fd2233, %fd293;
	sub.f64 	%fd2243, %fd2234, %fd294;
	mul.f64 	%fd2244, %fd2239, %fd2239;
	fma.rn.f64 	%fd2245, %fd2238, %fd2238, %fd2244;
	fma.rn.f64 	%fd2246, %fd2240, %fd2240, %fd2245;
	sqrt.rn.f64 	%fd2247, %fd2246;
	div.rn.f64 	%fd295, %fd2238, %fd2247;
	div.rn.f64 	%fd296, %fd2239, %fd2247;
	div.rn.f64 	%fd297, %fd2240, %fd2247;
	mul.f64 	%fd2248, %fd2236, %fd2239;
	fma.rn.f64 	%fd2249, %fd2235, %fd2238, %fd2248;
	fma.rn.f64 	%fd2250, %fd2237, %fd2240, %fd2249;
	div.rn.f64 	%fd2251, %fd2250, %fd2246;
	mul.f64 	%fd2252, %fd2238, %fd2251;
	sub.f64 	%fd2253, %fd2235, %fd2252;
	mul.f64 	%fd2254, %fd2239, %fd2251;
	sub.f64 	%fd2255, %fd2236, %fd2254;
	mul.f64 	%fd2256, %fd2240, %fd2251;
	sub.f64 	%fd2257, %fd2237, %fd2256;
	mul.f64 	%fd2258, %fd2255, %fd2255;
	fma.rn.f64 	%fd2259, %fd2253, %fd2253, %fd2258;
	fma.rn.f64 	%fd2260, %fd2257, %fd2257, %fd2259;
	sqrt.rn.f64 	%fd2261, %fd2260;
	div.rn.f64 	%fd298, %fd2253, %fd2261;
	div.rn.f64 	%fd299, %fd2255, %fd2261;
	div.rn.f64 	%fd300, %fd2257, %fd2261;
	mul.f64 	%fd2262, %fd296, %fd300;
	mul.f64 	%fd2263, %fd297, %fd299;
	sub.f64 	%fd301, %fd2262, %fd2263;
	mul.f64 	%fd2264, %fd297, %fd298;
	mul.f64 	%fd2265, %fd295, %fd300;
	sub.f64 	%fd302, %fd2264, %fd2265;
	mul.f64 	%fd2266, %fd295, %fd299;
	mul.f64 	%fd2267, %fd296, %fd298;
	sub.f64 	%fd303, %fd2266, %fd2267;
	mul.f64 	%fd2268, %fd2242, %fd299;
	fma.rn.f64 	%fd2269, %fd2241, %fd298, %fd2268;
	fma.rn.f64 	%fd2270, %fd2243, %fd300, %fd2269;
	mul.f64 	%fd2271, %fd2242, %fd302;
	fma.rn.f64 	%fd2272, %fd2241, %fd301, %fd2271;
	fma.rn.f64 	%fd2273, %fd2243, %fd303, %fd2272;
	mul.f64 	%fd2274, %fd2273, %fd2273;
	fma.rn.f64 	%fd2275, %fd2270, %fd2270, %fd2274;
	sqrt.rn.f64 	%fd2276, %fd2275;
	div.rn.f64 	%fd304, %fd2270, %fd2276;
	div.rn.f64 	%fd305, %fd2273, %fd2276;
	abs.f64 	%fd306, %fd291;
	setp.neu.f64 	%p339, %fd306, 0d7FF0000000000000;
	@%p339 bra 	$L__BB0_251;
	mov.f64 	%fd2282, 0d0000000000000000;
	mul.rn.f64 	%fd3076, %fd291, %fd2282;
	mov.b32 	%r1129, 0;
	bra.uni 	$L__BB0_253;
$L__BB0_251:
	mul.f64 	%fd2277, %fd291, 0d3FE45F306DC9C883;
	cvt.rni.s32.f64 	%r1129, %fd2277;
	cvt.rn.f64.s32 	%fd2278, %r1129;
	fma.rn.f64 	%fd2279, %fd2278, 0dBFF921FB54442D18, %fd291;
	fma.rn.f64 	%fd2280, %fd2278, 0dBC91A62633145C00, %fd2279;
	fma.rn.f64 	%fd3076, %fd2278, 0dB97B839A252049C0, %fd2280;
	setp.ltu.f64 	%p340, %fd306, 0d41E0000000000000;
	@%p340 bra 	$L__BB0_253;
	{ // callseq 8, 0
	.param .b64 param0;
	st.param.f64 	[param0], %fd291;
	.param .align 16 .b8 retval0[16];
	call.uni (retval0), 
	__internal_trig_reduction_slowpathd, 
	(
	param0
	);
	ld.param.f64 	%fd3076, [retval0];
	ld.param.b32 	%r1129, [retval0+8];
	} // callseq 8
$L__BB0_253:
	mul.rn.f64 	%fd2283, %fd3076, %fd3076;
	fma.rn.f64 	%fd2284, %fd2283, 0dBDA8FF8320FD8164, 0d3E21EEA7C1EF8528;
	fma.rn.f64 	%fd2285, %fd2284, %fd2283, 0dBE927E4F8E06E6D9;
	fma.rn.f64 	%fd2286, %fd2285, %fd2283, 0d3EFA01A019DDBCE9;
	fma.rn.f64 	%fd2287, %fd2286, %fd2283, 0dBF56C16C16C15D47;
	fma.rn.f64 	%fd2288, %fd2287, %fd2283, 0d3FA5555555555551;
	fma.rn.f64 	%fd2289, %fd2288, %fd2283, 0dBFE0000000000000;
	fma.rn.f64 	%fd2290, %fd2289, %fd2283, 0d3FF0000000000000;
	fma.rn.f64 	%fd2291, %fd2283, 0d3DE5DB65F9785EBA, 0dBE5AE5F12CB0D246;
	fma.rn.f64 	%fd2292, %fd2291, %fd2283, 0d3EC71DE369ACE392;
	fma.rn.f64 	%fd2293, %fd2292, %fd2283, 0dBF2A01A019DB62A1;
	fma.rn.f64 	%fd2294, %fd2293, %fd2283, 0d3F81111111110818;
	fma.rn.f64 	%fd2295, %fd2294, %fd2283, 0dBFC5555555555554;
	fma.rn.f64 	%fd2296, %fd2295, %fd2283, 0d0000000000000000;
	fma.rn.f64 	%fd2297, %fd2296, %fd3076, %fd3076;
	and.b32  	%r855, %r1129, 1;
	setp.eq.b32 	%p341, %r855, 1;
	{
	.reg .b32 %temp; 
	mov.b64 	{%temp, %r856}, %fd2297;
	}
	{
	.reg .b32 %temp; 
	mov.b64 	{%r857, %temp}, %fd2297;
	}
	xor.b32  	%r858, %r856, -2147483648;
	mov.b64 	%fd2298, {%r857, %r858};
	selp.f64 	%fd3077, %fd2290, %fd2297, %p341;
	selp.f64 	%fd3078, %fd2298, %fd2290, %p341;
	and.b32  	%r859, %r1129, 2;
	setp.eq.s32 	%p342, %r859, 0;
	@%p342 bra 	$L__BB0_255;
	{
	.reg .b32 %temp; 
	mov.b64 	{%temp, %r860}, %fd3077;
	}
	{
	.reg .b32 %temp; 
	mov.b64 	{%r861, %temp}, %fd3077;
	}
	xor.b32  	%r862, %r860, -2147483648;
	mov.b64 	%fd3077, {%r861, %r862};
	{
	.reg .b32 %temp; 
	mov.b64 	{%temp, %r863}, %fd3078;
	}
	{
	.reg .b32 %temp; 
	mov.b64 	{%r864, %temp}, %fd3078;
	}
	xor.b32  	%r865, %r863, -2147483648;
	mov.b64 	%fd3078, {%r864, %r865};
$L__BB0_255:
	mul.f64 	%fd2299, %fd304, %fd3077;
	mul.f64 	%fd2300, %fd305, %fd3078;
	sub.f64 	%fd317, %fd2299, %fd2300;
	mul.f64 	%fd2301, %fd304, %fd3078;
	fma.rn.f64 	%fd318, %fd305, %fd3077, %fd2301;
	ld.global.u32 	%r866, [%rd14+24];
	setp.ge.u32 	%p343, %r6, %r866;
	@%p343 bra 	$L__BB0_257;
	ld.global.u16 	%rd632, [%rd16+48];
	add.s64 	%rd633, %rd60, %rd632;
	shl.b64 	%rd634, %rd633, 3;
	add.s64 	%rd635, %rd2, %rd634;
	ld.global.f64 	%fd2302, [%rd635];
	ld.global.f64 	%fd2303, [%rd635+8];
	ld.global.f64 	%fd2304, [%rd635+16];
	sub.f64 	%fd2305, %fd2302, %fd292;
	sub.f64 	%fd2306, %fd2303, %fd293;
	sub.f64 	%fd2307, %fd2304, %fd294;
	mul.f64 	%fd2308, %fd299, %fd2306;
	fma.rn.f64 	%fd2309, %fd298, %fd2305, %fd2308;
	fma.rn.f64 	%fd2310, %fd300, %fd2307, %fd2309;
	mul.f64 	%fd2311, %fd302, %fd2306;
	fma.rn.f64 	%fd2312, %fd301, %fd2305, %fd2311;
	fma.rn.f64 	%fd2313, %fd303, %fd2307, %fd2312;
	mul.f64 	%fd2314, %fd296, %fd2306;
	fma.rn.f64 	%fd2315, %fd295, %fd2305, %fd2314;
	fma.rn.f64 	%fd2316, %fd297, %fd2307, %fd2315;
	mul.f64 	%fd2317, %fd318, %fd2310;
	mul.f64 	%fd2318, %fd317, %fd2313;
	sub.f64 	%fd2319, %fd2317, %fd2318;
	mul.f64 	%fd2320, %fd318, %fd2313;
	fma.rn.f64 	%fd2321, %fd317, %fd2310, %fd2320;
	mul.f64 	%fd2322, %fd301, %fd2321;
	fma.rn.f64 	%fd2323, %fd298, %fd2319, %fd2322;
	fma.rn.f64 	%fd2324, %fd295, %fd2316, %fd2323;
	mul.f64 	%fd2325, %fd302, %fd2321;
	fma.rn.f64 	%fd2326, %fd299, %fd2319, %fd2325;
	fma.rn.f64 	%fd2327, %fd296, %fd2316, %fd2326;
	mul.f64 	%fd2328, %fd303, %fd2321;
	fma.rn.f64 	%fd2329, %fd300, %fd2319, %fd2328;
	fma.rn.f64 	%fd2330, %fd297, %fd2316, %fd2329;
	add.f64 	%fd2331, %fd292, %fd2324;
	add.f64 	%fd2332, %fd293, %fd2327;
	add.f64 	%fd2333, %fd294, %fd2330;
	st.global.f64 	[%rd635], %fd2331;
	st.global.f64 	[%rd635+8], %fd2332;
	st.global.f64 	[%rd635+16], %fd2333;
$L__BB0_257:
	setp.ne.s64 	%p344, %rd133, 0;
	bar.sync 	0;
	ld.global.u32 	%r187, [%rd3];
	@%p344 bra 	$L__BB0_259;
	ld.global.u32 	%r1130, [%rd3+8];
	bra.uni 	$L__BB0_260;
$L__BB0_259:
	ld.global.u32 	%r1130, [%rd14+28];
$L__BB0_260:
	setp.eq.s32 	%p345, %r1130, 0;
	mov.f64 	%fd3086, 0d0000000000000000;
	@%p345 bra 	$L__BB0_290;
	and.b32  	%r191, %r187, 8;
	and.b32  	%r192, %r187, 2;
	and.b32  	%r193, %r187, 4;
	and.b32  	%r194, %r187, 1;
	mov.f64 	%fd3086, 0d0000000000000000;
	mov.b32 	%r1139, 0;
	mov.u32 	%r1131, %r6;
	mov.u32 	%r1140, %r1139;
$L__BB0_262:
	setp.ne.s64 	%p346, %rd133, 0;
	@%p346 bra 	$L__BB0_263;
	bra.uni 	$L__BB0_266;
$L__BB0_263:
	ld.global.u32 	%r868, [%rd14+24];
	add.s32 	%r869, %r868, 3;
	cvt.u64.u32 	%rd636, %r869;
	shl.b64 	%rd637, %rd636, 1;
	and.b64  	%rd638, %rd637, 8589934584;
	add.s64 	%rd61, %rd14, %rd638;
$L__BB0_264:
	mul.wide.u32 	%rd639, %r1140, 4;
	add.s64 	%rd640, %rd61, %rd639;
	ld.global.u32 	%r870, [%rd640+48];
	mul.wide.u32 	%rd641, %r870, 8;
	add.s64 	%rd642, %rd6, %rd641;
	ld.global.u64 	%rd643, [%rd642+32];
	add.s64 	%rd872, %rd3, %rd643;
	sub.s32 	%r1138, %r1131, %r1139;
	cvt.s64.s32 	%rd644, %r1138;
	ld.global.u64 	%rd871, [%rd872];
	setp.gt.u64 	%p347, %rd871, %rd644;
	@%p347 bra 	$L__BB0_268;
	cvt.u32.u64 	%r871, %rd871;
	add.s32 	%r1139, %r1139, %r871;
	add.s32 	%r1140, %r1140, 1;
	setp.lt.u32 	%p348, %r1140, %r1130;
	@%p348 bra 	$L__BB0_264;
	bra.uni 	$L__BB0_290;
$L__BB0_266:
	mul.wide.u32 	%rd645, %r1140, 8;
	add.s64 	%rd646, %rd6, %rd645;
	ld.global.u64 	%rd647, [%rd646+32];
	add.s64 	%rd872, %rd3, %rd647;
	sub.s32 	%r1138, %r1131, %r1139;
	cvt.s64.s32 	%rd648, %r1138;
	ld.global.u64 	%rd871, [%rd872];
	setp.gt.u64 	%p349, %rd871, %rd648;
	@%p349 bra 	$L__BB0_268;
	cvt.u32.u64 	%r872, %rd871;
	add.s32 	%r1139, %r1139, %r872;
	add.s32 	%r1140, %r1140, 1;
	setp.lt.u32 	%p350, %r1140, %r1130;
	@%p350 bra 	$L__BB0_266;
	bra.uni 	$L__BB0_290;
$L__BB0_268:
	setp.lt.s32 	%p351, %r1138, 0;
	@%p351 bra 	$L__BB0_290;
	setp.eq.s32 	%p352, %r191, 0;
	mul.wide.u32 	%rd649, %r1138, 8;
	add.s64 	%rd68, %rd872, %rd649;
	ld.global.u64 	%rd69, [%rd68+40];
	and.b64  	%rd650, %rd69, 65535;
	ld.global.u64 	%rd651, [%rd872+16];
	add.s64 	%rd652, %rd650, %rd651;
	shr.u64 	%rd653, %rd69, 16;
	and.b64  	%rd654, %rd653, 65535;
	ld.global.u64 	%rd655, [%rd872+8];
	add.s64 	%rd656, %rd654, %rd655;
	shl.b64 	%rd657, %rd656, 3;
	add.s64 	%rd658, %rd2, %rd657;
	ld.global.f64 	%fd2337, [%rd658];
	shl.b64 	%rd659, %rd652, 3;
	add.s64 	%rd660, %rd2, %rd659;
	ld.global.f64 	%fd2338, [%rd660];
	sub.f64 	%fd2339, %fd2337, %fd2338;
	ld.global.f64 	%fd2340, [%rd658+8];
	ld.global.f64 	%fd2341, [%rd660+8];
	sub.f64 	%fd2342, %fd2340, %fd2341;
	mul.f64 	%fd2343, %fd2342, %fd2342;
	fma.rn.f64 	%fd2344, %fd2339, %fd2339, %fd2343;
	ld.global.f64 	%fd2345, [%rd658+16];
	ld.global.f64 	%fd2346, [%rd660+16];
	sub.f64 	%fd2347, %fd2345, %fd2346;
	fma.rn.f64 	%fd320, %fd2347, %fd2347, %fd2344;
	sqrt.rn.f64 	%fd321, %fd320;
	and.b64  	%rd70, %rd69, 4611686018427387904;
	setp.eq.s64 	%p353, %rd70, 0;
	mov.f64 	%fd3080, 0d0000000000000000;
	and.pred  	%p354, %p353, %p352;
	@%p354 bra 	$L__BB0_277;
	shl.b64 	%rd661, %rd871, 3;
	add.s64 	%rd662, %rd68, %rd661;
	ld.global.f64 	%fd322, [%rd662+40];
	setp.gt.s64 	%p355, %rd69, -1;
	@%p355 bra 	$L__BB0_274;
	setp.eq.s32 	%p356, %r192, 0;
	@%p356 bra 	$L__BB0_273;
	ld.global.f64 	%fd2348, [%rd3+24];
	mul.f64 	%fd2349, %fd322, %fd2348;
	div.rn.f64 	%fd2350, %fd2349, %fd320;
	add.f64 	%fd3080, %fd2350, 0d0000000000000000;
	bra.uni 	$L__BB0_277;
$L__BB0_273:
	ld.global.f64 	%fd2351, [%rd3+24];
	mul.f64 	%fd2352, %fd322, %fd2351;
	div.rn.f64 	%fd2353, %fd2352, %fd321;
	add.f64 	%fd3080, %fd2353, 0d0000000000000000;
	bra.uni 	$L__BB0_277;
$L__BB0_274:
	setp.eq.s32 	%p357, %r192, 0;
	@%p357 bra 	$L__BB0_276;
	ld.global.f64 	%fd2354, [%rd3+16];
	mul.f64 	%fd2355, %fd322, %fd2354;
	div.rn.f64 	%fd2356, %fd2355, %fd320;
	add.f64 	%fd3080, %fd2356, 0d0000000000000000;
	bra.uni 	$L__BB0_277;
$L__BB0_276:
	ld.global.f64 	%fd2357, [%rd3+16];
	mul.f64 	%fd2358, %fd322, %fd2357;
	div.rn.f64 	%fd2359, %fd2358, %fd321;
	add.f64 	%fd3080, %fd2359, 0d0000000000000000;
$L__BB0_277:
	setp.eq.s32 	%p359, %r193, 0;
	and.pred  	%p360, %p353, %p359;
	@%p360 bra 	$L__BB0_279;
	shl.b64 	%rd663, %rd871, 4;
	add.s64 	%rd664, %rd68, %rd663;
	ld.global.f64 	%fd2360, [%rd664+40];
	shl.b64 	%rd665, %rd871, 3;
	add.s64 	%rd666, %rd664, %rd665;
	ld.global.f64 	%fd2361, [%rd666+40];
	mul.f64 	%fd2362, %fd320, %fd320;
	mul.f64 	%fd2363, %fd320, %fd2362;
	mul.f64 	%fd2364, %fd2363, %fd2363;
	div.rn.f64 	%fd2365, %fd2360, %fd2364;
	div.rn.f64 	%fd2366, %fd2361, %fd2363;
	sub.f64 	%fd2367, %fd2365, %fd2366;
	add.f64 	%fd3080, %fd3080, %fd2367;
$L__BB0_279:
	setp.eq.s32 	%p362, %r194, 0;
	or.pred  	%p363, %p362, %p353;
	setp.geu.f64 	%p364, %fd320, 0d4054400000000000;
	or.pred  	%p365, %p363, %p364;
	@%p365 bra 	$L__BB0_287;
	shl.b64 	%rd667, %rd871, 3;
	mul.lo.s64 	%rd668, %rd871, 24;
	add.s64 	%rd669, %rd667, %rd668;
	add.s64 	%rd670, %rd68, %rd669;
	ld.global.f64 	%fd2368, [%rd670+40];
	shl.b64 	%rd671, %rd871, 4;
	add.s64 	%rd672, %rd671, %rd668;
	add.s64 	%rd673, %rd68, %rd672;
	ld.global.f64 	%fd2369, [%rd673+40];
	add.s64 	%rd674, %rd673, %rd667;
	ld.global.f64 	%fd330, [%rd674+40];
	add.s64 	%rd675, %rd670, %rd668;
	ld.global.f64 	%fd2370, [%rd675+40];
	add.s64 	%rd676, %rd675, %rd667;
	ld.global.f64 	%fd2371, [%rd676+40];
	add.s64 	%rd677, %rd674, %rd668;
	ld.global.f64 	%fd331, [%rd677+40];
	sub.f64 	%fd2372, %fd321, %fd2368;
	div.rn.f64 	%fd2373, %fd2372, %fd2369;
	sub.f64 	%fd2374, %fd321, %fd2370;
	div.rn.f64 	%fd332, %fd2374, %fd2371;
	neg.f64 	%fd2375, %fd2373;
	mul.f64 	%fd333, %fd2373, %fd2375;
	fma.rn.f64 	%fd2376, %fd333, 0d3FF71547652B82FE, 0d4338000000000000;
	{
	.reg .b32 %temp; 
	mov.b64 	{%r211, %temp}, %fd2376;
	}
	mov.f64 	%fd2377, 0dC338000000000000;
	add.rn.f64 	%fd2378, %fd2376, %fd2377;
	fma.rn.f64 	%fd2379, %fd2378, 0dBFE62E42FEFA39EF, %fd333;
	fma.rn.f64 	%fd2380, %fd2378, 0dBC7ABC9E3B39803F, %fd2379;
	fma.rn.f64 	%fd2381, %fd2380, 0d3E5ADE1569CE2BDF, 0d3E928AF3FCA213EA;
	fma.rn.f64 	%fd2382, %fd2381, %fd2380, 0d3EC71DEE62401315;
	fma.rn.f64 	%fd2383, %fd2382, %fd2380, 0d3EFA01997C89EB71;
	fma.rn.f64 	%fd2384, %fd2383, %fd2380, 0d3F2A01A014761F65;
	fma.rn.f64 	%fd2385, %fd2384, %fd2380, 0d3F56C16C1852B7AF;
	fma.rn.f64 	%fd2386, %fd2385, %fd2380, 0d3F81111111122322;
	fma.rn.f64 	%fd2387, %fd2386, %fd2380, 0d3FA55555555502A1;
	fma.rn.f64 	%fd2388, %fd2387, %fd2380, 0d3FC5555555555511;
	fma.rn.f64 	%fd2389, %fd2388, %fd2380, 0d3FE000000000000B;
	fma.rn.f64 	%fd2390, %fd2389, %fd2380, 0d3FF0000000000000;
	fma.rn.f64 	%fd2391, %fd2390, %fd2380, 0d3FF0000000000000;
	{
	.reg .b32 %temp; 
	mov.b64 	{%r212, %temp}, %fd2391;
	}
	{
	.reg .b32 %temp; 
	mov.b64 	{%temp, %r213}, %fd2391;
	}
	shl.b32 	%r875, %r211, 20;
	add.s32 	%r876, %r875, %r213;
	mov.b64 	%fd3082, {%r212, %r876};
	{
	.reg .b32 %temp; 
	mov.b64 	{%temp, %r877}, %fd333;
	}
	mov.b32 	%f41, %r877;
	abs.f32 	%f11, %f41;
	setp.lt.f32 	%p366, %f11, 0f4086232B;
	@%p366 bra 	$L__BB0_283;
	setp.lt.f64 	%p367, %fd333, 0d0000000000000000;
	add.f64 	%fd2392, %fd333, 0d7FF0000000000000;
	selp.f64 	%fd3082, 0d0000000000000000, %fd2392, %p367;
	setp.geu.f32 	%p368, %f11, 0f40874800;
	@%p368 bra 	$L__BB0_283;
	shr.u32 	%r878, %r211, 31;
	add.s32 	%r879, %r211, %r878;
	shr.s32 	%r880, %r879, 1;
	shl.b32 	%r881, %r880, 20;
	add.s32 	%r882, %r213, %r881;
	mov.b64 	%fd2393, {%r212, %r882};
	sub.s32 	%r883, %r211, %r880;
	shl.b32 	%r884, %r883, 20;
	add.s32 	%r885, %r884, 1072693248;
	mov.b32 	%r886, 0;
	mov.b64 	%fd2394, {%r886, %r885};
	mul.f64 	%fd3082, %fd2394, %fd2393;
$L__BB0_283:
	mul.f64 	%fd338, %fd330, %fd3082;
	neg.f64 	%fd2395, %fd332;
	mul.f64 	%fd339, %fd332, %fd2395;
	fma.rn.f64 	%fd2396, %fd339, 0d3FF71547652B82FE, 0d4338000000000000;
	{
	.reg .b32 %temp; 
	mov.b64 	{%r214, %temp}, %fd2396;
	}
	mov.f64 	%fd2397, 0dC338000000000000;
	add.rn.f64 	%fd2398, %fd2396, %fd2397;
	fma.rn.f64 	%fd2399, %fd2398, 0dBFE62E42FEFA39EF, %fd339;
	fma.rn.f64 	%fd2400, %fd2398, 0dBC7ABC9E3B39803F, %fd2399;
	fma.rn.f64 	%fd2401, %fd2400, 0d3E5ADE1569CE2BDF, 0d3E928AF3FCA213EA;
	fma.rn.f64 	%fd2402, %fd2401, %fd2400, 0d3EC71DEE62401315;
	fma.rn.f64 	%fd2403, %fd2402, %fd2400, 0d3EFA01997C89EB71;
	fma.rn.f64 	%fd2404, %fd2403, %fd2400, 0d3F2A01A014761F65;
	fma.rn.f64 	%fd2405, %fd2404, %fd2400, 0d3F56C16C1852B7AF;
	fma.rn.f64 	%fd2406, %fd2405, %fd2400, 0d3F81111111122322;
	fma.rn.f64 	%fd2407, %fd2406, %fd2400, 0d3FA55555555502A1;
	fma.rn.f64 	%fd2408, %fd2407, %fd2400, 0d3FC5555555555511;
	fma.rn.f64 	%fd2409, %fd2408, %fd2400, 0d3FE000000000000B;
	fma.rn.f64 	%fd2410, %fd2409, %fd2400, 0d3FF0000000000000;
	fma.rn.f64 	%fd2411, %fd2410, %fd2400, 0d3FF0000000000000;
	{
	.reg .b32 %temp; 
	mov.b64 	{%r215, %temp}, %fd2411;
	}
	{
	.reg .b32 %temp; 
	mov.b64 	{%temp, %r216}, %fd2411;
	}
	shl.b32 	%r887, %r214, 20;
	add.s32 	%r888, %r887, %r216;
	mov.b64 	%fd3083, {%r215, %r888};
	{
	.reg .b32 %temp; 
	mov.b64 	{%temp, %r889}, %fd339;
	}
	mov.b32 	%f42, %r889;
	abs.f32 	%f12, %f42;
	setp.lt.f32 	%p369, %f12, 0f4086232B;
	@%p369 bra 	$L__BB0_286;
	setp.lt.f64 	%p370, %fd339, 0d0000000000000000;
	add.f64 	%fd2412, %fd339, 0d7FF0000000000000;
	selp.f64 	%fd3083, 0d0000000000000000, %fd2412, %p370;
	setp.geu.f32 	%p371, %f12, 0f40874800;
	@%p371 bra 	$L__BB0_286;
	shr.u32 	%r890, %r214, 31;
	add.s32 	%r891, %r214, %r890;
	shr.s32 	%r892, %r891, 1;
	shl.b32 	%r893, %r892, 20;
	add.s32 	%r894, %r216, %r893;
	mov.b64 	%fd2413, {%r215, %r894};
	sub.s32 	%r895, %r214, %r892;
	shl.b32 	%r896, %r895, 20;
	add.s32 	%r897, %r896, 1072693248;
	mov.b32 	%r898, 0;
	mov.b64 	%fd2414, {%r898, %r897};
	mul.f64 	%fd3083, %fd2414, %fd2413;
$L__BB0_286:
	fma.rn.f64 	%fd2415, %fd331, %fd3083, %fd338;
	div.rn.f64 	%fd2416, %fd2415, %fd320;
	sub.f64 	%fd3080, %fd3080, %fd2416;
$L__BB0_287:
	setp.ne.s32 	%p372, %r1138, 0;
	@%p372 bra 	$L__BB0_289;
	ld.global.f64 	%fd2417, [%rd872+32];
	add.f64 	%fd3080, %fd3080, %fd2417;
$L__BB0_289:
	ld.global.f64 	%fd2418, [%rd872+24];
	fma.rn.f64 	%fd3086, %fd3080, %fd2418, %fd3086;
	add.s32 	%r1131, %r1131, %r2;
	setp.lt.u32 	%p373, %r1140, %r1130;
	@%p373 bra 	$L__BB0_262;
$L__BB0_290:
	setp.lt.u32 	%p374, %r2, 2;
	st.shared.f64 	[%r29], %fd3086;
	bar.sync 	0;
	@%p374 bra 	$L__BB0_296;
	mov.b32 	%r1141, 1;
$L__BB0_292:
	mov.u32 	%r218, %r1141;
	shl.b32 	%r1141, %r218, 1;
	add.s32 	%r900, %r1141, -1;
	and.b32  	%r901, %r900, %r6;
	setp.ne.s32 	%p375, %r901, 0;
	@%p375 bra 	$L__BB0_295;
	add.s32 	%r902, %r218, %r6;
	setp.ge.u32 	%p376, %r902, %r2;
	@%p376 bra 	$L__BB0_295;
	shl.b32 	%r903, %r218, 3;
	add.s32 	%r904, %r29, %r903;
	ld.shared.f64 	%fd2419, [%r904];
	ld.shared.f64 	%fd2420, [%r29];
	add.f64 	%fd2421, %fd2419, %fd2420;
	st.shared.f64 	[%r29], %fd2421;
$L__BB0_295:
	bar.sync 	0;
	setp.lt.u32 	%p377, %r1141, %r2;
	@%p377 bra 	$L__BB0_292;
$L__BB0_296:
	ld.shared.f64 	%fd350, [shared];
	setp.geu.f64 	%p378, %fd350, %fd3123;
	@%p378 bra 	$L__BB0_446;
	ld.global.f64 	%fd3122, [%rd14+32];
	mov.f64 	%fd3123, %fd350;
	bra.uni 	$L__BB0_446;
$L__BB0_298:
	ld.global.f64 	%fd352, [%rd14+40];
	setp.leu.f64 	%p258, %fd3074, %fd352;
	@%p258 bra 	$L__BB0_348;
	ld.global.v4.u16 	{%rs25, %rs26, %rs27, %rs28}, [%rd14+16];
	ld.global.u64 	%rd71, [%rd14+8];
	cvt.u64.u16 	%rd554, %rs25;
	add.s64 	%rd555, %rd71, %rd554;
	shl.b64 	%rd556, %rd555, 3;
	add.s64 	%rd557, %rd2, %rd556;
	ld.global.f64 	%fd2030, [%rd557];
	ld.global.f64 	%fd2031, [%rd557+8];
	ld.global.f64 	%fd2032, [%rd557+16];
	cvt.u64.u16 	%rd558, %rs26;
	add.s64 	%rd559, %rd71, %rd558;
	shl.b64 	%rd560, %rd559, 3;
	add.s64 	%rd561, %rd2, %rd560;
	ld.global.f64 	%fd353, [%rd561];
	ld.global.f64 	%fd354, [%rd561+8];
	ld.global.f64 	%fd355, [%rd561+16];
	cvt.u64.u16 	%rd562, %rs27;
	add.s64 	%rd563, %rd71, %rd562;
	shl.b64 	%rd564, %rd563, 3;
	add.s64 	%rd565, %rd2, %rd564;
	ld.global.f64 	%fd2033, [%rd565];
	ld.global.f64 	%fd2034, [%rd565+8];
	ld.global.f64 	%fd2035, [%rd565+16];
	cvt.u64.u16 	%rd566, %rs28;
	add.s64 	%rd567, %rd71, %rd566;
	shl.b64 	%rd568, %rd567, 3;
	add.s64 	%rd569, %rd2, %rd568;
	ld.global.f64 	%fd2036, [%rd569];
	ld.global.f64 	%fd2037, [%rd569+8];
	ld.global.f64 	%fd2038, [%rd569+16];
	sub.f64 	%fd2039, %fd2030, %fd353;
	sub.f64 	%fd2040, %fd2031, %fd354;
	sub.f64 	%fd2041, %fd2032, %fd355;
	sub.f64 	%fd2042, %fd2033, %fd353;
	sub.f64 	%fd2043, %fd2034, %fd354;
	sub.f64 	%fd2044, %fd2035, %fd355;
	sub.f64 	%fd2045, %fd2036, %fd353;
	sub.f64 	%fd2046, %fd2037, %fd354;
	sub.f64 	%fd2047, %fd2038, %fd355;
	mul.f64 	%fd2048, %fd2043, %fd2043;
	fma.rn.f64 	%fd2049, %fd2042, %fd2042, %fd2048;
	fma.rn.f64 	%fd2050, %fd2044, %fd2044, %fd2049;
	sqrt.rn.f64 	%fd2051, %fd2050;
	div.rn.f64 	%fd356, %fd2042, %fd2051;
	div.rn.f64 	%fd357, %fd2043, %fd2051;
	div.rn.f64 	%fd358, %fd2044, %fd2051;
	mul.f64 	%fd2052, %fd2040, %fd2043;
	fma.rn.f64 	%fd2053, %fd2039, %fd2042, %fd2052;
	fma.rn.f64 	%fd2054, %fd2041, %fd2044, %fd2053;
	div.rn.f64 	%fd2055, %fd2054, %fd2050;
	mul.f64 	%fd2056, %fd2042, %fd2055;
	sub.f64 	%fd2057, %fd2039, %fd2056;
	mul.f64 	%fd2058, %fd2043, %fd2055;
	sub.f64 	%fd2059, %fd2040, %fd2058;
	mul.f64 	%fd2060, %fd2044, %fd2055;
	sub.f64 	%fd2061, %fd2041, %fd2060;
	mul.f64 	%fd2062, %fd2059, %fd2059;
	fma.rn.f64 	%fd2063, %fd2057, %fd2057, %fd2062;
	fma.rn.f64 	%fd2064, %fd2061, %fd2061, %fd2063;
	sqrt.rn.f64 	%fd2065, %fd2064;
	div.rn.f64 	%fd359, %fd2057, %fd2065;
	div.rn.f64 	%fd360, %fd2059, %fd2065;
	div.rn.f64 	%fd361, %fd2061, %fd2065;
	mul.f64 	%fd2066, %fd357, %fd361;
	mul.f64 	%fd2067, %fd358, %fd360;
	sub.f64 	%fd362, %fd2066, %fd2067;
	mul.f64 	%fd2068, %fd358, %fd359;
	mul.f64 	%fd2069, %fd356, %fd361;
	sub.f64 	%fd363, %fd2068, %fd2069;
	mul.f64 	%fd2070, %fd356, %fd360;
	mul.f64 	%fd2071, %fd357, %fd359;
	sub.f64 	%fd364, %fd2070, %fd2071;
	mul.f64 	%fd2072, %fd2046, %fd360;
	fma.rn.f64 	%fd2073, %fd2045, %fd359, %fd2072;
	fma.rn.f64 	%fd2074, %fd2047, %fd361, %fd2073;
	mul.f64 	%fd2075, %fd2046, %fd363;
	fma.rn.f64 	%fd2076, %fd2045, %fd362, %fd2075;
	fma.rn.f64 	%fd2077, %fd2047, %fd364, %fd2076;
	mul.f64 	%fd2078, %fd2077, %fd2077;
	fma.rn.f64 	%fd2079, %fd2074, %fd2074, %fd2078;
	sqrt.rn.f64 	%fd2080, %fd2079;
	div.rn.f64 	%fd365, %fd2074, %fd2080;
	div.rn.f64 	%fd366, %fd2077, %fd2080;
	abs.f64 	%fd367, %fd352;
	setp.neu.f64 	%p299, %fd367, 0d7FF0000000000000;
	@%p299 bra 	$L__BB0_301;
	mov.f64 	%fd2086, 0d0000000000000000;
	mul.rn.f64 	%fd3087, %fd352, %fd2086;
	mov.b32 	%r1142, 0;
	bra.uni 	$L__BB0_303;
$L__BB0_301:
	mul.f64 	%fd2081, %fd352, 0d3FE45F306DC9C883;
	cvt.rni.s32.f64 	%r1142, %fd2081;
	cvt.rn.f64.s32 	%fd2082, %r1142;
	fma.rn.f64 	%fd2083, %fd2082, 0dBFF921FB54442D18, %fd352;
	fma.rn.f64 	%fd2084, %fd2082, 0dBC91A62633145C00, %fd2083;
	fma.rn.f64 	%fd3087, %fd2082, 0dB97B839A252049C0, %fd2084;
	setp.ltu.f64 	%p300, %fd367, 0d41E0000000000000;
	@%p300 bra 	$L__BB0_303;
	{ // callseq 7, 0
	.param .b64 param0;
	st.param.f64 	[param0], %fd352;
	.param .align 16 .b8 retval0[16];
	call.uni (retval0), 
	__internal_trig_reduction_slowpathd, 
	(
	param0
	);
	ld.param.f64 	%fd3087, [retval0];
	ld.param.b32 	%r1142, [retval0+8];
	} // callseq 7
$L__BB0_303:
	mul.rn.f64 	%fd2087, %fd3087, %fd3087;
	fma.rn.f64 	%fd2088, %fd2087, 0dBDA8FF8320FD8164, 0d3E21EEA7C1EF8528;
	fma.rn.f64 	%fd2089, %fd2088, %fd2087, 0dBE927E4F8E06E6D9;
	fma.rn.f64 	%fd2090, %fd2089, %fd2087, 0d3EFA01A019DDBCE9;
	fma.rn.f64 	%fd2091, %fd2090, %fd2087, 0dBF56C16C16C15D47;
	fma.rn.f64 	%fd2092, %fd2091, %fd2087, 0d3FA5555555555551;
	fma.rn.f64 	%fd2093, %fd2092, %fd2087, 0dBFE0000000000000;
	fma.rn.f64 	%fd2094, %fd2093, %fd2087, 0d3FF0000000000000;
	fma.rn.f64 	%fd2095, %fd2087, 0d3DE5DB65F9785EBA, 0dBE5AE5F12CB0D246;
	fma.rn.f64 	%fd2096, %fd2095, %fd2087, 0d3EC71DE369ACE392;
	fma.rn.f64 	%fd2097, %fd2096, %fd2087, 0dBF2A01A019DB62A1;
	fma.rn.f64 	%fd2098, %fd2097, %fd2087, 0d3F81111111110818;
	fma.rn.f64 	%fd2099, %fd2098, %fd2087, 0dBFC5555555555554;
	fma.rn.f64 	%fd2100, %fd2099, %fd2087, 0d0000000000000000;
	fma.rn.f64 	%fd2101, %fd2100, %fd3087, %fd3087;
	and.b32  	%r803, %r1142, 1;
	setp.eq.b32 	%p301, %r803, 1;
	{
	.reg .b32 %temp; 
	mov.b64 	{%temp, %r804}, %fd2101;
	}
	{
	.reg .b32 %temp; 
	mov.b64 	{%r805, %temp}, %fd2101;
	}
	xor.b32  	%r806, %r804, -2147483648;
	mov.b64 	%fd2102, {%r805, %r806};
	selp.f64 	%fd3088, %fd2094, %fd2101, %p301;
	selp.f64 	%fd3089, %fd2102, %fd2094, %p301;
	and.b32  	%r807, %r1142, 2;
	setp.eq.s32 	%p302, %r807, 0;
	@%p302 bra 	$L__BB0_305;
	{
	.reg .b32 %temp; 
	mov.b64 	{%temp, %r808}, %fd3088;
	}
	{
	.reg .b32 %temp; 
	mov.b64 	{%r809, %temp}, %fd3088;
	}
	xor.b32  	%r810, %r808, -2147483648;
	mov.b64 	%fd3088, {%r809, %r810};
	{
	.reg .b32 %temp; 
	mov.b64 	{%temp, %r811}, %fd3089;
	}
	{
	.reg .b32 %temp; 
	mov.b64 	{%r812, %temp}, %fd3089;
	}
	xor.b32  	%r813, %r811, -2147483648;
	mov.b64 	%fd3089, {%r812, %r813};
$L__BB0_305:
	mul.f64 	%fd2103, %fd365, %fd3088;
	mul.f64 	%fd2104, %fd366, %fd3089;
	sub.f64 	%fd378, %fd2103, %fd2104;
	mul.f64 	%fd2105, %fd365, %fd3089;
	fma.rn.f64 	%fd379, %fd366, %fd3088, %fd2105;
	ld.global.u32 	%r814, [%rd14+24];
	setp.ge.u32 	%p303, %r6, %r814;
	@%p303 bra 	$L__BB0_307;
	ld.global.u16 	%rd570, [%rd16+48];
	add.s64 	%rd571, %rd71, %rd570;
	shl.b64 	%rd572, %rd571, 3;
	add.s64 	%rd573, %rd2, %rd572;
	ld.global.f64 	%fd2106, [%rd573];
	ld.global.f64 	%fd2107, [%rd573+8];
	ld.global.f64 	%fd2108, [%rd573+16];
	sub.f64 	%fd2109, %fd2106, %fd353;
	sub.f64 	%fd2110, %fd2107, %fd354;
	sub.f64 	%fd2111, %fd2108, %fd355;
	mul.f64 	%fd2112, %fd360, %fd2110;
	fma.rn.f64 	%fd2113, %fd359, %fd2109, %fd2112;
	fma.rn.f64 	%fd2114, %fd361, %fd2111, %fd2113;
	mul.f64 	%fd2115, %fd363, %fd2110;
	fma.rn.f64 	%fd2116, %fd362, %fd2109, %fd2115;
	fma.rn.f64 	%fd2117, %fd364, %fd2111, %fd2116;
	mul.f64 	%fd2118, %fd357, %fd2110;
	fma.rn.f64 	%fd2119, %fd356, %fd2109, %fd2118;
	fma.rn.f64 	%fd2120, %fd358, %fd2111, %fd2119;
	mul.f64 	%fd2121, %fd379, %fd2114;
	mul.f64 	%fd2122, %fd378, %fd2117;
	sub.f64 	%fd2123, %fd2121, %fd2122;
	mul.f64 	%fd2124, %fd379, %fd2117;
	fma.rn.f64 	%fd2125, %fd378, %fd2114, %fd2124;
	mul.f64 	%fd2126, %fd362, %fd2125;
	fma.rn.f64 	%fd2127, %fd359, %fd2123, %fd2126;
	fma.rn.f64 	%fd2128, %fd356, %fd2120, %fd2127;
	mul.f64 	%fd2129, %fd363, %fd2125;
	fma.rn.f64 	%fd2130, %fd360, %fd2123, %fd2129;
	fma.rn.f64 	%fd2131, %fd357, %fd2120, %fd2130;
	mul.f64 	%fd2132, %fd364, %fd2125;
	fma.rn.f64 	%fd2133, %fd361, %fd2123, %fd2132;
	fma.rn.f64 	%fd2134, %fd358, %fd2120, %fd2133;
	add.f64 	%fd2135, %fd353, %fd2128;
	add.f64 	%fd2136, %fd354, %fd2131;
	add.f64 	%fd2137, %fd355, %fd2134;
	st.global.f64 	[%rd573], %fd2135;
	st.global.f64 	[%rd573+8], %fd2136;
	st.global.f64 	[%rd573+16], %fd2137;
$L__BB0_307:
	setp.ne.s64 	%p304, %rd133, 0;
	bar.sync 	0;
	ld.global.u32 	%r223, [%rd3];
	@%p304 bra 	$L__BB0_309;
	ld.global.u32 	%r1143, [%rd3+8];
	bra.uni 	$L__BB0_310;
$L__BB0_309:
	ld.global.u32 	%r1143, [%rd14+28];
$L__BB0_310:
	setp.eq.s32 	%p305, %r1143, 0;
	mov.f64 	%fd3097, 0d0000000000000000;
	@%p305 bra 	$L__BB0_340;
	and.b32  	%r227, %r223, 8;
	and.b32  	%r228, %r223, 2;
	and.b32  	%r229, %r223, 4;
	and.b32  	%r230, %r223, 1;
	mov.f64 	%fd3097, 0d0000000000000000;
	mov.b32 	%r1152, 0;
	mov.u32 	%r1144, %r6;
	mov.u32 	%r1153, %r1152;
$L__BB0_312:
	setp.ne.s64 	%p306, %rd133, 0;
	@%p306 bra 	$L__BB0_313;
	bra.uni 	$L__BB0_316;
$L__BB0_313:
	ld.global.u32 	%r816, [%rd14+24];
	add.s32 	%r817, %r816, 3;
	cvt.u64.u32 	%rd574, %r817;
	shl.b64 	%rd575, %rd574, 1;
	and.b64  	%rd576, %rd575, 8589934584;
	add.s64 	%rd72, %rd14, %rd576;
$L__BB0_314:
	mul.wide.u32 	%rd577, %r1153, 4;
	add.s64 	%rd578, %rd72, %rd577;
	ld.global.u32 	%r818, [%rd578+48];
	mul.wide.u32 	%rd579, %r818, 8;
	add.s64 	%rd580, %rd6, %rd579;
	ld.global.u64 	%rd581, [%rd580+32];
	add.s64 	%rd874, %rd3, %rd581;
	sub.s32 	%r1151, %r1144, %r1152;
	cvt.s64.s32 	%rd582, %r1151;
	ld.global.u64 	%rd873, [%rd874];
	setp.gt.u64 	%p307, %rd873, %rd582;
	@%p307 bra 	$L__BB0_318;
	cvt.u32.u64 	%r819, %rd873;
	add.s32 	%r1152, %r1152, %r819;
	add.s32 	%r1153, %r1153, 1;
	setp.lt.u32 	%p308, %r1153, %r1143;
	@%p308 bra 	$L__BB0_314;
	bra.uni 	$L__BB0_340;
$L__BB0_316:
	mul.wide.u32 	%rd583, %r1153, 8;
	add.s64 	%rd584, %rd6, %rd583;
	ld.global.u64 	%rd585, [%rd584+32];
	add.s64 	%rd874, %rd3, %rd585;
	sub.s32 	%r1151, %r1144, %r1152;
	cvt.s64.s32 	%rd586, %r1151;
	ld.global.u64 	%rd873, [%rd874];
	setp.gt.u64 	%p309, %rd873, %rd586;
	@%p309 bra 	$L__BB0_318;
	cvt.u32.u64 	%r820, %rd873;
	add.s32 	%r1152, %r1152, %r820;
	add.s32 	%r1153, %r1153, 1;
	setp.lt.u32 	%p310, %r1153, %r1143;
	@%p310 bra 	$L__BB0_316;
	bra.uni 	$L__BB0_340;
$L__BB0_318:
	setp.lt.s32 	%p311, %r1151, 0;
	@%p311 bra 	$L__BB0_340;
	setp.eq.s32 	%p312, %r227, 0;
	mul.wide.u32 	%rd587, %r1151, 8;
	add.s64 	%rd79, %rd874, %rd587;
	ld.global.u64 	%rd80, [%rd79+40];
	and.b64  	%rd588, %rd80, 65535;
	ld.global.u64 	%rd589, [%rd874+16];
	add.s64 	%rd590, %rd588, %rd589;
	shr.u64 	%rd591, %rd80, 16;
	and.b64  	%rd592, %rd591, 65535;
	ld.global.u64 	%rd593, [%rd874+8];
	add.s64 	%rd594, %rd592, %rd593;
	shl.b64 	%rd595, %rd594, 3;
	add.s64 	%rd596, %rd2, %rd595;
	ld.global.f64 	%fd2141, [%rd596];
	shl.b64 	%rd597, %rd590, 3;
	add.s64 	%rd598, %rd2, %rd597;
	ld.global.f64 	%fd2142, [%rd598];
	sub.f64 	%fd2143, %fd2141, %fd2142;
	ld.global.f64 	%fd2144, [%rd596+8];
	ld.global.f64 	%fd2145, [%rd598+8];
	sub.f64 	%fd2146, %fd2144, %fd2145;
	mul.f64 	%fd2147, %fd2146, %fd2146;
	fma.rn.f64 	%fd2148, %fd2143, %fd2143, %fd2147;
	ld.global.f64 	%fd2149, [%rd596+16];
	ld.global.f64 	%fd2150, [%rd598+16];
	sub.f64 	%fd2151, %fd2149, %fd2150;
	fma.rn.f64 	%fd381, %fd2151, %fd2151, %fd2148;
	sqrt.rn.f64 	%fd382, %fd381;
	and.b64  	%rd81, %rd80, 4611686018427387904;
	setp.eq.s64 	%p313, %rd81, 0;
	mov.f64 	%fd3091, 0d0000000000000000;
	and.pred  	%p314, %p313, %p312;
	@%p314 bra 	$L__BB0_327;
	shl.b64 	%rd599, %rd873, 3;
	add.s64 	%rd600, %rd79, %rd599;
	ld.global.f64 	%fd383, [%rd600+40];
	setp.gt.s64 	%p315, %rd80, -1;
	@%p315 bra 	$L__BB0_324;
	setp.eq.s32 	%p316, %r228, 0;
	@%p316 bra 	$L__BB0_323;
	ld.global.f64 	%fd2152, [%rd3+24];
	mul.f64 	%fd2153, %fd383, %fd2152;
	div.rn.f64 	%fd2154, %fd2153, %fd381;
	add.f64 	%fd3091, %fd2154, 0d0000000000000000;
	bra.uni 	$L__BB0_327;
$L__BB0_323:
	ld.global.f64 	%fd2155, [%rd3+24];
	mul.f64 	%fd2156, %fd383, %fd2155;
	div.rn.f64 	%fd2157, %fd2156, %fd382;
	add.f64 	%fd3091, %fd2157, 0d0000000000000000;
	bra.uni 	$L__BB0_327;
$L__BB0_324:
	setp.eq.s32 	%p317, %r228, 0;
	@%p317 bra 	$L__BB0_326;
	ld.global.f64 	%fd2158, [%rd3+16];
	mul.f64 	%fd2159, %fd383, %fd2158;
	div.rn.f64 	%fd2160, %fd2159, %fd381;
	add.f64 	%fd3091, %fd2160, 0d0000000000000000;
	bra.uni 	$L__BB0_327;
$L__BB0_326:
	ld.global.f64 	%fd2161, [%rd3+16];
	mul.f64 	%fd2162, %fd383, %fd2161;
	div.rn.f64 	%fd2163, %fd2162, %fd382;
	add.f64 	%fd3091, %fd2163, 0d0000000000000000;
$L__BB0_327:
	setp.eq.s32 	%p319, %r229, 0;
	and.pred  	%p320, %p313, %p319;
	@%p320 bra 	$L__BB0_329;
	shl.b64 	%rd601, %rd873, 4;
	add.s64 	%rd602, %rd79, %rd601;
	ld.global.f64 	%fd2164, [%rd602+40];
	shl.b64 	%rd603, %rd873, 3;
	add.s64 	%rd604, %rd602, %rd603;
	ld.global.f64 	%fd2165, [%rd604+40];
	mul.f64 	%fd2166, %fd381, %fd381;
	mul.f64 	%fd2167, %fd381, %fd2166;
	mul.f64 	%fd2168, %fd2167, %fd2167;
	div.rn.f64 	%fd2169, %fd2164, %fd2168;
	div.rn.f64 	%fd2170, %fd2165, %fd2167;
	sub.f64 	%fd2171, %fd2169, %fd2170;
	add.f64 	%fd3091, %fd3091, %fd2171;
$L__BB0_329:
	setp.eq.s32 	%p322, %r230, 0;
	or.pred  	%p323, %p322, %p313;
	setp.geu.f64 	%p324, %fd381, 0d4054400000000000;
	or.pred  	%p325, %p323, %p324;
	@%p325 bra 	$L__BB0_337;
	shl.b64 	%rd605, %rd873, 3;
	mul.lo.s64 	%rd606, %rd873, 24;
	add.s64 	%rd607, %rd605, %rd606;
	add.s64 	%rd608, %rd79, %rd607;
	ld.global.f64 	%fd2172, [%rd608+40];
	shl.b64 	%rd609, %rd873, 4;
	add.s64 	%rd610, %rd609, %rd606;
	add.s64 	%rd611, %rd79, %rd610;
	ld.global.f64 	%fd2173, [%rd611+40];
	add.s64 	%rd612, %rd611, %rd605;
	ld.global.f64 	%fd391, [%rd612+40];
	add.s64 	%rd613, %rd608, %rd606;
	ld.global.f64 	%fd2174, [%rd613+40];
	add.s64 	%rd614, %rd613, %rd605;
	ld.global.f64 	%fd2175, [%rd614+40];
	add.s64 	%rd615, %rd612, %rd606;
	ld.global.f64 	%fd392, [%rd615+40];
	sub.f64 	%fd2176, %fd382, %fd2172;
	div.rn.f64 	%fd2177, %fd2176, %fd2173;
	sub.f64 	%fd2178, %fd382, %fd2174;
	div.rn.f64 	%fd393, %fd2178, %fd2175;
	neg.f64 	%fd2179, %fd2177;
	mul.f64 	%fd394, %fd2177, %fd2179;
	fma.rn.f64 	%fd2180, %fd394, 0d3FF71547652B82FE, 0d4338000000000000;
	{
	.reg .b32 %temp; 
	mov.b64 	{%r247, %temp}, %fd2180;
	}
	mov.f64 	%fd2181, 0dC338000000000000;
	add.rn.f64 	%fd2182, %fd2180, %fd2181;
	fma.rn.f64 	%fd2183, %fd2182, 0dBFE62E42FEFA39EF, %fd394;
	fma.rn.f64 	%fd2184, %fd2182, 0dBC7ABC9E3B39803F, %fd2183;
	fma.rn.f64 	%fd2185, %fd2184, 0d3E5ADE1569CE2BDF, 0d3E928AF3FCA213EA;
	fma.rn.f64 	%fd2186, %fd2185, %fd2184, 0d3EC71DEE62401315;
	fma.rn.f64 	%fd2187, %fd2186, %fd2184, 0d3EFA01997C89EB71;
	fma.rn.f64 	%fd2188, %fd2187, %fd2184, 0d3F2A01A014761F65;
	fma.rn.f64 	%fd2189, %fd2188, %fd2184, 0d3F56C16C1852B7AF;
	fma.rn.f64 	%fd2190, %fd2189, %fd2184, 0d3F81111111122322;
	fma.rn.f64 	%fd2191, %fd2190, %fd2184, 0d3FA55555555502A1;
	fma.rn.f64 	%fd2192, %fd2191, %fd2184, 0d3FC5555555555511;
	fma.rn.f64 	%fd2193, %fd2192, %fd2184, 0d3FE000000000000B;
	fma.rn.f64 	%fd2194, %fd2193, %fd2184, 0d3FF0000000000000;
	fma.rn.f64 	%fd2195, %fd2194, %fd2184, 0d3FF0000000000000;
	{
	.reg .b32 %temp; 
	mov.b64 	{%r248, %temp}, %fd2195;
	}
	{
	.reg .b32 %temp; 
	mov.b64 	{%temp, %r249}, %fd2195;
	}
	shl.b32 	%r823, %r247, 20;
	add.s32 	%r824, %r823, %r249;
	mov.b64 	%fd3093, {%r248, %r824};
	{
	.reg .b32 %temp; 
	mov.b64 	{%temp, %r825}, %fd394;
	}
	mov.b32 	%f39, %r825;
	abs.f32 	%f13, %f39;
	setp.lt.f32 	%p326, %f13, 0f4086232B;
	@%p326 bra 	$L__BB0_333;
	setp.lt.f64 	%p327, %fd394, 0d0000000000000000;
	add.f64 	%fd2196, %fd394, 0d7FF0000000000000;
	selp.f64 	%fd3093, 0d0000000000000000, %fd2196, %p327;
	setp.geu.f32 	%p328, %f13, 0f40874800;
	@%p328 bra 	$L__BB0_333;
	shr.u32 	%r826, %r247, 31;
	add.s32 	%r827, %r247, %r826;
	shr.s32 	%r828, %r827, 1;
	shl.b32 	%r829, %r828, 20;
	add.s32 	%r830, %r249, %r829;
	mov.b64 	%fd2197, {%r248, %r830};
	sub.s32 	%r831, %r247, %r828;
	shl.b32 	%r832, %r831, 20;
	add.s32 	%r833, %r832, 1072693248;
	mov.b32 	%r834, 0;
	mov.b64 	%fd2198, {%r834, %r833};
	mul.f64 	%fd3093, %fd2198, %fd2197;
$L__BB0_333:
	mul.f64 	%fd399, %fd391, %fd3093;
	neg.f64 	%fd2199, %fd393;
	mul.f64 	%fd400, %fd393, %fd2199;
	fma.rn.f64 	%fd2200, %fd400, 0d3FF71547652B82FE, 0d4338000000000000;
	{
	.reg .b32 %temp; 
	mov.b64 	{%r250, %temp}, %fd2200;
	}
	mov.f64 	%fd2201, 0dC338000000000000;
	add.rn.f64 	%fd2202, %fd2200, %fd2201;
	fma.rn.f64 	%fd2203, %fd2202, 0dBFE62E42FEFA39EF, %fd400;
	fma.rn.f64 	%fd2204, %fd2202, 0dBC7ABC9E3B39803F, %fd2203;
	fma.rn.f64 	%fd2205, %fd2204, 0d3E5ADE1569CE2BDF, 0d3E928AF3FCA213EA;
	fma.rn.f64 	%fd2206, %fd2205, %fd2204, 0d3EC71DEE62401315;
	fma.rn.f64 	%fd2207, %fd2206, %fd2204, 0d3EFA01997C89EB71;
	fma.rn.f64 	%fd2208, %fd2207, %fd2204, 0d3F2A01A014761F65;
	fma.rn.f64 	%fd2209, %fd2208, %fd2204, 0d3F56C16C1852B7AF;
	fma.rn.f64 	%fd2210, %fd2209, %fd2204, 0d3F81111111122322;
	fma.rn.f64 	%fd2211, %fd2210, %fd2204, 0d3FA55555555502A1;
	fma.rn.f64 	%fd2212, %fd2211, %fd2204, 0d3FC5555555555511;
	fma.rn.f64 	%fd2213, %fd2212, %fd2204, 0d3FE000000000000B;
	fma.rn.f64 	%fd2214, %fd2213, %fd2204, 0d3FF0000000000000;
	fma.rn.f64 	%fd2215, %fd2214, %fd2204, 0d3FF0000000000000;
	{
	.reg .b32 %temp; 
	mov.b64 	{%r251, %temp}, %fd2215;
	}
	{
	.reg .b32 %temp; 
	mov.b64 	{%temp, %r252}, %fd2215;
	}
	shl.b32 	%r835, %r250, 20;
	add.s32 	%r836, %r835, %r252;
	mov.b64 	%fd3094, {%r251, %r836};
	{
	.reg .b32 %temp; 
	mov.b64 	{%temp, %r837}, %fd400;
	}
	mov.b32 	%f40, %r837;
	abs.f32 	%f14, %f40;
	setp.lt.f32 	%p329, %f14, 0f4086232B;
	@%p329 bra 	$L__BB0_336;
	setp.lt.f64 	%p330, %fd400, 0d0000000000000000;
	add.f64 	%fd2216, %fd400, 0d7FF0000000000000;
	selp.f64 	%fd3094, 0d0000000000000000, %fd2216, %p330;
	setp.geu.f32 	%p331, %f14, 0f40874800;
	@%p331 bra 	$L__BB0_336;
	shr.u32 	%r838, %r250, 31;
	add.s32 	%r839, %r250, %r838;
	shr.s32 	%r840, %r839, 1;
	shl.b32 	%r841, %r840, 20;
	add.s32 	%r842, %r252, %r841;
	mov.b64 	%fd2217, {%r251, %r842};
	sub.s32 	%r843, %r250, %r840;
	shl.b32 	%r844, %r843, 20;
	add.s32 	%r845, %r844, 1072693248;
	mov.b32 	%r846, 0;
	mov.b64 	%fd2218, {%r846, %r845};
	mul.f64 	%fd3094, %fd2218, %fd2217;
$L__BB0_336:
	fma.rn.f64 	%fd2219, %fd392, %fd3094, %fd399;
	div.rn.f64 	%fd2220, %fd2219, %fd381;
	sub.f64 	%fd3091, %fd3091, %fd2220;
$L__BB0_337:
	setp.ne.s32 	%p332, %r1151, 0;
	@%p332 bra 	$L__BB0_339;
	ld.global.f64 	%fd2221, [%rd874+32];
	add.f64 	%fd3091, %fd3091, %fd2221;
$L__BB0_339:
	ld.global.f64 	%fd2222, [%rd874+24];
	fma.rn.f64 	%fd3097, %fd3091, %fd2222, %fd3097;
	add.s32 	%r1144, %r1144, %r2;
	setp.lt.u32 	%p333, %r1153, %r1143;
	@%p333 bra 	$L__BB0_312;
$L__BB0_340:
	setp.lt.u32 	%p334, %r2, 2;
	st.shared.f64 	[%r29], %fd3097;
	bar.sync 	0;
	@%p334 bra 	$L__BB0_346;
	mov.b32 	%r1154, 1;
$L__BB0_342:
	mov.u32 	%r254, %r1154;
	shl.b32 	%r1154, %r254, 1;
	add.s32 	%r848, %r1154, -1;
	and.b32  	%r849, %r848, %r6;
	setp.ne.s32 	%p335, %r849, 0;
	@%p335 bra 	$L__BB0_345;
	add.s32 	%r850, %r254, %r6;
	setp.ge.u32 	%p336, %r850, %r2;
	@%p336 bra 	$L__BB0_345;
	shl.b32 	%r851, %r254, 3;
	add.s32 	%r852, %r29, %r851;
	ld.shared.f64 	%fd2223, [%r852];
	ld.shared.f64 	%fd2224, [%r29];
	add.f64 	%fd2225, %fd2223, %fd2224;
	st.shared.f64 	[%r29], %fd2225;
$L__BB0_345:
	bar.sync 	0;
	setp.lt.u32 	%p337, %r1154, %r2;
	@%p337 bra 	$L__BB0_342;
$L__BB0_346:
	ld.shared.f64 	%fd411, [shared];
	setp.geu.f64 	%p338, %fd411, %fd3123;
	@%p338 bra 	$L__BB0_446;
	ld.global.f64 	%fd3122, [%rd14+40];
	mov.f64 	%fd3123, %fd411;
	bra.uni 	$L__BB0_446;
$L__BB0_348:
	ld.global.v4.u16 	{%rs21, %rs22, %rs23, %rs24}, [%rd14+16];
	ld.global.u64 	%rd82, [%rd14+8];
	cvt.u64.u16 	%rd492, %rs21;
	add.s64 	%rd493, %rd82, %rd492;
	shl.b64 	%rd494, %rd493, 3;
	add.s64 	%rd495, %rd2, %rd494;
	ld.global.f64 	%fd1831, [%rd495];
	ld.global.f64 	%fd1832, [%rd495+8];
	ld.global.f64 	%fd1833, [%rd495+16];
	cvt.u64.u16 	%rd496, %rs22;
	add.s64 	%rd497, %rd82, %rd496;
	shl.b64 	%rd498, %rd497, 3;
	add.s64 	%rd499, %rd2, %rd498;
	ld.global.f64 	%fd413, [%rd499];
	ld.global.f64 	%fd414, [%rd499+8];
	ld.global.f64 	%fd415, [%rd499+16];
	cvt.u64.u16 	%rd500, %rs23;
	add.s64 	%rd501, %rd82, %rd500;
	shl.b64 	%rd502, %rd501, 3;
	add.s64 	%rd503, %rd2, %rd502;
	ld.global.f64 	%fd1834, [%rd503];
	ld.global.f64 	%fd1835, [%rd503+8];
	ld.global.f64 	%fd1836, [%rd503+16];
	cvt.u64.u16 	%rd504, %rs24;
	add.s64 	%rd505, %rd82, %rd504;
	shl.b64 	%rd506, %rd505, 3;
	add.s64 	%rd507, %rd2, %rd506;
	ld.global.f64 	%fd1837, [%rd507];
	ld.global.f64 	%fd1838, [%rd507+8];
	ld.global.f64 	%fd1839, [%rd507+16];
	sub.f64 	%fd1840, %fd1831, %fd413;
	sub.f64 	%fd1841, %fd1832, %fd414;
	sub.f64 	%fd1842, %fd1833, %fd415;
	sub.f64 	%fd1843, %fd1834, %fd413;
	sub.f64 	%fd1844, %fd1835, %fd414;
	sub.f64 	%fd1845, %fd1836, %fd415;
	sub.f64 	%fd1846, %fd1837, %fd413;
	sub.f64 	%fd1847, %fd1838, %fd414;
	sub.f64 	%fd1848, %fd1839, %fd415;
	mul.f64 	%fd1849, %fd1844, %fd1844;
	fma.rn.f64 	%fd1850, %fd1843, %fd1843, %fd1849;
	fma.rn.f64 	%fd1851, %fd1845, %fd1845, %fd1850;
	sqrt.rn.f64 	%fd1852, %fd1851;
	div.rn.f64 	%fd416, %fd1843, %fd1852;
	div.rn.f64 	%fd417, %fd1844, %fd1852;
	div.rn.f64 	%fd418, %fd1845, %fd1852;
	mul.f64 	%fd1853, %fd1841, %fd1844;
	fma.rn.f64 	%fd1854, %fd1840, %fd1843, %fd1853;
	fma.rn.f64 	%fd1855, %fd1842, %fd1845, %fd1854;
	div.rn.f64 	%fd1856, %fd1855, %fd1851;
	mul.f64 	%fd1857, %fd1843, %fd1856;
	sub.f64 	%fd1858, %fd1840, %fd1857;
	mul.f64 	%fd1859, %fd1844, %fd1856;
	sub.f64 	%fd1860, %fd1841, %fd1859;
	mul.f64 	%fd1861, %fd1845, %fd1856;
	sub.f64 	%fd1862, %fd1842, %fd1861;
	mul.f64 	%fd1863, %fd1860, %fd1860;
	fma.rn.f64 	%fd1864, %fd1858, %fd1858, %fd1863;
	fma.rn.f64 	%fd1865, %fd1862, %fd1862, %fd1864;
	sqrt.rn.f64 	%fd1866, %fd1865;
	div.rn.f64 	%fd419, %fd1858, %fd1866;
	div.rn.f64 	%fd420, %fd1860, %fd1866;
	div.rn.f64 	%fd421, %fd1862, %fd1866;
	mul.f64 	%fd1867, %fd417, %fd421;
	mul.f64 	%fd1868, %fd418, %fd420;
	sub.f64 	%fd422, %fd1867, %fd1868;
	mul.f64 	%fd1869, %fd418, %fd419;
	mul.f64 	%fd1870, %fd416, %fd421;
	sub.f64 	%fd423, %fd1869, %fd1870;
	mul.f64 	%fd1871, %fd416, %fd420;
	mul.f64 	%fd1872, %fd417, %fd419;
	sub.f64 	%fd424, %fd1871, %fd1872;
	mul.f64 	%fd1873, %fd1847, %fd420;
	fma.rn.f64 	%fd1874, %fd1846, %fd419, %fd1873;
	fma.rn.f64 	%fd1875, %fd1848, %fd421, %fd1874;
	mul.f64 	%fd1876, %fd1847, %fd423;
	fma.rn.f64 	%fd1877, %fd1846, %fd422, %fd1876;
	fma.rn.f64 	%fd1878, %fd1848, %fd424, %fd1877;
	mul.f64 	%fd1879, %fd1878, %fd1878;
	fma.rn.f64 	%fd1880, %fd1875, %fd1875, %fd1879;
	sqrt.rn.f64 	%fd1881, %fd1880;
	div.rn.f64 	%fd425, %fd1875, %fd1881;
	div.rn.f64 	%fd426, %fd1878, %fd1881;
	abs.f64 	%fd427, %fd3074;
	setp.neu.f64 	%p259, %fd427, 0d7FF0000000000000;
	@%p259 bra 	$L__BB0_350;
	mov.f64 	%fd1887, 0d0000000000000000;
	mul.rn.f64 	%fd3098, %fd3074, %fd1887;
	mov.b32 	%r1155, 0;
	bra.uni 	$L__BB0_352;
$L__BB0_350:
	mul.f64 	%fd1882, %fd3074, 0d3FE45F306DC9C883;
	cvt.rni.s32.f64 	%r1155, %fd1882;
	cvt.rn.f64.s32 	%fd1883, %r1155;
	fma.rn.f64 	%fd1884, %fd1883, 0dBFF921FB54442D18, %fd3074;
	fma.rn.f64 	%fd1885, %fd1883, 0dBC91A62633145C00, %fd1884;
	fma.rn.f64 	%fd3098, %fd1883, 0dB97B839A252049C0, %fd1885;
	setp.ltu.f64 	%p260, %fd427, 0d41E0000000000000;
	@%p260 bra 	$L__BB0_352;
	{ // callseq 6, 0
	.param .b64 param0;
	st.param.f64 	[param0], %fd3074;
	.param .align 16 .b8 retval0[16];
	call.uni (retval0), 
	__internal_trig_reduction_slowpathd, 
	(
	param0
	);
	ld.param.f64 	%fd3098, [retval0];
	ld.param.b32 	%r1155, [retval0+8];
	} // callseq 6
$L__BB0_352:
	mul.rn.f64 	%fd1888, %fd3098, %fd3098;
	fma.rn.f64 	%fd1889, %fd1888, 0dBDA8FF8320FD8164, 0d3E21EEA7C1EF8528;
	fma.rn.f64 	%fd1890, %fd1889, %fd1888, 0dBE927E4F8E06E6D9;
	fma.rn.f64 	%fd1891, %fd1890, %fd1888, 0d3EFA01A019DDBCE9;
	fma.rn.f64 	%fd1892, %fd1891, %fd1888, 0dBF56C16C16C15D47;
	fma.rn.f64 	%fd1893, %fd1892, %fd1888, 0d3FA5555555555551;
	fma.rn.f64 	%fd1894, %fd1893, %fd1888, 0dBFE0000000000000;
	fma.rn.f64 	%fd1895, %fd1894, %fd1888, 0d3FF0000000000000;
	fma.rn.f64 	%fd1896, %fd1888, 0d3DE5DB65F9785EBA, 0dBE5AE5F12CB0D246;
	fma.rn.f64 	%fd1897, %fd1896, %fd1888, 0d3EC71DE369ACE392;
	fma.rn.f64 	%fd1898, %fd1897, %fd1888, 0dBF2A01A019DB62A1;
	fma.rn.f64 	%fd1899, %fd1898, %fd1888, 0d3F81111111110818;
	fma.rn.f64 	%fd1900, %fd1899, %fd1888, 0dBFC5555555555554;
	fma.rn.f64 	%fd1901, %fd1900, %fd1888, 0d0000000000000000;
	fma.rn.f64 	%fd1902, %fd1901, %fd3098, %fd3098;
	and.b32  	%r751, %r1155, 1;
	setp.eq.b32 	%p261, %r751, 1;
	{
	.reg .b32 %temp; 
	mov.b64 	{%temp, %r752}, %fd1902;
	}
	{
	.reg .b32 %temp; 
	mov.b64 	{%r753, %temp}, %fd1902;
	}
	xor.b32  	%r754, %r752, -2147483648;
	mov.b64 	%fd1903, {%r753, %r754};
	selp.f64 	%fd3099, %fd1895, %fd1902, %p261;
	selp.f64 	%fd3100, %fd1903, %fd1895, %p261;
	and.b32  	%r755, %r1155, 2;
	setp.eq.s32 	%p262, %r755, 0;
	@%p262 bra 	$L__BB0_354;
	{
	.reg .b32 %temp; 
	mov.b64 	{%temp, %r756}, %fd3099;
	}
	{
	.reg .b32 %temp; 
	mov.b64 	{%r757, %temp}, %fd3099;
	}
	xor.b32  	%r758, %r756, -2147483648;
	mov.b64 	%fd3099, {%r757, %r758};
	{
	.reg .b32 %temp; 
	mov.b64 	{%temp, %r759}, %fd3100;
	}
	{
	.reg .b32 %temp; 
	mov.b64 	{%r760, %temp}, %fd3100;
	}
	xor.b32  	%r761, %r759, -2147483648;
	mov.b64 	%fd3100, {%r760, %r761};
$L__BB0_354:
	mul.f64 	%fd1904, %fd425, %fd3099;
	mul.f64 	%fd1905, %fd426, %fd3100;
	sub.f64 	%fd438, %fd1904, %fd1905;
	mul.f64 	%fd1906, %fd425, %fd3100;
	fma.rn.f64 	%fd439, %fd426, %fd3099, %fd1906;
	ld.global.u32 	%r762, [%rd14+24];
	setp.ge.u32 	%p263, %r6, %r762;
	@%p263 bra 	$L__BB0_356;
	ld.global.u16 	%rd508, [%rd16+48];
	add.s64 	%rd509, %rd82, %rd508;
	shl.b64 	%rd510, %rd509, 3;
	add.s64 	%rd511, %rd2, %rd510;
	ld.global.f64 	%fd1907, [%rd511];
	ld.global.f64 	%fd1908, [%rd511+8];
	ld.global.f64 	%fd1909, [%rd511+16];
	sub.f64 	%fd1910, %fd1907, %fd413;
	sub.f64 	%fd1911, %fd1908, %fd414;
	sub.f64 	%fd1912, %fd1909, %fd415;
	mul.f64 	%fd1913, %fd420, %fd1911;
	fma.rn.f64 	%fd1914, %fd419, %fd1910, %fd1913;
	fma.rn.f64 	%fd1915, %fd421, %fd1912, %fd1914;
	mul.f64 	%fd1916, %fd423, %fd1911;
	fma.rn.f64 	%fd1917, %fd422, %fd1910, %fd1916;
	fma.rn.f64 	%fd1918, %fd424, %fd1912, %fd1917;
	mul.f64 	%fd1919, %fd417, %fd1911;
	fma.rn.f64 	%fd1920, %fd416, %fd1910, %fd1919;
	fma.rn.f64 	%fd1921, %fd418, %fd1912, %fd1920;
	mul.f64 	%fd1922, %fd439, %fd1915;
	mul.f64 	%fd1923, %fd438, %fd1918;
	sub.f64 	%fd1924, %fd1922, %fd1923;
	mul.f64 	%fd1925, %fd439, %fd1918;
	fma.rn.f64 	%fd1926, %fd438, %fd1915, %fd1925;
	mul.f64 	%fd1927, %fd422, %fd1926;
	fma.rn.f64 	%fd1928, %fd419, %fd1924, %fd1927;
	fma.rn.f64 	%fd1929, %fd416, %fd1921, %fd1928;
	mul.f64 	%fd1930, %fd423, %fd1926;
	fma.rn.f64 	%fd1931, %fd420, %fd1924, %fd1930;
	fma.rn.f64 	%fd1932, %fd417, %fd1921, %fd1931;
	mul.f64 	%fd1933, %fd424, %fd1926;
	fma.rn.f64 	%fd1934, %fd421, %fd1924, %fd1933;
	fma.rn.f64 	%fd1935, %fd418, %fd1921, %fd1934;
	add.f64 	%fd1936, %fd413, %fd1929;
	add.f64 	%fd1937, %fd414, %fd1932;
	add.f64 	%fd1938, %fd415, %fd1935;
	st.global.f64 	[%rd511], %fd1936;
	st.global.f64 	[%rd511+8], %fd1937;
	st.global.f64 	[%rd511+16], %fd1938;
$L__BB0_356:
	setp.ne.s64 	%p264, %rd133, 0;
	bar.sync 	0;
	ld.global.u32 	%r259, [%rd3];
	@%p264 bra 	$L__BB0_358;
	ld.global.u32 	%r1156, [%rd3+8];
	bra.uni 	$L__BB0_359;
$L__BB0_358:
	ld.global.u32 	%r1156, [%rd14+28];
$L__BB0_359:
	setp.eq.s32 	%p265, %r1156, 0;
	mov.f64 	%fd3108, 0d0000000000000000;
	@%p265 bra 	$L__BB0_389;
	and.b32  	%r263, %r259, 8;
	and.b32  	%r264, %r259, 2;
	and.b32  	%r265, %r259, 4;
	and.b32  	%r266, %r259, 1;
	mov.f64 	%fd3108, 0d0000000000000000;
	mov.b32 	%r1165, 0;
	mov.u32 	%r1157, %r6;
	mov.u32 	%r1166, %r1165;
$L__BB0_361:
	setp.ne.s64 	%p266, %rd133, 0;
	@%p266 bra 	$L__BB0_362;
	bra.uni 	$L__BB0_365;
$L__BB0_362:
	ld.global.u32 	%r764, [%rd14+24];
	add.s32 	%r765, %r764, 3;
	cvt.u64.u32 	%rd512, %r765;
	shl.b64 	%rd513, %rd512, 1;
	and.b64  	%rd514, %rd513, 8589934584;
	add.s64 	%rd83, %rd14, %rd514;
$L__BB0_363:
	mul.wide.u32 	%rd515, %r1166, 4;
	add.s64 	%rd516, %rd83, %rd515;
	ld.global.u32 	%r766, [%rd516+48];
	mul.wide.u32 	%rd517, %r766, 8;
	add.s64 	%rd518, %rd6, %rd517;
	ld.global.u64 	%rd519, [%rd518+32];
	add.s64 	%rd876, %rd3, %rd519;
	sub.s32 	%r1164, %r1157, %r1165;
	cvt.s64.s32 	%rd520, %r1164;
	ld.global.u64 	%rd875, [%rd876];
	setp.gt.u64 	%p267, %rd875, %rd520;
	@%p267 bra 	$L__BB0_367;
	cvt.u32.u64 	%r767, %rd875;
	add.s32 	%r1165, %r1165, %r767;
	add.s32 	%r1166, %r1166, 1;
	setp.lt.u32 	%p268, %r1166, %r1156;
	@%p268 bra 	$L__BB0_363;
	bra.uni 	$L__BB0_389;
$L__BB0_365:
	mul.wide.u32 	%rd521, %r1166, 8;
	add.s64 	%rd522, %rd6, %rd521;
	ld.global.u64 	%rd523, [%rd522+32];
	add.s64 	%rd876, %rd3, %rd523;
	sub.s32 	%r1164, %r1157, %r1165;
	cvt.s64.s32 	%rd524, %r1164;
	ld.global.u64 	%rd875, [%rd876];
	setp.gt.u64 	%p269, %rd875, %rd524;
	@%p269 bra 	$L__BB0_367;
	cvt.u32.u64 	%r768, %rd875;
	add.s32 	%r1165, %r1165, %r768;
	add.s32 	%r1166, %r1166, 1;
	setp.lt.u32 	%p270, %r1166, %r1156;
	@%p270 bra 	$L__BB0_365;
	bra.uni 	$L__BB0_389;
$L__BB0_367:
	setp.lt.s32 	%p271, %r1164, 0;
	@%p271 bra 	$L__BB0_389;
	setp.eq.s32 	%p272, %r263, 0;
	mul.wide.u32 	%rd525, %r1164, 8;
	add.s64 	%rd90, %rd876, %rd525;
	ld.global.u64 	%rd91, [%rd90+40];
	and.b64  	%rd526, %rd91, 65535;
	ld.global.u64 	%rd527, [%rd876+16];
	add.s64 	%rd528, %rd526, %rd527;
	shr.u64 	%rd529, %rd91, 16;
	and.b64  	%rd530, %rd529, 65535;
	ld.global.u64 	%rd531, [%rd876+8];
	add.s64 	%rd532, %rd530, %rd531;
	shl.b64 	%rd533, %rd532, 3;
	add.s64 	%rd534, %rd2, %rd533;
	ld.global.f64 	%fd1942, [%rd534];
	shl.b64 	%rd535, %rd528, 3;
	add.s64 	%rd536, %rd2, %rd535;
	ld.global.f64 	%fd1943, [%rd536];
	sub.f64 	%fd1944, %fd1942, %fd1943;
	ld.global.f64 	%fd1945, [%rd534+8];
	ld.global.f64 	%fd1946, [%rd536+8];
	sub.f64 	%fd1947, %fd1945, %fd1946;
	mul.f64 	%fd1948, %fd1947, %fd1947;
	fma.rn.f64 	%fd1949, %fd1944, %fd1944, %fd1948;
	ld.global.f64 	%fd1950, [%rd534+16];
	ld.global.f64 	%fd1951, [%rd536+16];
	sub.f64 	%fd1952, %fd1950, %fd1951;
	fma.rn.f64 	%fd441, %fd1952, %fd1952, %fd1949;
	sqrt.rn.f64 	%fd442, %fd441;
	and.b64  	%rd92, %rd91, 4611686018427387904;
	setp.eq.s64 	%p273, %rd92, 0;
	mov.f64 	%fd3102, 0d0000000000000000;
	and.pred  	%p274, %p273, %p272;
	@%p274 bra 	$L__BB0_376;
	shl.b64 	%rd537, %rd875, 3;
	add.s64 	%rd538, %rd90, %rd537;
	ld.global.f64 	%fd443, [%rd538+40];
	setp.gt.s64 	%p275, %rd91, -1;
	@%p275 bra 	$L__BB0_373;
	setp.eq.s32 	%p276, %r264, 0;
	@%p276 bra 	$L__BB0_372;
	ld.global.f64 	%fd1953, [%rd3+24];
	mul.f64 	%fd1954, %fd443, %fd1953;
	div.rn.f64 	%fd1955, %fd1954, %fd441;
	add.f64 	%fd3102, %fd1955, 0d0000000000000000;
	bra.uni 	$L__BB0_376;
$L__BB0_372:
	ld.global.f64 	%fd1956, [%rd3+24];
	mul.f64 	%fd1957, %fd443, %fd1956;
	div.rn.f64 	%fd1958, %fd1957, %fd442;
	add.f64 	%fd3102, %fd1958, 0d0000000000000000;
	bra.uni 	$L__BB0_376;
$L__BB0_373:
	setp.eq.s32 	%p277, %r264, 0;
	@%p277 bra 	$L__BB0_375;
	ld.global.f64 	%fd1959, [%rd3+16];
	mul.f64 	%fd1960, %fd443, %fd1959;
	div.rn.f64 	%fd1961, %fd1960, %fd441;
	add.f64 	%fd3102, %fd1961, 0d0000000000000000;
	bra.uni 	$L__BB0_376;
$L__BB0_375:
	ld.global.f64 	%fd1962, [%rd3+16];
	mul.f64 	%fd1963, %fd443, %fd1962;
	div.rn.f64 	%fd1964, %fd1963, %fd442;
	add.f64 	%fd3102, %fd1964, 0d0000000000000000;
$L__BB0_376:
	setp.eq.s32 	%p279, %r265, 0;
	and.pred  	%p280, %p273, %p279;
	@%p280 bra 	$L__BB0_378;
	shl.b64 	%rd539, %rd875, 4;
	add.s64 	%rd540, %rd90, %rd539;
	ld.global.f64 	%fd1965, [%rd540+40];
	shl.b64 	%rd541, %rd875, 3;
	add.s64 	%rd542, %rd540, %rd541;
	ld.global.f64 	%fd1966, [%rd542+40];
	mul.f64 	%fd1967, %fd441, %fd441;
	mul.f64 	%fd1968, %fd441, %fd1967;
	mul.f64 	%fd1969, %fd1968, %fd1968;
	div.rn.f64 	%fd1970, %fd1965, %fd1969;
	div.rn.f64 	%fd1971, %fd1966, %fd1968;
	sub.f64 	%fd1972, %fd1970, %fd1971;
	add.f64 	%fd3102, %fd3102, %fd1972;
$L__BB0_378:
	setp.eq.s32 	%p282, %r266, 0;
	or.pred  	%p283, %p282, %p273;
	setp.geu.f64 	%p284, %fd441, 0d4054400000000000;
	or.pred  	%p285, %p283, %p284;
	@%p285 bra 	$L__BB0_386;
	shl.b64 	%rd543, %rd875, 3;
	mul.lo.s64 	%rd544, %rd875, 24;
	add.s64 	%rd545, %rd543, %rd544;
	add.s64 	%rd546, %rd90, %rd545;
	ld.global.f64 	%fd1973, [%rd546+40];
	shl.b64 	%rd547, %rd875, 4;
	add.s64 	%rd548, %rd547, %rd544;
	add.s64 	%rd549, %rd90, %rd548;
	ld.global.f64 	%fd1974, [%rd549+40];
	add.s64 	%rd550, %rd549, %rd543;
	ld.global.f64 	%fd451, [%rd550+40];
	add.s64 	%rd551, %rd546, %rd544;
	ld.global.f64 	%fd1975, [%rd551+40];
	add.s64 	%rd552, %rd551, %rd543;
	ld.global.f64 	%fd1976, [%rd552+40];
	add.s64 	%rd553, %rd550, %rd544;
	ld.global.f64 	%fd452, [%rd553+40];
	sub.f64 	%fd1977, %fd442, %fd1973;
	div.rn.f64 	%fd1978, %fd1977, %fd1974;
	sub.f64 	%fd1979, %fd442, %fd1975;
	div.rn.f64 	%fd453, %fd1979, %fd1976;
	neg.f64 	%fd1980, %fd1978;
	mul.f64 	%fd454, %fd1978, %fd1980;
	fma.rn.f64 	%fd1981, %fd454, 0d3FF71547652B82FE, 0d4338000000000000;
	{
	.reg .b32 %temp; 
	mov.b64 	{%r283, %temp}, %fd1981;
	}
	mov.f64 	%fd1982, 0dC338000000000000;
	add.rn.f64 	%fd1983, %fd1981, %fd1982;
	fma.rn.f64 	%fd1984, %fd1983, 0dBFE62E42FEFA39EF, %fd454;
	fma.rn.f64 	%fd1985, %fd1983, 0dBC7ABC9E3B39803F, %fd1984;
	fma.rn.f64 	%fd1986, %fd1985, 0d3E5ADE1569CE2BDF, 0d3E928AF3FCA213EA;
	fma.rn.f64 	%fd1987, %fd1986, %fd1985, 0d3EC71DEE62401315;
	fma.rn.f64 	%fd1988, %fd1987, %fd1985, 0d3EFA01997C89EB71;
	fma.rn.f64 	%fd1989, %fd1988, %fd1985, 0d3F2A01A014761F65;
	fma.rn.f64 	%fd1990, %fd1989, %fd1985, 0d3F56C16C1852B7AF;
	fma.rn.f64 	%fd1991, %fd1990, %fd1985, 0d3F81111111122322;
	fma.rn.f64 	%fd1992, %fd1991, %fd1985, 0d3FA55555555502A1;
	fma.rn.f64 	%fd1993, %fd1992, %fd1985, 0d3FC5555555555511;
	fma.rn.f64 	%fd1994, %fd1993, %fd1985, 0d3FE000000000000B;
	fma.rn.f64 	%fd1995, %fd1994, %fd1985, 0d3FF0000000000000;
	fma.rn.f64 	%fd1996, %fd1995, %fd1985, 0d3FF0000000000000;
	{
	.reg .b32 %temp; 
	mov.b64 	{%r284, %temp}, %fd1996;
	}
	{
	.reg .b32 %temp; 
	mov.b64 	{%temp, %r285}, %fd1996;
	}
	shl.b32 	%r771, %r283, 20;
	add.s32 	%r772, %r771, %r285;
	mov.b64 	%fd3104, {%r284, %r772};
	{
	.reg .b32 %temp; 
	mov.b64 	{%temp, %r773}, %fd454;
	}
	mov.b32 	%f37, %r773;
	abs.f32 	%f15, %f37;
	setp.lt.f32 	%p286, %f15, 0f4086232B;
	@%p286 bra 	$L__BB0_382;
	setp.lt.f64 	%p287, %fd454, 0d0000000000000000;
	add.f64 	%fd1997, %fd454, 0d7FF0000000000000;
	selp.f64 	%fd3104, 0d0000000000000000, %fd1997, %p287;
	setp.geu.f32 	%p288, %f15, 0f40874800;
	@%p288 bra 	$L__BB0_382;
	shr.u32 	%r774, %r283, 31;
	add.s32 	%r775, %r283, %r774;
	shr.s32 	%r776, %r775, 1;
	shl.b32 	%r777, %r776, 20;
	add.s32 	%r778, %r285, %r777;
	mov.b64 	%fd1998, {%r284, %r778};
	sub.s32 	%r779, %r283, %r776;
	shl.b32 	%r780, %r779, 20;
	add.s32 	%r781, %r780, 1072693248;
	mov.b32 	%r782, 0;
	mov.b64 	%fd1999, {%r782, %r781};
	mul.f64 	%fd3104, %fd1999, %fd1998;
$L__BB0_382:
	mul.f64 	%fd459, %fd451, %fd3104;
	neg.f64 	%fd2000, %fd453;
	mul.f64 	%fd460, %fd453, %fd2000;
	fma.rn.f64 	%fd2001, %fd460, 0d3FF71547652B82FE, 0d4338000000000000;
	{
	.reg .b32 %temp; 
	mov.b64 	{%r286, %temp}, %fd2001;
	}
	mov.f64 	%fd2002, 0dC338000000000000;
	add.rn.f64 	%fd2003, %fd2001, %fd2002;
	fma.rn.f64 	%fd2004, %fd2003, 0dBFE62E42FEFA39EF, %fd460;
	fma.rn.f64 	%fd2005, %fd2003, 0dBC7ABC9E3B39803F, %fd2004;
	fma.rn.f64 	%fd2006, %fd2005, 0d3E5ADE1569CE2BDF, 0d3E928AF3FCA213EA;
	fma.rn.f64 	%fd2007, %fd2006, %fd2005, 0d3EC71DEE62401315;
	fma.rn.f64 	%fd2008, %fd2007, %fd2005, 0d3EFA01997C89EB71;
	fma.rn.f64 	%fd2009, %fd2008, %fd2005, 0d3F2A01A014761F65;
	fma.rn.f64 	%fd2010, %fd2009, %fd2005, 0d3F56C16C1852B7AF;
	fma.rn.f64 	%fd2011, %fd2010, %fd2005, 0d3F81111111122322;
	fma.rn.f64 	%fd2012, %fd2011, %fd2005, 0d3FA55555555502A1;
	fma.rn.f64 	%fd2013, %fd2012, %fd2005, 0d3FC5555555555511;
	fma.rn.f64 	%fd2014, %fd2013, %fd2005, 0d3FE000000000000B;
	fma.rn.f64 	%fd2015, %fd2014, %fd2005, 0d3FF0000000000000;
	fma.rn.f64 	%fd2016, %fd2015, %fd2005, 0d3FF0000000000000;
	{
	.reg .b32 %temp; 
	mov.b64 	{%r287, %temp}, %fd2016;
	}
	{
	.reg .b32 %temp; 
	mov.b64 	{%temp, %r288}, %fd2016;
	}
	shl.b32 	%r783, %r286, 20;
	add.s32 	%r784, %r783, %r288;
	mov.b64 	%fd3105, {%r287, %r784};
	{
	.reg .b32 %temp; 
	mov.b64 	{%temp, %r785}, %fd460;
	}
	mov.b32 	%f38, %r785;
	abs.f32 	%f16, %f38;
	setp.lt.f32 	%p289, %f16, 0f4086232B;
	@%p289 bra 	$L__BB0_385;
	setp.lt.f64 	%p290, %fd460, 0d0000000000000000;
	add.f64 	%fd2017, %fd460, 0d7FF0000000000000;
	selp.f64 	%fd3105, 0d0000000000000000, %fd2017, %p290;
	setp.geu.f32 	%p291, %f16, 0f40874800;
	@%p291 bra 	$L__BB0_385;
	shr.u32 	%r786, %r286, 31;
	add.s32 	%r787, %r286, %r786;
	shr.s32 	%r788, %r787, 1;
	shl.b32 	%r789, %r788, 20;
	add.s32 	%r790, %r288, %r789;
	mov.b64 	%fd2018, {%r287, %r790};
	sub.s32 	%r791, %r286, %r788;
	shl.b32 	%r792, %r791, 20;
	add.s32 	%r793, %r792, 1072693248;
	mov.b32 	%r794, 0;
	mov.b64 	%fd2019, {%r794, %r793};
	mul.f64 	%fd3105, %fd2019, %fd2018;
$L__BB0_385:
	fma.rn.f64 	%fd2020, %fd452, %fd3105, %fd459;
	div.rn.f64 	%fd2021, %fd2020, %fd441;
	sub.f64 	%fd3102, %fd3102, %fd2021;
$L__BB0_386:
	setp.ne.s32 	%p292, %r1164, 0;
	@%p292 bra 	$L__BB0_388;
	ld.global.f64 	%fd2022, [%rd876+32];
	add.f64 	%fd3102, %fd3102, %fd2022;
$L__BB0_388:
	ld.global.f64 	%fd2023, [%rd876+24];
	fma.rn.f64 	%fd3108, %fd3102, %fd2023, %fd3108;
	add.s32 	%r1157, %r1157, %r2;
	setp.lt.u32 	%p293, %r1166, %r1156;
	@%p293 bra 	$L__BB0_361;
$L__BB0_389:
	setp.lt.u32 	%p294, %r2, 2;
	st.shared.f64 	[%r29], %fd3108;
	bar.sync 	0;
	@%p294 bra 	$L__BB0_395;
	mov.b32 	%r1167, 1;
$L__BB0_391:
	mov.u32 	%r290, %r1167;
	shl.b32 	%r1167, %r290, 1;
	add.s32 	%r796, %r1167, -1;
	and.b32  	%r797, %r796, %r6;
	setp.ne.s32 	%p295, %r797, 0;
	@%p295 bra 	$L__BB0_394;
	add.s32 	%r798, %r290, %r6;
	setp.ge.u32 	%p296, %r798, %r2;
	@%p296 bra 	$L__BB0_394;
	shl.b32 	%r799, %r290, 3;
	add.s32 	%r800, %r29, %r799;
	ld.shared.f64 	%fd2024, [%r800];
	ld.shared.f64 	%fd2025, [%r29];
	add.f64 	%fd2026, %fd2024, %fd2025;
	st.shared.f64 	[%r29], %fd2026;
$L__BB0_394:
	bar.sync 	0;
	setp.lt.u32 	%p297, %r1167, %r2;
	@%p297 bra 	$L__BB0_391;
$L__BB0_395:
	ld.shared.f64 	%fd3075, [shared];
	abs.f64 	%fd2027, %fd3123;
	max.f64 	%fd2028, %fd2027, 0d3FF0000000000000;
	fma.rn.f64 	%fd2029, %fd2028, 0dBEB0C6F7A0B5ED8D, %fd3123;
	setp.lt.f64 	%p298, %fd3075, %fd2029;
	@%p298 bra 	$L__BB0_248;
	bra.uni 	$L__BB0_446;
$L__BB0_396:
	add.f64 	%fd1629, %fd101, 0d3EB0C6F7A0B5ED8D;
	setp.leu.f64 	%p215, %fd3123, %fd1629;
	@%p215 bra 	$L__BB0_446;
$L__BB0_397:
	mov.f64 	%fd473, %fd3123;
	mov.f64 	%fd472, %fd3122;
	sub.f64 	%fd1630, %fd472, %fd32;
	fma.rn.f64 	%fd3122, %fd1630, 0d3FE0000000000000, %fd32;
	ld.global.v4.u16 	{%rs17, %rs18, %rs19, %rs20}, [%rd14+16];
	ld.global.u64 	%rd93, [%rd14+8];
	cvt.u64.u16 	%rd430, %rs17;
	add.s64 	%rd431, %rd93, %rd430;
	shl.b64 	%rd432, %rd431, 3;
	add.s64 	%rd433, %rd2, %rd432;
	ld.global.f64 	%fd1631, [%rd433];
	ld.global.f64 	%fd1632, [%rd433+8];
	ld.global.f64 	%fd1633, [%rd433+16];
	cvt.u64.u16 	%rd434, %rs18;
	add.s64 	%rd435, %rd93, %rd434;
	shl.b64 	%rd436, %rd435, 3;
	add.s64 	%rd437, %rd2, %rd436;
	ld.global.f64 	%fd475, [%rd437];
	ld.global.f64 	%fd476, [%rd437+8];
	ld.global.f64 	%fd477, [%rd437+16];
	cvt.u64.u16 	%rd438, %rs19;
	add.s64 	%rd439, %rd93, %rd438;
	shl.b64 	%rd440, %rd439, 3;
	add.s64 	%rd441, %rd2, %rd440;
	ld.global.f64 	%fd1634, [%rd441];
	ld.global.f64 	%fd1635, [%rd441+8];
	ld.global.f64 	%fd1636, [%rd441+16];
	cvt.u64.u16 	%rd442, %rs20;
	add.s64 	%rd443, %rd93, %rd442;
	shl.b64 	%rd444, %rd443, 3;
	add.s64 	%rd445, %rd2, %rd444;
	ld.global.f64 	%fd1637, [%rd445];
	ld.global.f64 	%fd1638, [%rd445+8];
	ld.global.f64 	%fd1639, [%rd445+16];
	sub.f64 	%fd1640, %fd1631, %fd475;
	sub.f64 	%fd1641, %fd1632, %fd476;
	sub.f64 	%fd1642, %fd1633, %fd477;
	sub.f64 	%fd1643, %fd1634, %fd475;
	sub.f64 	%fd1644, %fd1635, %fd476;
	sub.f64 	%fd1645, %fd1636, %fd477;
	sub.f64 	%fd1646, %fd1637, %fd475;
	sub.f64 	%fd1647, %fd1638, %fd476;
	sub.f64 	%fd1648, %fd1639, %fd477;
	mul.f64 	%fd1649, %fd1644, %fd1644;
	fma.rn.f64 	%fd1650, %fd1643, %fd1643, %fd1649;
	fma.rn.f64 	%fd1651, %fd1645, %fd1645, %fd1650;
	sqrt.rn.f64 	%fd1652, %fd1651;
	div.rn.f64 	%fd478, %fd1643, %fd1652;
	div.rn.f64 	%fd479, %fd1644, %fd1652;
	div.rn.f64 	%fd480, %fd1645, %fd1652;
	mul.f64 	%fd1653, %fd1641, %fd1644;
	fma.rn.f64 	%fd1654, %fd1640, %fd1643, %fd1653;
	fma.rn.f64 	%fd1655, %fd1642, %fd1645, %fd1654;
	div.rn.f64 	%fd1656, %fd1655, %fd1651;
	mul.f64 	%fd1657, %fd1643, %fd1656;
	sub.f64 	%fd1658, %fd1640, %fd1657;
	mul.f64 	%fd1659, %fd1644, %fd1656;
	sub.f64 	%fd1660, %fd1641, %fd1659;
	mul.f64 	%fd1661, %fd1645, %fd1656;
	sub.f64 	%fd1662, %fd1642, %fd1661;
	mul.f64 	%fd1663, %fd1660, %fd1660;
	fma.rn.f64 	%fd1664, %fd1658, %fd1658, %fd1663;
	fma.rn.f64 	%fd1665, %fd1662, %fd1662, %fd1664;
	sqrt.rn.f64 	%fd1666, %fd1665;
	div.rn.f64 	%fd481, %fd1658, %fd1666;
	div.rn.f64 	%fd482, %fd1660, %fd1666;
	div.rn.f64 	%fd483, %fd1662, %fd1666;
	mul.f64 	%fd1667, %fd479, %fd483;
	mul.f64 	%fd1668, %fd480, %fd482;
	sub.f64 	%fd484, %fd1667, %fd1668;
	mul.f64 	%fd1669, %fd480, %fd481;
	mul.f64 	%fd1670, %fd478, %fd483;
	sub.f64 	%fd485, %fd1669, %fd1670;
	mul.f64 	%fd1671, %fd478, %fd482;
	mul.f64 	%fd1672, %fd479, %fd481;
	sub.f64 	%fd486, %fd1671, %fd1672;
	mul.f64 	%fd1673, %fd1647, %fd482;
	fma.rn.f64 	%fd1674, %fd1646, %fd481, %fd1673;
	fma.rn.f64 	%fd1675, %fd1648, %fd483, %fd1674;
	mul.f64 	%fd1676, %fd1647, %fd485;
	fma.rn.f64 	%fd1677, %fd1646, %fd484, %fd1676;
	fma.rn.f64 	%fd1678, %fd1648, %fd486, %fd1677;
	mul.f64 	%fd1679, %fd1678, %fd1678;
	fma.rn.f64 	%fd1680, %fd1675, %fd1675, %fd1679;
	sqrt.rn.f64 	%fd1681, %fd1680;
	div.rn.f64 	%fd487, %fd1675, %fd1681;
	div.rn.f64 	%fd488, %fd1678, %fd1681;
	abs.f64 	%fd489, %fd3122;
	setp.neu.f64 	%p216, %fd489, 0d7FF0000000000000;
	@%p216 bra 	$L__BB0_399;
	mov.f64 	%fd1687, 0d0000000000000000;
	mul.rn.f64 	%fd3111, %fd3122, %fd1687;
	mov.b32 	%r1168, 0;
	bra.uni 	$L__BB0_401;
$L__BB0_399:
	mul.f64 	%fd1682, %fd3122, 0d3FE45F306DC9C883;
	cvt.rni.s32.f64 	%r1168, %fd1682;
	cvt.rn.f64.s32 	%fd1683, %r1168;
	fma.rn.f64 	%fd1684, %fd1683, 0dBFF921FB54442D18, %fd3122;
	fma.rn.f64 	%fd1685, %fd1683, 0dBC91A62633145C00, %fd1684;
	fma.rn.f64 	%fd3111, %fd1683, 0dB97B839A252049C0, %fd1685;
	setp.ltu.f64 	%p217, %fd489, 0d41E0000000000000;
	@%p217 bra 	$L__BB0_401;
	{ // callseq 5, 0
	.param .b64 param0;
	st.param.f64 	[param0], %fd3122;
	.param .align 16 .b8 retval0[16];
	call.uni (retval0), 
	__internal_trig_reduction_slowpathd, 
	(
	param0
	);
	ld.param.f64 	%fd3111, [retval0];
	ld.param.b32 	%r1168, [retval0+8];
	} // callseq 5
$L__BB0_401:
	mul.rn.f64 	%fd1688, %fd3111, %fd3111;
	fma.rn.f64 	%fd1689, %fd1688, 0dBDA8FF8320FD8164, 0d3E21EEA7C1EF8528;
	fma.rn.f64 	%fd1690, %fd1689, %fd1688, 0dBE927E4F8E06E6D9;
	fma.rn.f64 	%fd1691, %fd1690, %fd1688, 0d3EFA01A019DDBCE9;
	fma.rn.f64 	%fd1692, %fd1691, %fd1688, 0dBF56C16C16C15D47;
	fma.rn.f64 	%fd1693, %fd1692, %fd1688, 0d3FA5555555555551;
	fma.rn.f64 	%fd1694, %fd1693, %fd1688, 0dBFE0000000000000;
	fma.rn.f64 	%fd1695, %fd1694, %fd1688, 0d3FF0000000000000;
	fma.rn.f64 	%fd1696, %fd1688, 0d3DE5DB65F9785EBA, 0dBE5AE5F12CB0D246;
	fma.rn.f64 	%fd1697, %fd1696, %fd1688, 0d3EC71DE369ACE392;
	fma.rn.f64 	%fd1698, %fd1697, %fd1688, 0dBF2A01A019DB62A1;
	fma.rn.f64 	%fd1699, %fd1698, %fd1688, 0d3F81111111110818;
	fma.rn.f64 	%fd1700, %fd1699, %fd1688, 0dBFC5555555555554;
	fma.rn.f64 	%fd1701, %fd1700, %fd1688, 0d0000000000000000;
	fma.rn.f64 	%fd1702, %fd1701, %fd3111, %fd3111;
	and.b32  	%r699, %r1168, 1;
	setp.eq.b32 	%p218, %r699, 1;
	{
	.reg .b32 %temp; 
	mov.b64 	{%temp, %r700}, %fd1702;
	}
	{
	.reg .b32 %temp; 
	mov.b64 	{%r701, %temp}, %fd1702;
	}
	xor.b32  	%r702, %r700, -2147483648;
	mov.b64 	%fd1703, {%r701, %r702};
	selp.f64 	%fd3112, %fd1695, %fd1702, %p218;
	selp.f64 	%fd3113, %fd1703, %fd1695, %p218;
	and.b32  	%r703, %r1168, 2;
	setp.eq.s32 	%p219, %r703, 0;
	@%p219 bra 	$L__BB0_403;
	{
	.reg .b32 %temp; 
	mov.b64 	{%temp, %r704}, %fd3112;
	}
	{
	.reg .b32 %temp; 
	mov.b64 	{%r705, %temp}, %fd3112;
	}
	xor.b32  	%r706, %r704, -2147483648;
	mov.b64 	%fd3112, {%r705, %r706};
	{
	.reg .b32 %temp; 
	mov.b64 	{%temp, %r707}, %fd3113;
	}
	{
	.reg .b32 %temp; 
	mov.b64 	{%r708, %temp}, %fd3113;
	}
	xor.b32  	%r709, %r707, -2147483648;
	mov.b64 	%fd3113, {%r708, %r709};
$L__BB0_403:
	mul.f64 	%fd1704, %fd487, %fd3112;
	mul.f64 	%fd1705, %fd488, %fd3113;
	sub.f64 	%fd500, %fd1704, %fd1705;
	mul.f64 	%fd1706, %fd487, %fd3113;
	fma.rn.f64 	%fd501, %fd488, %fd3112, %fd1706;
	ld.global.u32 	%r710, [%rd14+24];
	setp.ge.u32 	%p220, %r6, %r710;
	@%p220 bra 	$L__BB0_405;
	ld.global.u16 	%rd446, [%rd16+48];
	add.s64 	%rd447, %rd93, %rd446;
	shl.b64 	%rd448, %rd447, 3;
	add.s64 	%rd449, %rd2, %rd448;
	ld.global.f64 	%fd1707, [%rd449];
	ld.global.f64 	%fd1708, [%rd449+8];
	ld.global.f64 	%fd1709, [%rd449+16];
	sub.f64 	%fd1710, %fd1707, %fd475;
	sub.f64 	%fd1711, %fd1708, %fd476;
	sub.f64 	%fd1712, %fd1709, %fd477;
	mul.f64 	%fd1713, %fd482, %fd1711;
	fma.rn.f64 	%fd1714, %fd481, %fd1710, %fd1713;
	fma.rn.f64 	%fd1715, %fd483, %fd1712, %fd1714;
	mul.f64 	%fd1716, %fd485, %fd1711;
	fma.rn.f64 	%fd1717, %fd484, %fd1710, %fd1716;
	fma.rn.f64 	%fd1718, %fd486, %fd1712, %fd1717;
	mul.f64 	%fd1719, %fd479, %fd1711;
	fma.rn.f64 	%fd1720, %fd478, %fd1710, %fd1719;
	fma.rn.f64 	%fd1721, %fd480, %fd1712, %fd1720;
	mul.f64 	%fd1722, %fd501, %fd1715;
	mul.f64 	%fd1723, %fd500, %fd1718;
	sub.f64 	%fd1724, %fd1722, %fd1723;
	mul.f64 	%fd1725, %fd501, %fd1718;
	fma.rn.f64 	%fd1726, %fd500, %fd1715, %fd1725;
	mul.f64 	%fd1727, %fd484, %fd1726;
	fma.rn.f64 	%fd1728, %fd481, %fd1724, %fd1727;
	fma.rn.f64 	%fd1729, %fd478, %fd1721, %fd1728;
	mul.f64 	%fd1730, %fd485, %fd1726;
	fma.rn.f64 	%fd1731, %fd482, %fd1724, %fd1730;
	fma.rn.f64 	%fd1732, %fd479, %fd1721, %fd1731;
	mul.f64 	%fd1733, %fd486, %fd1726;
	fma.rn.f64 	%fd1734, %fd483, %fd1724, %fd1733;
	fma.rn.f64 	%fd1735, %fd480, %fd1721, %fd1734;
	add.f64 	%fd1736, %fd475, %fd1729;
	add.f64 	%fd1737, %fd476, %fd1732;
	add.f64 	%fd1738, %fd477, %fd1735;
	st.global.f64 	[%rd449], %fd1736;
	st.global.f64 	[%rd449+8], %fd1737;
	st.global.f64 	[%rd449+16], %fd1738;
$L__BB0_405:
	setp.ne.s64 	%p221, %rd133, 0;
	bar.sync 	0;
	ld.global.u32 	%r295, [%rd3];
	@%p221 bra 	$L__BB0_407;
	ld.global.u32 	%r1169, [%rd3+8];
	bra.uni 	$L__BB0_408;
$L__BB0_407:
	ld.global.u32 	%r1169, [%rd14+28];
$L__BB0_408:
	setp.eq.s32 	%p222, %r1169, 0;
	mov.f64 	%fd3121, 0d0000000000000000;
	@%p222 bra 	$L__BB0_438;
	and.b32  	%r299, %r295, 8;
	and.b32  	%r300, %r295, 2;
	and.b32  	%r301, %r295, 4;
	and.b32  	%r302, %r295, 1;
	mov.f64 	%fd3121, 0d0000000000000000;
	mov.b32 	%r1178, 0;
	mov.u32 	%r1170, %r6;
	mov.u32 	%r1179, %r1178;
$L__BB0_410:
	setp.ne.s64 	%p223, %rd133, 0;
	@%p223 bra 	$L__BB0_411;
	bra.uni 	$L__BB0_414;
$L__BB0_411:
	ld.global.u32 	%r712, [%rd14+24];
	add.s32 	%r713, %r712, 3;
	cvt.u64.u32 	%rd450, %r713;
	shl.b64 	%rd451, %rd450, 1;
	and.b64  	%rd452, %rd451, 8589934584;
	add.s64 	%rd94, %rd14, %rd452;
$L__BB0_412:
	mul.wide.u32 	%rd453, %r1179, 4;
	add.s64 	%rd454, %rd94, %rd453;
	ld.global.u32 	%r714, [%rd454+48];
	mul.wide.u32 	%rd455, %r714, 8;
	add.s64 	%rd456, %rd6, %rd455;
	ld.global.u64 	%rd457, [%rd456+32];
	add.s64 	%rd878, %rd3, %rd457;
	sub.s32 	%r1177, %r1170, %r1178;
	cvt.s64.s32 	%rd458, %r1177;
	ld.global.u64 	%rd877, [%rd878];
	setp.gt.u64 	%p224, %rd877, %rd458;
	@%p224 bra 	$L__BB0_416;
	cvt.u32.u64 	%r715, %rd877;
	add.s32 	%r1178, %r1178, %r715;
	add.s32 	%r1179, %r1179, 1;
	setp.lt.u32 	%p225, %r1179, %r1169;
	@%p225 bra 	$L__BB0_412;
	bra.uni 	$L__BB0_438;
$L__BB0_414:
	mul.wide.u32 	%rd459, %r1179, 8;
	add.s64 	%rd460, %rd6, %rd459;
	ld.global.u64 	%rd461, [%rd460+32];
	add.s64 	%rd878, %rd3, %rd461;
	sub.s32 	%r1177, %r1170, %r1178;
	cvt.s64.s32 	%rd462, %r1177;
	ld.global.u64 	%rd877, [%rd878];
	setp.gt.u64 	%p226, %rd877, %rd462;
	@%p226 bra 	$L__BB0_416;
	cvt.u32.u64 	%r716, %rd877;
	add.s32 	%r1178, %r1178, %r716;
	add.s32 	%r1179, %r1179, 1;
	setp.lt.u32 	%p227, %r1179, %r1169;
	@%p227 bra 	$L__BB0_414;
	bra.uni 	$L__BB0_438;
$L__BB0_416:
	setp.lt.s32 	%p228, %r1177, 0;
	@%p228 bra 	$L__BB0_438;
	setp.eq.s32 	%p229, %r299, 0;
	mul.wide.u32 	%rd463, %r1177, 8;
	add.s64 	%rd101, %rd878, %rd463;
	ld.global.u64 	%rd102, [%rd101+40];
	and.b64  	%rd464, %rd102, 65535;
	ld.global.u64 	%rd465, [%rd878+16];
	add.s64 	%rd466, %rd464, %rd465;
	shr.u64 	%rd467, %rd102, 16;
	and.b64  	%rd468, %rd467, 65535;
	ld.global.u64 	%rd469, [%rd878+8];
	add.s64 	%rd470, %rd468, %rd469;
	shl.b64 	%rd471, %rd470, 3;
	add.s64 	%rd472, %rd2, %rd471;
	ld.global.f64 	%fd1742, [%rd472];
	shl.b64 	%rd473, %rd466, 3;
	add.s64 	%rd474, %rd2, %rd473;
	ld.global.f64 	%fd1743, [%rd474];
	sub.f64 	%fd1744, %fd1742, %fd1743;
	ld.global.f64 	%fd1745, [%rd472+8];
	ld.global.f64 	%fd1746, [%rd474+8];
	sub.f64 	%fd1747, %fd1745, %fd1746;
	mul.f64 	%fd1748, %fd1747, %fd1747;
	fma.rn.f64 	%fd1749, %fd1744, %fd1744, %fd1748;
	ld.global.f64 	%fd1750, [%rd472+16];
	ld.global.f64 	%fd1751, [%rd474+16];
	sub.f64 	%fd1752, %fd1750, %fd1751;
	fma.rn.f64 	%fd503, %fd1752, %fd1752, %fd1749;
	sqrt.rn.f64 	%fd504, %fd503;
	and.b64  	%rd103, %rd102, 4611686018427387904;
	setp.eq.s64 	%p230, %rd103, 0;
	mov.f64 	%fd3115, 0d0000000000000000;
	and.pred  	%p231, %p230, %p229;
	@%p231 bra 	$L__BB0_425;
	shl.b64 	%rd475, %rd877, 3;
	add.s64 	%rd476, %rd101, %rd475;
	ld.global.f64 	%fd505, [%rd476+40];
	setp.gt.s64 	%p232, %rd102, -1;
	@%p232 bra 	$L__BB0_422;
	setp.eq.s32 	%p233, %r300, 0;
	@%p233 bra 	$L__BB0_421;
	ld.global.f64 	%fd1753, [%rd3+24];
	mul.f64 	%fd1754, %fd505, %fd1753;
	div.rn.f64 	%fd1755, %fd1754, %fd503;
	add.f64 	%fd3115, %fd1755, 0d0000000000000000;
	bra.uni 	$L__BB0_425;
$L__BB0_421:
	ld.global.f64 	%fd1756, [%rd3+24];
	mul.f64 	%fd1757, %fd505, %fd1756;
	div.rn.f64 	%fd1758, %fd1757, %fd504;
	add.f64 	%fd3115, %fd1758, 0d0000000000000000;
	bra.uni 	$L__BB0_425;
$L__BB0_422:
	setp.eq.s32 	%p234, %r300, 0;
	@%p234 bra 	$L__BB0_424;
	ld.global.f64 	%fd1759, [%rd3+16];
	mul.f64 	%fd1760, %fd505, %fd1759;
	div.rn.f64 	%fd1761, %fd1760, %fd503;
	add.f64 	%fd3115, %fd1761, 0d0000000000000000;
	bra.uni 	$L__BB0_425;
$L__BB0_424:
	ld.global.f64 	%fd1762, [%rd3+16];
	mul.f64 	%fd1763, %fd505, %fd1762;
	div.rn.f64 	%fd1764, %fd1763, %fd504;
	add.f64 	%fd3115, %fd1764, 0d0000000000000000;
$L__BB0_425:
	setp.eq.s32 	%p236, %r301, 0;
	and.pred  	%p237, %p230, %p236;
	@%p237 bra 	$L__BB0_427;
	shl.b64 	%rd477, %rd877, 4;
	add.s64 	%rd478, %rd101, %rd477;
	ld.global.f64 	%fd1765, [%rd478+40];
	shl.b64 	%rd479, %rd877, 3;
	add.s64 	%rd480, %rd478, %rd479;
	ld.global.f64 	%fd1766, [%rd480+40];
	mul.f64 	%fd1767, %fd503, %fd503;
	mul.f64 	%fd1768, %fd503, %fd1767;
	mul.f64 	%fd1769, %fd1768, %fd1768;
	div.rn.f64 	%fd1770, %fd1765, %fd1769;
	div.rn.f64 	%fd1771, %fd1766, %fd1768;
	sub.f64 	%fd1772, %fd1770, %fd1771;
	add.f64 	%fd3115, %fd3115, %fd1772;
$L__BB0_427:
	setp.eq.s32 	%p239, %r302, 0;
	or.pred  	%p240, %p239, %p230;
	setp.geu.f64 	%p241, %fd503, 0d4054400000000000;
	or.pred  	%p242, %p240, %p241;
	@%p242 bra 	$L__BB0_435;
	shl.b64 	%rd481, %rd877, 3;
	mul.lo.s64 	%rd482, %rd877, 24;
	add.s64 	%rd483, %rd481, %rd482;
	add.s64 	%rd484, %rd101, %rd483;
	ld.global.f64 	%fd1773, [%rd484+40];
	shl.b64 	%rd485, %rd877, 4;
	add.s64 	%rd486, %rd485, %rd482;
	add.s64 	%rd487, %rd101, %rd486;
	ld.global.f64 	%fd1774, [%rd487+40];
	add.s64 	%rd488, %rd487, %rd481;
	ld.global.f64 	%fd513, [%rd488+40];
	add.s64 	%rd489, %rd484, %rd482;
	ld.global.f64 	%fd1775, [%rd489+40];
	add.s64 	%rd490, %rd489, %rd481;
	ld.global.f64 	%fd1776, [%rd490+40];
	add.s64 	%rd491, %rd488, %rd482;
	ld.global.f64 	%fd514, [%rd491+40];
	sub.f64 	%fd1777, %fd504, %fd1773;
	div.rn.f64 	%fd1778, %fd1777, %fd1774;
	sub.f64 	%fd1779, %fd504, %fd1775;
	div.rn.f64 	%fd515, %fd1779, %fd1776;
	neg.f64 	%fd1780, %fd1778;
	mul.f64 	%fd516, %fd1778, %fd1780;
	fma.rn.f64 	%fd1781, %fd516, 0d3FF71547652B82FE, 0d4338000000000000;
	{
	.reg .b32 %temp; 
	mov.b64 	{%r319, %temp}, %fd1781;
	}
	mov.f64 	%fd1782, 0dC338000000000000;
	add.rn.f64 	%fd1783, %fd1781, %fd1782;
	fma.rn.f64 	%fd1784, %fd1783, 0dBFE62E42FEFA39EF, %fd516;
	fma.rn.f64 	%fd1785, %fd1783, 0dBC7ABC9E3B39803F, %fd1784;
	fma.rn.f64 	%fd1786, %fd1785, 0d3E5ADE1569CE2BDF, 0d3E928AF3FCA213EA;
	fma.rn.f64 	%fd1787, %fd1786, %fd1785, 0d3EC71DEE62401315;
	fma.rn.f64 	%fd1788, %fd1787, %fd1785, 0d3EFA01997C89EB71;
	fma.rn.f64 	%fd1789, %fd1788, %fd1785, 0d3F2A01A014761F65;
	fma.rn.f64 	%fd1790, %fd1789, %fd1785, 0d3F56C16C1852B7AF;
	fma.rn.f64 	%fd1791, %fd1790, %fd1785, 0d3F81111111122322;
	fma.rn.f64 	%fd1792, %fd1791, %fd1785, 0d3FA55555555502A1;
	fma.rn.f64 	%fd1793, %fd1792, %fd1785, 0d3FC5555555555511;
	fma.rn.f64 	%fd1794, %fd1793, %fd1785, 0d3FE000000000000B;
	fma.rn.f64 	%fd1795, %fd1794, %fd1785, 0d3FF0000000000000;
	fma.rn.f64 	%fd1796, %fd1795, %fd1785, 0d3FF0000000000000;
	{
	.reg .b32 %temp; 
	mov.b64 	{%r320, %temp}, %fd1796;
	}
	{
	.reg .b32 %temp; 
	mov.b64 	{%temp, %r321}, %fd1796;
	}
	shl.b32 	%r719, %r319, 20;
	add.s32 	%r720, %r719, %r321;
	mov.b64 	%fd3117, {%r320, %r720};
	{
	.reg .b32 %temp; 
	mov.b64 	{%temp, %r721}, %fd516;
	}
	mov.b32 	%f35, %r721;
	abs.f32 	%f17, %f35;
	setp.lt.f32 	%p243, %f17, 0f4086232B;
	@%p243 bra 	$L__BB0_431;
	setp.lt.f64 	%p244, %fd516, 0d0000000000000000;
	add.f64 	%fd1797, %fd516, 0d7FF0000000000000;
	selp.f64 	%fd3117, 0d0000000000000000, %fd1797, %p244;
	setp.geu.f32 	%p245, %f17, 0f40874800;
	@%p245 bra 	$L__BB0_431;
	shr.u32 	%r722, %r319, 31;
	add.s32 	%r723, %r319, %r722;
	shr.s32 	%r724, %r723, 1;
	shl.b32 	%r725, %r724, 20;
	add.s32 	%r726, %r321, %r725;
	mov.b64 	%fd1798, {%r320, %r726};
	sub.s32 	%r727, %r319, %r724;
	shl.b32 	%r728, %r727, 20;
	add.s32 	%r729, %r728, 1072693248;
	mov.b32 	%r730, 0;
	mov.b64 	%fd1799, {%r730, %r729};
	mul.f64 	%fd3117, %fd1799, %fd1798;
$L__BB0_431:
	mul.f64 	%fd521, %fd513, %fd3117;
	neg.f64 	%fd1800, %fd515;
	mul.f64 	%fd522, %fd515, %fd1800;
	fma.rn.f64 	%fd1801, %fd522, 0d3FF71547652B82FE, 0d4338000000000000;
	{
	.reg .b32 %temp; 
	mov.b64 	{%r322, %temp}, %fd1801;
	}
	mov.f64 	%fd1802, 0dC338000000000000;
	add.rn.f64 	%fd1803, %fd1801, %fd1802;
	fma.rn.f64 	%fd1804, %fd1803, 0dBFE62E42FEFA39EF, %fd522;
	fma.rn.f64 	%fd1805, %fd1803, 0dBC7ABC9E3B39803F, %fd1804;
	fma.rn.f64 	%fd1806, %fd1805, 0d3E5ADE1569CE2BDF, 0d3E928AF3FCA213EA;
	fma.rn.f64 	%fd1807, %fd1806, %fd1805, 0d3EC71DEE62401315;
	fma.rn.f64 	%fd1808, %fd1807, %fd1805, 0d3EFA01997C89EB71;
	fma.rn.f64 	%fd1809, %fd1808, %fd1805, 0d3F2A01A014761F65;
	fma.rn.f64 	%fd1810, %fd1809, %fd1805, 0d3F56C16C1852B7AF;
	fma.rn.f64 	%fd1811, %fd1810, %fd1805, 0d3F81111111122322;
	fma.rn.f64 	%fd1812, %fd1811, %fd1805, 0d3FA55555555502A1;
	fma.rn.f64 	%fd1813, %fd1812, %fd1805, 0d3FC5555555555511;
	fma.rn.f64 	%fd1814, %fd1813, %fd1805, 0d3FE000000000000B;
	fma.rn.f64 	%fd1815, %fd1814, %fd1805, 0d3FF0000000000000;
	fma.rn.f64 	%fd1816, %fd1815, %fd1805, 0d3FF0000000000000;
	{
	.reg .b32 %temp; 
	mov.b64 	{%r323, %temp}, %fd1816;
	}
	{
	.reg .b32 %temp; 
	mov.b64 	{%temp, %r324}, %fd1816;
	}
	shl.b32 	%r731, %r322, 20;
	add.s32 	%r732, %r731, %r324;
	mov.b64 	%fd3118, {%r323, %r732};
	{
	.reg .b32 %temp; 
	mov.b64 	{%temp, %r733}, %fd522;
	}
	mov.b32 	%f36, %r733;
	abs.f32 	%f18, %f36;
	setp.lt.f32 	%p246, %f18, 0f4086232B;
	@%p246 bra 	$L__BB0_434;
	setp.lt.f64 	%p247, %fd522, 0d0000000000000000;
	add.f64 	%fd1817, %fd522, 0d7FF0000000000000;
	selp.f64 	%fd3118, 0d0000000000000000, %fd1817, %p247;
	setp.geu.f32 	%p248, %f18, 0f40874800;
	@%p248 bra 	$L__BB0_434;
	shr.u32 	%r734, %r322, 31;
	add.s32 	%r735, %r322, %r734;
	shr.s32 	%r736, %r735, 1;
	shl.b32 	%r737, %r736, 20;
	add.s32 	%r738, %r324, %r737;
	mov.b64 	%fd1818, {%r323, %r738};
	sub.s32 	%r739, %r322, %r736;
	shl.b32 	%r740, %r739, 20;
	add.s32 	%r741, %r740, 1072693248;
	mov.b32 	%r742, 0;
	mov.b64 	%fd1819, {%r742, %r741};
	mul.f64 	%fd3118, %fd1819, %fd1818;
$L__BB0_434:
	fma.rn.f64 	%fd1820, %fd514, %fd3118, %fd521;
	div.rn.f64 	%fd1821, %fd1820, %fd503;
	sub.f64 	%fd3115, %fd3115, %fd1821;
$L__BB0_435:
	setp.ne.s32 	%p249, %r1177, 0;
	@%p249 bra 	$L__BB0_437;
	ld.global.f64 	%fd1822, [%rd878+32];
	add.f64 	%fd3115, %fd3115, %fd1822;
$L__BB0_437:
	ld.global.f64 	%fd1823, [%rd878+24];
	fma.rn.f64 	%fd3121, %fd3115, %fd1823, %fd3121;
	add.s32 	%r1170, %r1170, %r2;
	setp.lt.u32 	%p250, %r1179, %r1169;
	@%p250 bra 	$L__BB0_410;
$L__BB0_438:
	setp.lt.u32 	%p251, %r2, 2;
	st.shared.f64 	[%r29], %fd3121;
	bar.sync 	0;
	@%p251 bra 	$L__BB0_444;
	mov.b32 	%r1180, 1;
$L__BB0_440:
	mov.u32 	%r326, %r1180;
	shl.b32 	%r1180, %r326, 1;
	add.s32 	%r744, %r1180, -1;
	and.b32  	%r745, %r744, %r6;
	setp.ne.s32 	%p252, %r745, 0;
	@%p252 bra 	$L__BB0_443;
	add.s32 	%r746, %r326, %r6;
	setp.ge.u32 	%p253, %r746, %r2;
	@%p253 bra 	$L__BB0_443;
	shl.b32 	%r747, %r326, 3;
	add.s32 	%r748, %r29, %r747;
	ld.shared.f64 	%fd1824, [%r748];
	ld.shared.f64 	%fd1825, [%r29];
	add.f64 	%fd1826, %fd1824, %fd1825;
	st.shared.f64 	[%r29], %fd1826;
$L__BB0_443:
	bar.sync 	0;
	setp.lt.u32 	%p254, %r1180, %r2;
	@%p254 bra 	$L__BB0_440;
$L__BB0_444:
	ld.shared.f64 	%fd3123, [shared];
	abs.f64 	%fd1827, %fd473;
	max.f64 	%fd1828, %fd1827, 0d3FF0000000000000;
	fma.rn.f64 	%fd1829, %fd1828, 0dBEB0C6F7A0B5ED8D, %fd473;
	setp.lt.f64 	%p255, %fd3123, %fd1829;
	@%p255 bra 	$L__BB0_397;
	setp.lt.f64 	%p256, %fd473, %fd101;
	selp.f64 	%fd3122, %fd472, %fd32, %p256;
	selp.f64 	%fd3123, %fd473, %fd101, %p256;
$L__BB0_446:
	sub.f64 	%fd538, %fd3122, %fd32;
	add.f64 	%fd539, %fd3122, 0dBF91DF46A2529D39;
	add.f64 	%fd540, %fd3122, 0d3F91DF46A2529D39;
	ld.global.f64 	%fd2422, [%rd14+32];
	setp.ltu.f64 	%p379, %fd539, %fd2422;
	@%p379 bra 	$L__BB0_495;
	ld.global.v4.u16 	{%rs33, %rs34, %rs35, %rs36}, [%rd14+16];
	ld.global.u64 	%rd104, [%rd14+8];
	cvt.u64.u16 	%rd678, %rs33;
	add.s64 	%rd679, %rd104, %rd678;
	shl.b64 	%rd680, %rd679, 3;
	add.s64 	%rd681, %rd2, %rd680;
	ld.global.f64 	%fd2423, [%rd681];
	ld.global.f64 	%fd2424, [%rd681+8];
	ld.global.f64 	%fd2425, [%rd681+16];
	cvt.u64.u16 	%rd682, %rs34;
	add.s64 	%rd683, %rd104, %rd682;
	shl.b64 	%rd684, %rd683, 3;
	add.s64 	%rd685, %rd2, %rd684;
	ld.global.f64 	%fd541, [%rd685];
	ld.global.f64 	%fd542, [%rd685+8];
	ld.global.f64 	%fd543, [%rd685+16];
	cvt.u64.u16 	%rd686, %rs35;
	add.s64 	%rd687, %rd104, %rd686;
	shl.b64 	%rd688, %rd687, 3;
	add.s64 	%rd689, %rd2, %rd688;
	ld.global.f64 	%fd2426, [%rd689];
	ld.global.f64 	%fd2427, [%rd689+8];
	ld.global.f64 	%fd2428, [%rd689+16];
	cvt.u64.u16 	%rd690, %rs36;
	add.s64 	%rd691, %rd104, %rd690;
	shl.b64 	%rd692, %rd691, 3;
	add.s64 	%rd693, %rd2, %rd692;
	ld.global.f64 	%fd2429, [%rd693];
	ld.global.f64 	%fd2430, [%rd693+8];
	ld.global.f64 	%fd2431, [%rd693+16];
	sub.f64 	%fd2432, %fd2423, %fd541;
	sub.f64 	%fd2433, %fd2424, %fd542;
	sub.f64 	%fd2434, %fd2425, %fd543;
	sub.f64 	%fd2435, %fd2426, %fd541;
	sub.f64 	%fd2436, %fd2427, %fd542;
	sub.f64 	%fd2437, %fd2428, %fd543;
	sub.f64 	%fd2438, %fd2429, %fd541;
	sub.f64 	%fd2439, %fd2430, %fd542;
	sub.f64 	%fd2440, %fd2431, %fd543;
	mul.f64 	%fd2441, %fd2436, %fd2436;
	fma.rn.f64 	%fd2442, %fd2435, %fd2435, %fd2441;
	fma.rn.f64 	%fd2443, %fd2437, %fd2437, %fd2442;
	sqrt.rn.f64 	%fd2444, %fd2443;
	div.rn.f64 	%fd544, %fd2435, %fd2444;
	div.rn.f64 	%fd545, %fd2436, %fd2444;
	div.rn.f64 	%fd546, %fd2437, %fd2444;
	mul.f64 	%fd2445, %fd2433, %fd2436;
	fma.rn.f64 	%fd2446, %fd2432, %fd2435, %fd2445;
	fma.rn.f64 	%fd2447, %fd2434, %fd2437, %fd2446;
	div.rn.f64 	%fd2448, %fd2447, %fd2443;
	mul.f64 	%fd2449, %fd2435, %fd2448;
	sub.f64 	%fd2450, %fd2432, %fd2449;
	mul.f64 	%fd2451, %fd2436, %fd2448;
	sub.f64 	%fd2452, %fd2433, %fd2451;
	mul.f64 	%fd2453, %fd2437, %fd2448;
	sub.f64 	%fd2454, %fd2434, %fd2453;
	mul.f64 	%fd2455, %fd2452, %fd2452;
	fma.rn.f64 	%fd2456, %fd2450, %fd2450, %fd2455;
	fma.rn.f64 	%fd2457, %fd2454, %fd2454, %fd2456;
	sqrt.rn.f64 	%fd2458, %fd2457;
	div.rn.f64 	%fd547, %fd2450, %fd2458;
	div.rn.f64 	%fd548, %fd2452, %fd2458;
	div.rn.f64 	%fd549, %fd2454, %fd2458;
	mul.f64 	%fd2459, %fd545, %fd549;
	mul.f64 	%fd2460, %fd546, %fd548;
	sub.f64 	%fd550, %fd2459, %fd2460;
	mul.f64 	%fd2461, %fd546, %fd547;
	mul.f64 	%fd2462, %fd544, %fd549;
	sub.f64 	%fd551, %fd2461, %fd2462;
	mul.f64 	%fd2463, %fd544, %fd548;
	mul.f64 	%fd2464, %fd545, %fd547;
	sub.f64 	%fd552, %fd2463, %fd2464;
	mul.f64 	%fd2465, %fd2439, %fd548;
	fma.rn.f64 	%fd2466, %fd2438, %fd547, %fd2465;
	fma.rn.f64 	%fd2467, %fd2440, %fd549, %fd2466;
	mul.f64 	%fd2468, %fd2439, %fd551;
	fma.rn.f64 	%fd2469, %fd2438, %fd550, %fd2468;
	fma.rn.f64 	%fd2470, %fd2440, %fd552, %fd2469;
	mul.f64 	%fd2471, %fd2470, %fd2470;
	fma.rn.f64 	%fd2472, %fd2467, %fd2467, %fd2471;
	sqrt.rn.f64 	%fd2473, %fd2472;
	div.rn.f64 	%fd553, %fd2467, %fd2473;
	div.rn.f64 	%fd554, %fd2470, %fd2473;
	abs.f64 	%fd555, %fd539;
	setp.neu.f64 	%p380, %fd555, 0d7FF0000000000000;
	@%p380 bra 	$L__BB0_449;
	mov.f64 	%fd2479, 0d0000000000000000;
	mul.rn.f64 	%fd3124, %fd539, %fd2479;
	mov.b32 	%r1181, 0;
	bra.uni 	$L__BB0_451;
$L__BB0_449:
	mul.f64 	%fd2474, %fd539, 0d3FE45F306DC9C883;
	cvt.rni.s32.f64 	%r1181, %fd2474;
	cvt.rn.f64.s32 	%fd2475, %r1181;
	fma.rn.f64 	%fd2476, %fd2475, 0dBFF921FB54442D18, %fd539;
	fma.rn.f64 	%fd2477, %fd2475, 0dBC91A62633145C00, %fd2476;
	fma.rn.f64 	%fd3124, %fd2475, 0dB97B839A252049C0, %fd2477;
	setp.ltu.f64 	%p381, %fd555, 0d41E0000000000000;
	@%p381 bra 	$L__BB0_451;
	{ // callseq 9, 0
	.param .b64 param0;
	st.param.f64 	[param0], %fd539;
	.param .align 16 .b8 retval0[16];
	call.uni (retval0), 
	__internal_trig_reduction_slowpathd, 
	(
	param0
	);
	ld.param.f64 	%fd3124, [retval0];
	ld.param.b32 	%r1181, [retval0+8];
	} // callseq 9
$L__BB0_451:
	mul.rn.f64 	%fd2480, %fd3124, %fd3124;
	fma.rn.f64 	%fd2481, %fd2480, 0dBDA8FF8320FD8164, 0d3E21EEA7C1EF8528;
	fma.rn.f64 	%fd2482, %fd2481, %fd2480, 0dBE927E4F8E06E6D9;
	fma.rn.f64 	%fd2483, %fd2482, %fd2480, 0d3EFA01A019DDBCE9;
	fma.rn.f64 	%fd2484, %fd2483, %fd2480, 0dBF56C16C16C15D47;
	fma.rn.f64 	%fd2485, %fd2484, %fd2480, 0d3FA5555555555551;
	fma.rn.f64 	%fd2486, %fd2485, %fd2480, 0dBFE0000000000000;
	fma.rn.f64 	%fd2487, %fd2486, %fd2480, 0d3FF0000000000000;
	fma.rn.f64 	%fd2488, %fd2480, 0d3DE5DB65F9785EBA, 0dBE5AE5F12CB0D246;
	fma.rn.f64 	%fd2489, %fd2488, %fd2480, 0d3EC71DE369ACE392;
	fma.rn.f64 	%fd2490, %fd2489, %fd2480, 0dBF2A01A019DB62A1;
	fma.rn.f64 	%fd2491, %fd2490, %fd2480, 0d3F81111111110818;
	fma.rn.f64 	%fd2492, %fd2491, %fd2480, 0dBFC5555555555554;
	fma.rn.f64 	%fd2493, %fd2492, %fd2480, 0d0000000000000000;
	fma.rn.f64 	%fd2494, %fd2493, %fd3124, %fd3124;
	and.b32  	%r907, %r1181, 1;
	setp.eq.b32 	%p382, %r907, 1;
	{
	.reg .b32 %temp; 
	mov.b64 	{%temp, %r908}, %fd2494;
	}
	{
	.reg .b32 %temp; 
	mov.b64 	{%r909, %temp}, %fd2494;
	}
	xor.b32  	%r910, %r908, -2147483648;
	mov.b64 	%fd2495, {%r909, %r910};
	selp.f64 	%fd3125, %fd2487, %fd2494, %p382;
	selp.f64 	%fd3126, %fd2495, %fd2487, %p382;
	and.b32  	%r911, %r1181, 2;
	setp.eq.s32 	%p383, %r911, 0;
	@%p383 bra 	$L__BB0_453;
	{
	.reg .b32 %temp; 
	mov.b64 	{%temp, %r912}, %fd3125;
	}
	{
	.reg .b32 %temp; 
	mov.b64 	{%r913, %temp}, %fd3125;
	}
	xor.b32  	%r914, %r912, -2147483648;
	mov.b64 	%fd3125, {%r913, %r914};
	{
	.reg .b32 %temp; 
	mov.b64 	{%temp, %r915}, %fd3126;
	}
	{
	.reg .b32 %temp; 
	mov.b64 	{%r916, %temp}, %fd3126;
	}
	xor.b32  	%r917, %r915, -2147483648;
	mov.b64 	%fd3126, {%r916, %r917};
$L__BB0_453:
	mul.f64 	%fd2496, %fd553, %fd3125;
	mul.f64 	%fd2497, %fd554, %fd3126;
	sub.f64 	%fd566, %fd2496, %fd2497;
	mul.f64 	%fd2498, %fd553, %fd3126;
	fma.rn.f64 	%fd567, %fd554, %fd3125, %fd2498;
	ld.global.u32 	%r918, [%rd14+24];
	setp.ge.u32 	%p384, %r6, %r918;
	@%p384 bra 	$L__BB0_455;
	ld.global.u16 	%rd694, [%rd16+48];
	add.s64 	%rd695, %rd104, %rd694;
	shl.b64 	%rd696, %rd695, 3;
	add.s64 	%rd697, %rd2, %rd696;
	ld.global.f64 	%fd2499, [%rd697];
	ld.global.f64 	%fd2500, [%rd697+8];
	ld.global.f64 	%fd2501, [%rd697+16];
	sub.f64 	%fd2502, %fd2499, %fd541;
	sub.f64 	%fd2503, %fd2500, %fd542;
	sub.f64 	%fd2504, %fd2501, %fd543;
	mul.f64 	%fd2505, %fd548, %fd2503;
	fma.rn.f64 	%fd2506, %fd547, %fd2502, %fd2505;
	fma.rn.f64 	%fd2507, %fd549, %fd2504, %fd2506;
	mul.f64 	%fd2508, %fd551, %fd2503;
	fma.rn.f64 	%fd2509, %fd550, %fd2502, %fd2508;
	fma.rn.f64 	%fd2510, %fd552, %fd2504, %fd2509;
	mul.f64 	%fd2511, %fd545, %fd2503;
	fma.rn.f64 	%fd2512, %fd544, %fd2502, %fd2511;
	fma.rn.f64 	%fd2513, %fd546, %fd2504, %fd2512;
	mul.f64 	%fd2514, %fd567, %fd2507;
	mul.f64 	%fd2515, %fd566, %fd2510;
	sub.f64 	%fd2516, %fd2514, %fd2515;
	mul.f64 	%fd2517, %fd567, %fd2510;
	fma.rn.f64 	%fd2518, %fd566, %fd2507, %fd2517;
	mul.f64 	%fd2519, %fd550, %fd2518;
	fma.rn.f64 	%fd2520, %fd547, %fd2516, %fd2519;
	fma.rn.f64 	%fd2521, %fd544, %fd2513, %fd2520;
	mul.f64 	%fd2522, %fd551, %fd2518;
	fma.rn.f64 	%fd2523, %fd548, %fd2516, %fd2522;
	fma.rn.f64 	%fd2524, %fd545, %fd2513, %fd2523;
	mul.f64 	%fd2525, %fd552, %fd2518;
	fma.rn.f64 	%fd2526, %fd549, %fd2516, %fd2525;
	fma.rn.f64 	%fd2527, %fd546, %fd2513, %fd2526;
	add.f64 	%fd2528, %fd541, %fd2521;
	add.f64 	%fd2529, %fd542, %fd2524;
	add.f64 	%fd2530, %fd543, %fd2527;
	st.global.f64 	[%rd697], %fd2528;
	st.global.f64 	[%rd697+8], %fd2529;
	st.global.f64 	[%rd697+16], %fd2530;
$L__BB0_455:
	setp.ne.s64 	%p385, %rd133, 0;
	bar.sync 	0;
	ld.global.u32 	%r331, [%rd3];
	@%p385 bra 	$L__BB0_457;
	ld.global.u32 	%r1182, [%rd3+8];
	bra.uni 	$L__BB0_458;
$L__BB0_457:
	ld.global.u32 	%r1182, [%rd14+28];
$L__BB0_458:
	setp.eq.s32 	%p386, %r1182, 0;
	mov.f64 	%fd3134, 0d0000000000000000;
	@%p386 bra 	$L__BB0_488;
	and.b32  	%r335, %r331, 8;
	and.b32  	%r336, %r331, 2;
	and.b32  	%r337, %r331, 4;
	and.b32  	%r338, %r331, 1;
	mov.f64 	%fd3134, 0d0000000000000000;
	mov.b32 	%r1191, 0;
	mov.u32 	%r1183, %r6;
	mov.u32 	%r1192, %r1191;
$L__BB0_460:
	setp.ne.s64 	%p387, %rd133, 0;
	@%p387 bra 	$L__BB0_461;
	bra.uni 	$L__BB0_464;
$L__BB0_461:
	ld.global.u32 	%r920, [%rd14+24];
	add.s32 	%r921, %r920, 3;
	cvt.u64.u32 	%rd698, %r921;
	shl.b64 	%rd699, %rd698, 1;
	and.b64  	%rd700, %rd699, 8589934584;
	add.s64 	%rd105, %rd14, %rd700;
$L__BB0_462:
	mul.wide.u32 	%rd701, %r1192, 4;
	add.s64 	%rd702, %rd105, %rd701;
	ld.global.u32 	%r922, [%rd702+48];
	mul.wide.u32 	%rd703, %r922, 8;
	add.s64 	%rd704, %rd6, %rd703;
	ld.global.u64 	%rd705, [%rd704+32];
	add.s64 	%rd880, %rd3, %rd705;
	sub.s32 	%r1190, %r1183, %r1191;
	cvt.s64.s32 	%rd706, %r1190;
	ld.global.u64 	%rd879, [%rd880];
	setp.gt.u64 	%p388, %rd879, %rd706;
	@%p388 bra 	$L__BB0_466;
	cvt.u32.u64 	%r923, %rd879;
	add.s32 	%r1191, %r1191, %r923;
	add.s32 	%r1192, %r1192, 1;
	setp.lt.u32 	%p389, %r1192, %r1182;
	@%p389 bra 	$L__BB0_462;
	bra.uni 	$L__BB0_488;
$L__BB0_464:
	mul.wide.u32 	%rd707, %r1192, 8;
	add.s64 	%rd708, %rd6, %rd707;
	ld.global.u64 	%rd709, [%rd708+32];
	add.s64 	%rd880, %rd3, %rd709;
	sub.s32 	%r1190, %r1183, %r1191;
	cvt.s64.s32 	%rd710, %r1190;
	ld.global.u64 	%rd879, [%rd880];
	setp.gt.u64 	%p390, %rd879, %rd710;
	@%p390 bra 	$L__BB0_466;
	cvt.u32.u64 	%r924, %rd879;
	add.s32 	%r1191, %r1191, %r924;
	add.s32 	%r1192, %r1192, 1;
	setp.lt.u32 	%p391, %r1192, %r1182;
	@%p391 bra 	$L__BB0_464;
	bra.uni 	$L__BB0_488;
$L__BB0_466:
	setp.lt.s32 	%p392, %r1190, 0;
	@%p392 bra 	$L__BB0_488;
	setp.eq.s32 	%p393, %r335, 0;
	mul.wide.u32 	%rd711, %r1190, 8;
	add.s64 	%rd112, %rd880, %rd711;
	ld.global.u64 	%rd113, [%rd112+40];
	and.b64  	%rd712, %rd113, 65535;
	ld.global.u64 	%rd713, [%rd880+16];
	add.s64 	%rd714, %rd712, %rd713;
	shr.u64 	%rd715, %rd113, 16;
	and.b64  	%rd716, %rd715, 65535;
	ld.global.u64 	%rd717, [%rd880+8];
	add.s64 	%rd718, %rd716, %rd717;
	shl.b64 	%rd719, %rd718, 3;
	add.s64 	%rd720, %rd2, %rd719;
	ld.global.f64 	%fd2534, [%rd720];
	shl.b64 	%rd721, %rd714, 3;
	add.s64 	%rd722, %rd2, %rd721;
	ld.global.f64 	%fd2535, [%rd722];
	sub.f64 	%fd2536, %fd2534, %fd2535;
	ld.global.f64 	%fd2537, [%rd720+8];
	ld.global.f64 	%fd2538, [%rd722+8];
	sub.f64 	%fd2539, %fd2537, %fd2538;
	mul.f64 	%fd2540, %fd2539, %fd2539;
	fma.rn.f64 	%fd2541, %fd2536, %fd2536, %fd2540;
	ld.global.f64 	%fd2542, [%rd720+16];
	ld.global.f64 	%fd2543, [%rd722+16];
	sub.f64 	%fd2544, %fd2542, %fd2543;
	fma.rn.f64 	%fd569, %fd2544, %fd2544, %fd2541;
	sqrt.rn.f64 	%fd570, %fd569;
	and.b64  	%rd114, %rd113, 4611686018427387904;
	setp.eq.s64 	%p394, %rd114, 0;
	mov.f64 	%fd3128, 0d0000000000000000;
	and.pred  	%p395, %p394, %p393;
	@%p395 bra 	$L__BB0_475;
	shl.b64 	%rd723, %rd879, 3;
	add.s64 	%rd724, %rd112, %rd723;
	ld.global.f64 	%fd571, [%rd724+40];
	setp.gt.s64 	%p396, %rd113, -1;
	@%p396 bra 	$L__BB0_472;
	setp.eq.s32 	%p397, %r336, 0;
	@%p397 bra 	$L__BB0_471;
	ld.global.f64 	%fd2545, [%rd3+24];
	mul.f64 	%fd2546, %fd571, %fd2545;
	div.rn.f64 	%fd2547, %fd2546, %fd569;
	add.f64 	%fd3128, %fd2547, 0d0000000000000000;
	bra.uni 	$L__BB0_475;
$L__BB0_471:
	ld.global.f64 	%fd2548, [%rd3+24];
	mul.f64 	%fd2549, %fd571, %fd2548;
	div.rn.f64 	%fd2550, %fd2549, %fd570;
	add.f64 	%fd3128, %fd2550, 0d0000000000000000;
	bra.uni 	$L__BB0_475;
$L__BB0_472:
	setp.eq.s32 	%p398, %r336, 0;
	@%p398 bra 	$L__BB0_474;
	ld.global.f64 	%fd2551, [%rd3+16];
	mul.f64 	%fd2552, %fd571, %fd2551;
	div.rn.f64 	%fd2553, %fd2552, %fd569;
	add.f64 	%fd3128, %fd2553, 0d0000000000000000;
	bra.uni 	$L__BB0_475;
$L__BB0_474:
	ld.global.f64 	%fd2554, [%rd3+16];
	mul.f64 	%fd2555, %fd571, %fd2554;
	div.rn.f64 	%fd2556, %fd2555, %fd570;
	add.f64 	%fd3128, %fd2556, 0d0000000000000000;
$L__BB0_475:
	setp.eq.s32 	%p400, %r337, 0;
	and.pred  	%p401, %p394, %p400;
	@%p401 bra 	$L__BB0_477;
	shl.b64 	%rd725, %rd879, 4;
	add.s64 	%rd726, %rd112, %rd725;
	ld.global.f64 	%fd2557, [%rd726+40];
	shl.b64 	%rd727, %rd879, 3;
	add.s64 	%rd728, %rd726, %rd727;
	ld.global.f64 	%fd2558, [%rd728+40];
	mul.f64 	%fd2559, %fd569, %fd569;
	mul.f64 	%fd2560, %fd569, %fd2559;
	mul.f64 	%fd2561, %fd2560, %fd2560;
	div.rn.f64 	%fd2562, %fd2557, %fd2561;
	div.rn.f64 	%fd2563, %fd2558, %fd2560;
	sub.f64 	%fd2564, %fd2562, %fd2563;
	add.f64 	%fd3128, %fd3128, %fd2564;
$L__BB0_477:
	setp.eq.s32 	%p403, %r338, 0;
	or.pred  	%p404, %p403, %p394;
	setp.geu.f64 	%p405, %fd569, 0d4054400000000000;
	or.pred  	%p406, %p404, %p405;
	@%p406 bra 	$L__BB0_485;
	shl.b64 	%rd729, %rd879, 3;
	mul.lo.s64 	%rd730, %rd879, 24;
	add.s64 	%rd731, %rd729, %rd730;
	add.s64 	%rd732, %rd112, %rd731;
	ld.global.f64 	%fd2565, [%rd732+40];
	shl.b64 	%rd733, %rd879, 4;
	add.s64 	%rd734, %rd733, %rd730;
	add.s64 	%rd735, %rd112, %rd734;
	ld.global.f64 	%fd2566, [%rd735+40];
	add.s64 	%rd736, %rd735, %rd729;
	ld.global.f64 	%fd579, [%rd736+40];
	add.s64 	%rd737, %rd732, %rd730;
	ld.global.f64 	%fd2567, [%rd737+40];
	add.s64 	%rd738, %rd737, %rd729;
	ld.global.f64 	%fd2568, [%rd738+40];
	add.s64 	%rd739, %rd736, %rd730;
	ld.global.f64 	%fd580, [%rd739+40];
	sub.f64 	%fd2569, %fd570, %fd2565;
	div.rn.f64 	%fd2570, %fd2569, %fd2566;
	sub.f64 	%fd2571, %fd570, %fd2567;
	div.rn.f64 	%fd581, %fd2571, %fd2568;
	neg.f64 	%fd2572, %fd2570;
	mul.f64 	%fd582, %fd2570, %fd2572;
	fma.rn.f64 	%fd2573, %fd582, 0d3FF71547652B82FE, 0d4338000000000000;
	{
	.reg .b32 %temp; 
	mov.b64 	{%r355, %temp}, %fd2573;
	}
	mov.f64 	%fd2574, 0dC338000000000000;
	add.rn.f64 	%fd2575, %fd2573, %fd2574;
	fma.rn.f64 	%fd2576, %fd2575, 0dBFE62E42FEFA39EF, %fd582;
	fma.rn.f64 	%fd2577, %fd2575, 0dBC7ABC9E3B39803F, %fd2576;
	fma.rn.f64 	%fd2578, %fd2577, 0d3E5ADE1569CE2BDF, 0d3E928AF3FCA213EA;
	fma.rn.f64 	%fd2579, %fd2578, %fd2577, 0d3EC71DEE62401315;
	fma.rn.f64 	%fd2580, %fd2579, %fd2577, 0d3EFA01997C89EB71;
	fma.rn.f64 	%fd2581, %fd2580, %fd2577, 0d3F2A01A014761F65;
	fma.rn.f64 	%fd2582, %fd2581, %fd2577, 0d3F56C16C1852B7AF;
	fma.rn.f64 	%fd2583, %fd2582, %fd2577, 0d3F81111111122322;
	fma.rn.f64 	%fd2584, %fd2583, %fd2577, 0d3FA55555555502A1;
	fma.rn.f64 	%fd2585, %fd2584, %fd2577, 0d3FC5555555555511;
	fma.rn.f64 	%fd2586, %fd2585, %fd2577, 0d3FE000000000000B;
	fma.rn.f64 	%fd2587, %fd2586, %fd2577, 0d3FF0000000000000;
	fma.rn.f64 	%fd2588, %fd2587, %fd2577, 0d3FF0000000000000;
	{
	.reg .b32 %temp; 
	mov.b64 	{%r356, %temp}, %fd2588;
	}
	{
	.reg .b32 %temp; 
	mov.b64 	{%temp, %r357}, %fd2588;
	}
	shl.b32 	%r927, %r355, 20;
	add.s32 	%r928, %r927, %r357;
	mov.b64 	%fd3130, {%r356, %r928};
	{
	.reg .b32 %temp; 
	mov.b64 	{%temp, %r929}, %fd582;
	}
	mov.b32 	%f43, %r929;
	abs.f32 	%f19, %f43;
	setp.lt.f32 	%p407, %f19, 0f4086232B;
	@%p407 bra 	$L__BB0_481;
	setp.lt.f64 	%p408, %fd582, 0d0000000000000000;
	add.f64 	%fd2589, %fd582, 0d7FF0000000000000;
	selp.f64 	%fd3130, 0d0000000000000000, %fd2589, %p408;
	setp.geu.f32 	%p409, %f19, 0f40874800;
	@%p409 bra 	$L__BB0_481;
	shr.u32 	%r930, %r355, 31;
	add.s32 	%r931, %r355, %r930;
	shr.s32 	%r932, %r931, 1;
	shl.b32 	%r933, %r932, 20;
	add.s32 	%r934, %r357, %r933;
	mov.b64 	%fd2590, {%r356, %r934};
	sub.s32 	%r935, %r355, %r932;
	shl.b32 	%r936, %r935, 20;
	add.s32 	%r937, %r936, 1072693248;
	mov.b32 	%r938, 0;
	mov.b64 	%fd2591, {%r938, %r937};
	mul.f64 	%fd3130, %fd2591, %fd2590;
$L__BB0_481:
	mul.f64 	%fd587, %fd579, %fd3130;
	neg.f64 	%fd2592, %fd581;
	mul.f64 	%fd588, %fd581, %fd2592;
	fma.rn.f64 	%fd2593, %fd588, 0d3FF71547652B82FE, 0d4338000000000000;
	{
	.reg .b32 %temp; 
	mov.b64 	{%r358, %temp}, %fd2593;
	}
	mov.f64 	%fd2594, 0dC338000000000000;
	add.rn.f64 	%fd2595, %fd2593, %fd2594;
	fma.rn.f64 	%fd2596, %fd2595, 0dBFE62E42FEFA39EF, %fd588;
	fma.rn.f64 	%fd2597, %fd2595, 0dBC7ABC9E3B39803F, %fd2596;
	fma.rn.f64 	%fd2598, %fd2597, 0d3E5ADE1569CE2BDF, 0d3E928AF3FCA213EA;
	fma.rn.f64 	%fd2599, %fd2598, %fd2597, 0d3EC71DEE62401315;
	fma.rn.f64 	%fd2600, %fd2599, %fd2597, 0d3EFA01997C89EB71;
	fma.rn.f64 	%fd2601, %fd2600, %fd2597, 0d3F2A01A014761F65;
	fma.rn.f64 	%fd2602, %fd2601, %fd2597, 0d3F56C16C1852B7AF;
	fma.rn.f64 	%fd2603, %fd2602, %fd2597, 0d3F81111111122322;
	fma.rn.f64 	%fd2604, %fd2603, %fd2597, 0d3FA55555555502A1;
	fma.rn.f64 	%fd2605, %fd2604, %fd2597, 0d3FC5555555555511;
	fma.rn.f64 	%fd2606, %fd2605, %fd2597, 0d3FE000000000000B;
	fma.rn.f64 	%fd2607, %fd2606, %fd2597, 0d3FF0000000000000;
	fma.rn.f64 	%fd2608, %fd2607, %fd2597, 0d3FF0000000000000;
	{
	.reg .b32 %temp; 
	mov.b64 	{%r359, %temp}, %fd2608;
	}
	{
	.reg .b32 %temp; 
	mov.b64 	{%temp, %r360}, %fd2608;
	}
	shl.b32 	%r939, %r358, 20;
	add.s32 	%r940, %r939, %r360;
	mov.b64 	%fd3131, {%r359, %r940};
	{
	.reg .b32 %temp; 
	mov.b64 	{%temp, %r941}, %fd588;
	}
	mov.b32 	%f44, %r941;
	abs.f32 	%f20, %f44;
	setp.lt.f32 	%p410, %f20, 0f4086232B;
	@%p410 bra 	$L__BB0_484;
	setp.lt.f64 	%p411, %fd588, 0d0000000000000000;
	add.f64 	%fd2609, %fd588, 0d7FF0000000000000;
	selp.f64 	%fd3131, 0d0000000000000000, %fd2609, %p411;
	setp.geu.f32 	%p412, %f20, 0f40874800;
	@%p412 bra 	$L__BB0_484;
	shr.u32 	%r942, %r358, 31;
	add.s32 	%r943, %r358, %r942;
	shr.s32 	%r944, %r943, 1;
	shl.b32 	%r945, %r944, 20;
	add.s32 	%r946, %r360, %r945;
	mov.b64 	%fd2610, {%r359, %r946};
	sub.s32 	%r947, %r358, %r944;
	shl.b32 	%r948, %r947, 20;
	add.s32 	%r949, %r948, 1072693248;
	mov.b32 	%r950, 0;
	mov.b64 	%fd2611, {%r950, %r949};
	mul.f64 	%fd3131, %fd2611, %fd2610;
$L__BB0_484:
	fma.rn.f64 	%fd2612, %fd580, %fd3131, %fd587;
	div.rn.f64 	%fd2613, %fd2612, %fd569;
	sub.f64 	%fd3128, %fd3128, %fd2613;
$L__BB0_485:
	setp.ne.s32 	%p413, %r1190, 0;
	@%p413 bra 	$L__BB0_487;
	ld.global.f64 	%fd2614, [%rd880+32];
	add.f64 	%fd3128, %fd3128, %fd2614;
$L__BB0_487:
	ld.global.f64 	%fd2615, [%rd880+24];
	fma.rn.f64 	%fd3134, %fd3128, %fd2615, %fd3134;
	add.s32 	%r1183, %r1183, %r2;
	setp.lt.u32 	%p414, %r1192, %r1182;
	@%p414 bra 	$L__BB0_460;
$L__BB0_488:
	setp.lt.u32 	%p415, %r2, 2;
	st.shared.f64 	[%r29], %fd3134;
	bar.sync 	0;
	@%p415 bra 	$L__BB0_494;
	mov.b32 	%r1193, 1;
$L__BB0_490:
	mov.u32 	%r362, %r1193;
	shl.b32 	%r1193, %r362, 1;
	add.s32 	%r952, %r1193, -1;
	and.b32  	%r953, %r952, %r6;
	setp.ne.s32 	%p416, %r953, 0;
	@%p416 bra 	$L__BB0_493;
	add.s32 	%r954, %r362, %r6;
	setp.ge.u32 	%p417, %r954, %r2;
	@%p417 bra 	$L__BB0_493;
	shl.b32 	%r955, %r362, 3;
	add.s32 	%r956, %r29, %r955;
	ld.shared.f64 	%fd2616, [%r956];
	ld.shared.f64 	%fd2617, [%r29];
	add.f64 	%fd2618, %fd2616, %fd2617;
	st.shared.f64 	[%r29], %fd2618;
$L__BB0_493:
	bar.sync 	0;
	setp.lt.u32 	%p418, %r1193, %r2;
	@%p418 bra 	$L__BB0_490;
$L__BB0_494:
	ld.shared.f64 	%fd2619, [shared];
	setp.lt.f64 	%p419, %fd2619, %fd3123;
	selp.f64 	%fd3122, %fd539, %fd3122, %p419;
	selp.f64 	%fd3123, %fd2619, %fd3123, %p419;
$L__BB0_495:
	ld.global.f64 	%fd2620, [%rd14+40];
	setp.gtu.f64 	%p420, %fd540, %fd2620;
	@%p420 bra 	$L__BB0_544;
	ld.global.v4.u16 	{%rs37, %rs38, %rs39, %rs40}, [%rd14+16];
	ld.global.u64 	%rd115, [%rd14+8];
	cvt.u64.u16 	%rd740, %rs37;
	add.s64 	%rd741, %rd115, %rd740;
	shl.b64 	%rd742, %rd741, 3;
	add.s64 	%rd743, %rd2, %rd742;
	ld.global.f64 	%fd2621, [%rd743];
	ld.global.f64 	%fd2622, [%rd743+8];
	ld.global.f64 	%fd2623, [%rd743+16];
	cvt.u64.u16 	%rd744, %rs38;
	add.s64 	%rd745, %rd115, %rd744;
	shl.b64 	%rd746, %rd745, 3;
	add.s64 	%rd747, %rd2, %rd746;
	ld.global.f64 	%fd603, [%rd747];
	ld.global.f64 	%fd604, [%rd747+8];
	ld.global.f64 	%fd605, [%rd747+16];
	cvt.u64.u16 	%rd748, %rs39;
	add.s64 	%rd749, %rd115, %rd748;
	shl.b64 	%rd750, %rd749, 3;
	add.s64 	%rd751, %rd2, %rd750;
	ld.global.f64 	%fd2624, [%rd751];
	ld.global.f64 	%fd2625, [%rd751+8];
	ld.global.f64 	%fd2626, [%rd751+16];
	cvt.u64.u16 	%rd752, %rs40;
	add.s64 	%rd753, %rd115, %rd752;
	shl.b64 	%rd754, %rd753, 3;
	add.s64 	%rd755, %rd2, %rd754;
	ld.global.f64 	%fd2627, [%rd755];
	ld.global.f64 	%fd2628, [%rd755+8];
	ld.global.f64 	%fd2629, [%rd755+16];
	sub.f64 	%fd2630, %fd2621, %fd603;
	sub.f64 	%fd2631, %fd2622, %fd604;
	sub.f64 	%fd2632, %fd2623, %fd605;
	sub.f64 	%fd2633, %fd2624, %fd603;
	sub.f64 	%fd2634, %fd2625, %fd604;
	sub.f64 	%fd2635, %fd2626, %fd605;
	sub.f64 	%fd2636, %fd2627, %fd603;
	sub.f64 	%fd2637, %fd2628, %fd604;
	sub.f64 	%fd2638, %fd2629, %fd605;
	mul.f64 	%fd2639, %fd2634, %fd2634;
	fma.rn.f64 	%fd2640, %fd2633, %fd2633, %fd2639;
	fma.rn.f64 	%fd2641, %fd2635, %fd2635, %fd2640;
	sqrt.rn.f64 	%fd2642, %fd2641;
	div.rn.f64 	%fd606, %fd2633, %fd2642;
	div.rn.f64 	%fd607, %fd2634, %fd2642;
	div.rn.f64 	%fd608, %fd2635, %fd2642;
	mul.f64 	%fd2643, %fd2631, %fd2634;
	fma.rn.f64 	%fd2644, %fd2630, %fd2633, %fd2643;
	fma.rn.f64 	%fd2645, %fd2632, %fd2635, %fd2644;
	div.rn.f64 	%fd2646, %fd2645, %fd2641;
	mul.f64 	%fd2647, %fd2633, %fd2646;
	sub.f64 	%fd2648, %fd2630, %fd2647;
	mul.f64 	%fd2649, %fd2634, %fd2646;
	sub.f64 	%fd2650, %fd2631, %fd2649;
	mul.f64 	%fd2651, %fd2635, %fd2646;
	sub.f64 	%fd2652, %fd2632, %fd2651;
	mul.f64 	%fd2653, %fd2650, %fd2650;
	fma.rn.f64 	%fd2654, %fd2648, %fd2648, %fd2653;
	fma.rn.f64 	%fd2655, %fd2652, %fd2652, %fd2654;
	sqrt.rn.f64 	%fd2656, %fd2655;
	div.rn.f64 	%fd609, %fd2648, %fd2656;
	div.rn.f64 	%fd610, %fd2650, %fd2656;
	div.rn.f64 	%fd611, %fd2652, %fd2656;
	mul.f64 	%fd2657, %fd607, %fd611;
	mul.f64 	%fd2658, %fd608, %fd610;
	sub.f64 	%fd612, %fd2657, %fd2658;
	mul.f64 	%fd2659, %fd608, %fd609;
	mul.f64 	%fd2660, %fd606, %fd611;
	sub.f64 	%fd613, %fd2659, %fd2660;
	mul.f64 	%fd2661, %fd606, %fd610;
	mul.f64 	%fd2662, %fd607, %fd609;
	sub.f64 	%fd614, %fd2661, %fd2662;
	mul.f64 	%fd2663, %fd2637, %fd610;
	fma.rn.f64 	%fd2664, %fd2636, %fd609, %fd2663;
	fma.rn.f64 	%fd2665, %fd2638, %fd611, %fd2664;
	mul.f64 	%fd2666, %fd2637, %fd613;
	fma.rn.f64 	%fd2667, %fd2636, %fd612, %fd2666;
	fma.rn.f64 	%fd2668, %fd2638, %fd614, %fd2667;
	mul.f64 	%fd2669, %fd2668, %fd2668;
	fma.rn.f64 	%fd2670, %fd2665, %fd2665, %fd2669;
	sqrt.rn.f64 	%fd2671, %fd2670;
	div.rn.f64 	%fd615, %fd2665, %fd2671;
	div.rn.f64 	%fd616, %fd2668, %fd2671;
	abs.f64 	%fd617, %fd540;
	setp.neu.f64 	%p421, %fd617, 0d7FF0000000000000;
	@%p421 bra 	$L__BB0_498;
	mov.f64 	%fd2677, 0d0000000000000000;
	mul.rn.f64 	%fd3137, %fd540, %fd2677;
	mov.b32 	%r1194, 0;
	bra.uni 	$L__BB0_500;
$L__BB0_498:
	mul.f64 	%fd2672, %fd540, 0d3FE45F306DC9C883;
	cvt.rni.s32.f64 	%r1194, %fd2672;
	cvt.rn.f64.s32 	%fd2673, %r1194;
	fma.rn.f64 	%fd2674, %fd2673, 0dBFF921FB54442D18, %fd540;
	fma.rn.f64 	%fd2675, %fd2673, 0dBC91A62633145C00, %fd2674;
	fma.rn.f64 	%fd3137, %fd2673, 0dB97B839A252049C0, %fd2675;
	setp.ltu.f64 	%p422, %fd617, 0d41E0000000000000;
	@%p422 bra 	$L__BB0_500;
	{ // callseq 10, 0
	.param .b64 param0;
	st.param.f64 	[param0], %fd540;
	.param .align 16 .b8 retval0[16];
	call.uni (retval0), 
	__internal_trig_reduction_slowpathd, 
	(
	param0
	);
	ld.param.f64 	%fd3137, [retval0];
	ld.param.b32 	%r1194, [retval0+8];
	} // callseq 10
$L__BB0_500:
	mul.rn.f64 	%fd2678, %fd3137, %fd3137;
	fma.rn.f64 	%fd2679, %fd2678, 0dBDA8FF8320FD8164, 0d3E21EEA7C1EF8528;
	fma.rn.f64 	%fd2680, %fd2679, %fd2678, 0dBE927E4F8E06E6D9;
	fma.rn.f64 	%fd2681, %fd2680, %fd2678, 0d3EFA01A019DDBCE9;
	fma.rn.f64 	%fd2682, %fd2681, %fd2678, 0dBF56C16C16C15D47;
	fma.rn.f64 	%fd2683, %fd2682, %fd2678, 0d3FA5555555555551;
	fma.rn.f64 	%fd2684, %fd2683, %fd2678, 0dBFE0000000000000;
	fma.rn.f64 	%fd2685, %fd2684, %fd2678, 0d3FF0000000000000;
	fma.rn.f64 	%fd2686, %fd2678, 0d3DE5DB65F9785EBA, 0dBE5AE5F12CB0D246;
	fma.rn.f64 	%fd2687, %fd2686, %fd2678, 0d3EC71DE369ACE392;
	fma.rn.f64 	%fd2688, %fd2687, %fd2678, 0dBF2A01A019DB62A1;
	fma.rn.f64 	%fd2689, %fd2688, %fd2678, 0d3F81111111110818;
	fma.rn.f64 	%fd2690, %fd2689, %fd2678, 0dBFC5555555555554;
	fma.rn.f64 	%fd2691, %fd2690, %fd2678, 0d0000000000000000;
	fma.rn.f64 	%fd2692, %fd2691, %fd3137, %fd3137;
	and.b32  	%r959, %r1194, 1;
	setp.eq.b32 	%p423, %r959, 1;
	{
	.reg .b32 %temp; 
	mov.b64 	{%temp, %r960}, %fd2692;
	}
	{
	.reg .b32 %temp; 
	mov.b64 	{%r961, %temp}, %fd2692;
	}
	xor.b32  	%r962, %r960, -2147483648;
	mov.b64 	%fd2693, {%r961, %r962};
	selp.f64 	%fd3138, %fd2685, %fd2692, %p423;
	selp.f64 	%fd3139, %fd2693, %fd2685, %p423;
	and.b32  	%r963, %r1194, 2;
	setp.eq.s32 	%p424, %r963, 0;
	@%p424 bra 	$L__BB0_502;
	{
	.reg .b32 %temp; 
	mov.b64 	{%temp, %r964}, %fd3138;
	}
	{
	.reg .b32 %temp; 
	mov.b64 	{%r965, %temp}, %fd3138;
	}
	xor.b32  	%r966, %r964, -2147483648;
	mov.b64 	%fd3138, {%r965, %r966};
	{
	.reg .b32 %temp; 
	mov.b64 	{%temp, %r967}, %fd3139;
	}
	{
	.reg .b32 %temp; 
	mov.b64 	{%r968, %temp}, %fd3139;
	}
	xor.b32  	%r969, %r967, -2147483648;
	mov.b64 	%fd3139, {%r968, %r969};
$L__BB0_502:
	mul.f64 	%fd2694, %fd615, %fd3138;
	mul.f64 	%fd2695, %fd616, %fd3139;
	sub.f64 	%fd628, %fd2694, %fd2695;
	mul.f64 	%fd2696, %fd615, %fd3139;
	fma.rn.f64 	%fd629, %fd616, %fd3138, %fd2696;
	ld.global.u32 	%r970, [%rd14+24];
	setp.ge.u32 	%p425, %r6, %r970;
	@%p425 bra 	$L__BB0_504;
	ld.global.u16 	%rd756, [%rd16+48];
	add.s64 	%rd757, %rd115, %rd756;
	shl.b64 	%rd758, %rd757, 3;
	add.s64 	%rd759, %rd2, %rd758;
	ld.global.f64 	%fd2697, [%rd759];
	ld.global.f64 	%fd2698, [%rd759+8];
	ld.global.f64 	%fd2699, [%rd759+16];
	sub.f64 	%fd2700, %fd2697, %fd603;
	sub.f64 	%fd2701, %fd2698, %fd604;
	sub.f64 	%fd2702, %fd2699, %fd605;
	mul.f64 	%fd2703, %fd610, %fd2701;
	fma.rn.f64 	%fd2704, %fd609, %fd2700, %fd2703;
	fma.rn.f64 	%fd2705, %fd611, %fd2702, %fd2704;
	mul.f64 	%fd2706, %fd613, %fd2701;
	fma.rn.f64 	%fd2707, %fd612, %fd2700, %fd2706;
	fma.rn.f64 	%fd2708, %fd614, %fd2702, %fd2707;
	mul.f64 	%fd2709, %fd607, %fd2701;
	fma.rn.f64 	%fd2710, %fd606, %fd2700, %fd2709;
	fma.rn.f64 	%fd2711, %fd608, %fd2702, %fd2710;
	mul.f64 	%fd2712, %fd629, %fd2705;
	mul.f64 	%fd2713, %fd628, %fd2708;
	sub.f64 	%fd2714, %fd2712, %fd2713;
	mul.f64 	%fd2715, %fd629, %fd2708;
	fma.rn.f64 	%fd2716, %fd628, %fd2705, %fd2715;
	mul.f64 	%fd2717, %fd612, %fd2716;
	fma.rn.f64 	%fd2718, %fd609, %fd2714, %fd2717;
	fma.rn.f64 	%fd2719, %fd606, %fd2711, %fd2718;
	mul.f64 	%fd2720, %fd613, %fd2716;
	fma.rn.f64 	%fd2721, %fd610, %fd2714, %fd2720;
	fma.rn.f64 	%fd2722, %fd607, %fd2711, %fd2721;
	mul.f64 	%fd2723, %fd614, %fd2716;
	fma.rn.f64 	%fd2724, %fd611, %fd2714, %fd2723;
	fma.rn.f64 	%fd2725, %fd608, %fd2711, %fd2724;
	add.f64 	%fd2726, %fd603, %fd2719;
	add.f64 	%fd2727, %fd604, %fd2722;
	add.f64 	%fd2728, %fd605, %fd2725;
	st.global.f64 	[%rd759], %fd2726;
	st.global.f64 	[%rd759+8], %fd2727;
	st.global.f64 	[%rd759+16], %fd2728;
$L__BB0_504:
	setp.ne.s64 	%p426, %rd133, 0;
	bar.sync 	0;
	ld.global.u32 	%r367, [%rd3];
	@%p426 bra 	$L__BB0_506;
	ld.global.u32 	%r1195, [%rd3+8];
	bra.uni 	$L__BB0_507;
$L__BB0_506:
	ld.global.u32 	%r1195, [%rd14+28];
$L__BB0_507:
	setp.eq.s32 	%p427, %r1195, 0;
	mov.f64 	%fd3147, 0d0000000000000000;
	@%p427 bra 	$L__BB0_537;
	and.b32  	%r371, %r367, 8;
	and.b32  	%r372, %r367, 2;
	and.b32  	%r373, %r367, 4;
	and.b32  	%r374, %r367, 1;
	mov.f64 	%fd3147, 0d0000000000000000;
	mov.b32 	%r1204, 0;
	mov.u32 	%r1196, %r6;
	mov.u32 	%r1205, %r1204;
$L__BB0_509:
	setp.ne.s64 	%p428, %rd133, 0;
	@%p428 bra 	$L__BB0_510;
	bra.uni 	$L__BB0_513;
$L__BB0_510:
	ld.global.u32 	%r972, [%rd14+24];
	add.s32 	%r973, %r972, 3;
	cvt.u64.u32 	%rd760, %r973;
	shl.b64 	%rd761, %rd760, 1;
	and.b64  	%rd762, %rd761, 8589934584;
	add.s64 	%rd116, %rd14, %rd762;
$L__BB0_511:
	mul.wide.u32 	%rd763, %r1205, 4;
	add.s64 	%rd764, %rd116, %rd763;
	ld.global.u32 	%r974, [%rd764+48];
	mul.wide.u32 	%rd765, %r974, 8;
	add.s64 	%rd766, %rd6, %rd765;
	ld.global.u64 	%rd767, [%rd766+32];
	add.s64 	%rd882, %rd3, %rd767;
	sub.s32 	%r1203, %r1196, %r1204;
	cvt.s64.s32 	%rd768, %r1203;
	ld.global.u64 	%rd881, [%rd882];
	setp.gt.u64 	%p429, %rd881, %rd768;
	@%p429 bra 	$L__BB0_515;
	cvt.u32.u64 	%r975, %rd881;
	add.s32 	%r1204, %r1204, %r975;
	add.s32 	%r1205, %r1205, 1;
	setp.lt.u32 	%p430, %r1205, %r1195;
	@%p430 bra 	$L__BB0_511;
	bra.uni 	$L__BB0_537;
$L__BB0_513:
	mul.wide.u32 	%rd769, %r1205, 8;
	add.s64 	%rd770, %rd6, %rd769;
	ld.global.u64 	%rd771, [%rd770+32];
	add.s64 	%rd882, %rd3, %rd771;
	sub.s32 	%r1203, %r1196, %r1204;
	cvt.s64.s32 	%rd772, %r1203;
	ld.global.u64 	%rd881, [%rd882];
	setp.gt.u64 	%p431, %rd881, %rd772;
	@%p431 bra 	$L__BB0_515;
	cvt.u32.u64 	%r976, %rd881;
	add.s32 	%r1204, %r1204, %r976;
	add.s32 	%r1205, %r1205, 1;
	setp.lt.u32 	%p432, %r1205, %r1195;
	@%p432 bra 	$L__BB0_513;
	bra.uni 	$L__BB0_537;
$L__BB0_515:
	setp.lt.s32 	%p433, %r1203, 0;
	@%p433 bra 	$L__BB0_537;
	setp.eq.s32 	%p434, %r371, 0;
	mul.wide.u32 	%rd773, %r1203, 8;
	add.s64 	%rd123, %rd882, %rd773;
	ld.global.u64 	%rd124, [%rd123+40];
	and.b64  	%rd774, %rd124, 65535;
	ld.global.u64 	%rd775, [%rd882+16];
	add.s64 	%rd776, %rd774, %rd775;
	shr.u64 	%rd777, %rd124, 16;
	and.b64  	%rd778, %rd777, 65535;
	ld.global.u64 	%rd779, [%rd882+8];
	add.s64 	%rd780, %rd778, %rd779;
	shl.b64 	%rd781, %rd780, 3;
	add.s64 	%rd782, %rd2, %rd781;
	ld.global.f64 	%fd2732, [%rd782];
	shl.b64 	%rd783, %rd776, 3;
	add.s64 	%rd784, %rd2, %rd783;
	ld.global.f64 	%fd2733, [%rd784];
	sub.f64 	%fd2734, %fd2732, %fd2733;
	ld.global.f64 	%fd2735, [%rd782+8];
	ld.global.f64 	%fd2736, [%rd784+8];
	sub.f64 	%fd2737, %fd2735, %fd2736;
	mul.f64 	%fd2738, %fd2737, %fd2737;
	fma.rn.f64 	%fd2739, %fd2734, %fd2734, %fd2738;
	ld.global.f64 	%fd2740, [%rd782+16];
	ld.global.f64 	%fd2741, [%rd784+16];
	sub.f64 	%fd2742, %fd2740, %fd2741;
	fma.rn.f64 	%fd631, %fd2742, %fd2742, %fd2739;
	sqrt.rn.f64 	%fd632, %fd631;
	and.b64  	%rd125, %rd124, 4611686018427387904;
	setp.eq.s64 	%p435, %rd125, 0;
	mov.f64 	%fd3141, 0d0000000000000000;
	and.pred  	%p436, %p435, %p434;
	@%p436 bra 	$L__BB0_524;
	shl.b64 	%rd785, %rd881, 3;
	add.s64 	%rd786, %rd123, %rd785;
	ld.global.f64 	%fd633, [%rd786+40];
	setp.gt.s64 	%p437, %rd124, -1;
	@%p437 bra 	$L__BB0_521;
	setp.eq.s32 	%p438, %r372, 0;
	@%p438 bra 	$L__BB0_520;
	ld.global.f64 	%fd2743, [%rd3+24];
	mul.f64 	%fd2744, %fd633, %fd2743;
	div.rn.f64 	%fd2745, %fd2744, %fd631;
	add.f64 	%fd3141, %fd2745, 0d0000000000000000;
	bra.uni 	$L__BB0_524;
$L__BB0_520:
	ld.global.f64 	%fd2746, [%rd3+24];
	mul.f64 	%fd2747, %fd633, %fd2746;
	div.rn.f64 	%fd2748, %fd2747, %fd632;
	add.f64 	%fd3141, %fd2748, 0d0000000000000000;
	bra.uni 	$L__BB0_524;
$L__BB0_521:
	setp.eq.s32 	%p439, %r372, 0;
	@%p439 bra 	$L__BB0_523;
	ld.global.f64 	%fd2749, [%rd3+16];
	mul.f64 	%fd2750, %fd633, %fd2749;
	div.rn.f64 	%fd2751, %fd2750, %fd631;
	add.f64 	%fd3141, %fd2751, 0d0000000000000000;
	bra.uni 	$L__BB0_524;
$L__BB0_523:
	ld.global.f64 	%fd2752, [%rd3+16];
	mul.f64 	%fd2753, %fd633, %fd2752;
	div.rn.f64 	%fd2754, %fd2753, %fd632;
	add.f64 	%fd3141, %fd2754, 0d0000000000000000;
$L__BB0_524:
	setp.eq.s32 	%p441, %r373, 0;
	and.pred  	%p442, %p435, %p441;
	@%p442 bra 	$L__BB0_526;
	shl.b64 	%rd787, %rd881, 4;
	add.s64 	%rd788, %rd123, %rd787;
	ld.global.f64 	%fd2755, [%rd788+40];
	shl.b64 	%rd789, %rd881, 3;
	add.s64 	%rd790, %rd788, %rd789;
	ld.global.f64 	%fd2756, [%rd790+40];
	mul.f64 	%fd2757, %fd631, %fd631;
	mul.f64 	%fd2758, %fd631, %fd2757;
	mul.f64 	%fd2759, %fd2758, %fd2758;
	div.rn.f64 	%fd2760, %fd2755, %fd2759;
	div.rn.f64 	%fd2761, %fd2756, %fd2758;
	sub.f64 	%fd2762, %fd2760, %fd2761;
	add.f64 	%fd3141, %fd3141, %fd2762;
$L__BB0_526:
	setp.eq.s32 	%p444, %r374, 0;
	or.pred  	%p445, %p444, %p435;
	setp.geu.f64 	%p446, %fd631, 0d4054400000000000;
	or.pred  	%p447, %p445, %p446;
	@%p447 bra 	$L__BB0_534;
	shl.b64 	%rd791, %rd881, 3;
	mul.lo.s64 	%rd792, %rd881, 24;
	add.s64 	%rd793, %rd791, %rd792;
	add.s64 	%rd794, %rd123, %rd793;
	ld.global.f64 	%fd2763, [%rd794+40];
	shl.b64 	%rd795, %rd881, 4;
	add.s64 	%rd796, %rd795, %rd792;
	add.s64 	%rd797, %rd123, %rd796;
	ld.global.f64 	%fd2764, [%rd797+40];
	add.s64 	%rd798, %rd797, %rd791;
	ld.global.f64 	%fd641, [%rd798+40];
	add.s64 	%rd799, %rd794, %rd792;
	ld.global.f64 	%fd2765, [%rd799+40];
	add.s64 	%rd800, %rd799, %rd791;
	ld.global.f64 	%fd2766, [%rd800+40];
	add.s64 	%rd801, %rd798, %rd792;
	ld.global.f64 	%fd642, [%rd801+40];
	sub.f64 	%fd2767, %fd632, %fd2763;
	div.rn.f64 	%fd2768, %fd2767, %fd2764;
	sub.f64 	%fd2769, %fd632, %fd2765;
	div.rn.f64 	%fd643, %fd2769, %fd2766;
	neg.f64 	%fd2770, %fd2768;
	mul.f64 	%fd644, %fd2768, %fd2770;
	fma.rn.f64 	%fd2771, %fd644, 0d3FF71547652B82FE, 0d4338000000000000;
	{
	.reg .b32 %temp; 
	mov.b64 	{%r391, %temp}, %fd2771;
	}
	mov.f64 	%fd2772, 0dC338000000000000;
	add.rn.f64 	%fd2773, %fd2771, %fd2772;
	fma.rn.f64 	%fd2774, %fd2773, 0dBFE62E42FEFA39EF, %fd644;
	fma.rn.f64 	%fd2775, %fd2773, 0dBC7ABC9E3B39803F, %fd2774;
	fma.rn.f64 	%fd2776, %fd2775, 0d3E5ADE1569CE2BDF, 0d3E928AF3FCA213EA;
	fma.rn.f64 	%fd2777, %fd2776, %fd2775, 0d3EC71DEE62401315;
	fma.rn.f64 	%fd2778, %fd2777, %fd2775, 0d3EFA01997C89EB71;
	fma.rn.f64 	%fd2779, %fd2778, %fd2775, 0d3F2A01A014761F65;
	fma.rn.f64 	%fd2780, %fd2779, %fd2775, 0d3F56C16C1852B7AF;
	fma.rn.f64 	%fd2781, %fd2780, %fd2775, 0d3F81111111122322;
	fma.rn.f64 	%fd2782, %fd2781, %fd2775, 0d3FA55555555502A1;
	fma.rn.f64 	%fd2783, %fd2782, %fd2775, 0d3FC5555555555511;
	fma.rn.f64 	%fd2784, %fd2783, %fd2775, 0d3FE000000000000B;
	fma.rn.f64 	%fd2785, %fd2784, %fd2775, 0d3FF0000000000000;
	fma.rn.f64 	%fd2786, %fd2785, %fd2775, 0d3FF0000000000000;
	{
	.reg .b32 %temp; 
	mov.b64 	{%r392, %temp}, %fd2786;
	}
	{
	.reg .b32 %temp; 
	mov.b64 	{%temp, %r393}, %fd2786;
	}
	shl.b32 	%r979, %r391, 20;
	add.s32 	%r980, %r979, %r393;
	mov.b64 	%fd3143, {%r392, %r980};
	{
	.reg .b32 %temp; 
	mov.b64 	{%temp, %r981}, %fd644;
	}
	mov.b32 	%f45, %r981;
	abs.f32 	%f21, %f45;
	setp.lt.f32 	%p448, %f21, 0f4086232B;
	@%p448 bra 	$L__BB0_530;
	setp.lt.f64 	%p449, %fd644, 0d0000000000000000;
	add.f64 	%fd2787, %fd644, 0d7FF0000000000000;
	selp.f64 	%fd3143, 0d0000000000000000, %fd2787, %p449;
	setp.geu.f32 	%p450, %f21, 0f40874800;
	@%p450 bra 	$L__BB0_530;
	shr.u32 	%r982, %r391, 31;
	add.s32 	%r983, %r391, %r982;
	shr.s32 	%r984, %r983, 1;
	shl.b32 	%r985, %r984, 20;
	add.s32 	%r986, %r393, %r985;
	mov.b64 	%fd2788, {%r392, %r986};
	sub.s32 	%r987, %r391, %r984;
	shl.b32 	%r988, %r987, 20;
	add.s32 	%r989, %r988, 1072693248;
	mov.b32 	%r990, 0;
	mov.b64 	%fd2789, {%r990, %r989};
	mul.f64 	%fd3143, %fd2789, %fd2788;
$L__BB0_530:
	mul.f64 	%fd649, %fd641, %fd3143;
	neg.f64 	%fd2790, %fd643;
	mul.f64 	%fd650, %fd643, %fd2790;
	fma.rn.f64 	%fd2791, %fd650, 0d3FF71547652B82FE, 0d4338000000000000;
	{
	.reg .b32 %temp; 
	mov.b64 	{%r394, %temp}, %fd2791;
	}
	mov.f64 	%fd2792, 0dC338000000000000;
	add.rn.f64 	%fd2793, %fd2791, %fd2792;
	fma.rn.f64 	%fd2794, %fd2793, 0dBFE62E42FEFA39EF, %fd650;
	fma.rn.f64 	%fd2795, %fd2793, 0dBC7ABC9E3B39803F, %fd2794;
	fma.rn.f64 	%fd2796, %fd2795, 0d3E5ADE1569CE2BDF, 0d3E928AF3FCA213EA;
	fma.rn.f64 	%fd2797, %fd2796, %fd2795, 0d3EC71DEE62401315;
	fma.rn.f64 	%fd2798, %fd2797, %fd2795, 0d3EFA01997C89EB71;
	fma.rn.f64 	%fd2799, %fd2798, %fd2795, 0d3F2A01A014761F65;
	fma.rn.f64 	%fd2800, %fd2799, %fd2795, 0d3F56C16C1852B7AF;
	fma.rn.f64 	%fd2801, %fd2800, %fd2795, 0d3F81111111122322;
	fma.rn.f64 	%fd2802, %fd2801, %fd2795, 0d3FA55555555502A1;
	fma.rn.f64 	%fd2803, %fd2802, %fd2795, 0d3FC5555555555511;
	fma.rn.f64 	%fd2804, %fd2803, %fd2795, 0d3FE000000000000B;
	fma.rn.f64 	%fd2805, %fd2804, %fd2795, 0d3FF0000000000000;
	fma.rn.f64 	%fd2806, %fd2805, %fd2795, 0d3FF0000000000000;
	{
	.reg .b32 %temp; 
	mov.b64 	{%r395, %temp}, %fd2806;
	}
	{
	.reg .b32 %temp; 
	mov.b64 	{%temp, %r396}, %fd2806;
	}
	shl.b32 	%r991, %r394, 20;
	add.s32 	%r992, %r991, %r396;
	mov.b64 	%fd3144, {%r395, %r992};
	{
	.reg .b32 %temp; 
	mov.b64 	{%temp, %r993}, %fd650;
	}
	mov.b32 	%f46, %r993;
	abs.f32 	%f22, %f46;
	setp.lt.f32 	%p451, %f22, 0f4086232B;
	@%p451 bra 	$L__BB0_533;
	setp.lt.f64 	%p452, %fd650, 0d0000000000000000;
	add.f64 	%fd2807, %fd650, 0d7FF0000000000000;
	selp.f64 	%fd3144, 0d0000000000000000, %fd2807, %p452;
	setp.geu.f32 	%p453, %f22, 0f40874800;
	@%p453 bra 	$L__BB0_533;
	shr.u32 	%r994, %r394, 31;
	add.s32 	%r995, %r394, %r994;
	shr.s32 	%r996, %r995, 1;
	shl.b32 	%r997, %r996, 20;
	add.s32 	%r998, %r396, %r997;
	mov.b64 	%fd2808, {%r395, %r998};
	sub.s32 	%r999, %r394, %r996;
	shl.b32 	%r1000, %r999, 20;
	add.s32 	%r1001, %r1000, 1072693248;
	mov.b32 	%r1002, 0;
	mov.b64 	%fd2809, {%r1002, %r1001};
	mul.f64 	%fd3144, %fd2809, %fd2808;
$L__BB0_533:
	fma.rn.f64 	%fd2810, %fd642, %fd3144, %fd649;
	div.rn.f64 	%fd2811, %fd2810, %fd631;
	sub.f64 	%fd3141, %fd3141, %fd2811;
$L__BB0_534:
	setp.ne.s32 	%p454, %r1203, 0;
	@%p454 bra 	$L__BB0_536;
	ld.global.f64 	%fd2812, [%rd882+32];
	add.f64 	%fd3141, %fd3141, %fd2812;
$L__BB0_536:
	ld.global.f64 	%fd2813, [%rd882+24];
	fma.rn.f64 	%fd3147, %fd3141, %fd2813, %fd3147;
	add.s32 	%r1196, %r1196, %r2;
	setp.lt.u32 	%p455, %r1205, %r1195;
	@%p455 bra 	$L__BB0_509;
$L__BB0_537:
	setp.lt.u32 	%p456, %r2, 2;
	st.shared.f64 	[%r29], %fd3147;
	bar.sync 	0;
	@%p456 bra 	$L__BB0_543;
	mov.b32 	%r1206, 1;
$L__BB0_539:
	mov.u32 	%r398, %r1206;
	shl.b32 	%r1206, %r398, 1;
	add.s32 	%r1004, %r1206, -1;
	and.b32  	%r1005, %r1004, %r6;
	setp.ne.s32 	%p457, %r1005, 0;
	@%p457 bra 	$L__BB0_542;
	add.s32 	%r1006, %r398, %r6;
	setp.ge.u32 	%p458, %r1006, %r2;
	@%p458 bra 	$L__BB0_542;
	shl.b32 	%r1007, %r398, 3;
	add.s32 	%r1008, %r29, %r1007;
	ld.shared.f64 	%fd2814, [%r1008];
	ld.shared.f64 	%fd2815, [%r29];
	add.f64 	%fd2816, %fd2814, %fd2815;
	st.shared.f64 	[%r29], %fd2816;
$L__BB0_542:
	bar.sync 	0;
	setp.lt.u32 	%p459, %r1206, %r2;
	@%p459 bra 	$L__BB0_539;
$L__BB0_543:
	ld.shared.f64 	%fd2817, [shared];
	setp.lt.f64 	%p460, %fd2817, %fd3123;
	selp.f64 	%fd3122, %fd540, %fd3122, %p460;
$L__BB0_544:
	ld.global.v4.u16 	{%rs41, %rs42, %rs43, %rs44}, [%rd14+16];
	ld.global.u64 	%rd126, [%rd14+8];
	cvt.u64.u16 	%rd802, %rs41;
	add.s64 	%rd803, %rd126, %rd802;
	shl.b64 	%rd804, %rd803, 3;
	add.s64 	%rd805, %rd2, %rd804;
	ld.global.f64 	%fd2818, [%rd805];
	ld.global.f64 	%fd2819, [%rd805+8];
	ld.global.f64 	%fd2820, [%rd805+16];
	cvt.u64.u16 	%rd806, %rs42;
	add.s64 	%rd807, %rd126, %rd806;
	shl.b64 	%rd808, %rd807, 3;
	add.s64 	%rd809, %rd2, %rd808;
	ld.global.f64 	%fd663, [%rd809];
	ld.global.f64 	%fd664, [%rd809+8];
	ld.global.f64 	%fd665, [%rd809+16];
	cvt.u64.u16 	%rd810, %rs43;
	add.s64 	%rd811, %rd126, %rd810;
	shl.b64 	%rd812, %rd811, 3;
	add.s64 	%rd813, %rd2, %rd812;
	ld.global.f64 	%fd2821, [%rd813];
	ld.global.f64 	%fd2822, [%rd813+8];
	ld.global.f64 	%fd2823, [%rd813+16];
	cvt.u64.u16 	%rd814, %rs44;
	add.s64 	%rd815, %rd126, %rd814;
	shl.b64 	%rd816, %rd815, 3;
	add.s64 	%rd817, %rd2, %rd816;
	ld.global.f64 	%fd2824, [%rd817];
	ld.global.f64 	%fd2825, [%rd817+8];
	ld.global.f64 	%fd2826, [%rd817+16];
	sub.f64 	%fd2827, %fd2818, %fd663;
	sub.f64 	%fd2828, %fd2819, %fd664;
	sub.f64 	%fd2829, %fd2820, %fd665;
	sub.f64 	%fd2830, %fd2821, %fd663;
	sub.f64 	%fd2831, %fd2822, %fd664;
	sub.f64 	%fd2832, %fd2823, %fd665;
	sub.f64 	%fd2833, %fd2824, %fd663;
	sub.f64 	%fd2834, %fd2825, %fd664;
	sub.f64 	%fd2835, %fd2826, %fd665;
	mul.f64 	%fd2836, %fd2831, %fd2831;
	fma.rn.f64 	%fd2837, %fd2830, %fd2830, %fd2836;
	fma.rn.f64 	%fd2838, %fd2832, %fd2832, %fd2837;
	sqrt.rn.f64 	%fd2839, %fd2838;
	div.rn.f64 	%fd666, %fd2830, %fd2839;
	div.rn.f64 	%fd667, %fd2831, %fd2839;
	div.rn.f64 	%fd668, %fd2832, %fd2839;
	mul.f64 	%fd2840, %fd2828, %fd2831;
	fma.rn.f64 	%fd2841, %fd2827, %fd2830, %fd2840;
	fma.rn.f64 	%fd2842, %fd2829, %fd2832, %fd2841;
	div.rn.f64 	%fd2843, %fd2842, %fd2838;
	mul.f64 	%fd2844, %fd2830, %fd2843;
	sub.f64 	%fd2845, %fd2827, %fd2844;
	mul.f64 	%fd2846, %fd2831, %fd2843;
	sub.f64 	%fd2847, %fd2828, %fd2846;
	mul.f64 	%fd2848, %fd2832, %fd2843;
	sub.f64 	%fd2849, %fd2829, %fd2848;
	mul.f64 	%fd2850, %fd2847, %fd2847;
	fma.rn.f64 	%fd2851, %fd2845, %fd2845, %fd2850;
	fma.rn.f64 	%fd2852, %fd2849, %fd2849, %fd2851;
	sqrt.rn.f64 	%fd2853, %fd2852;
	div.rn.f64 	%fd669, %fd2845, %fd2853;
	div.rn.f64 	%fd670, %fd2847, %fd2853;
	div.rn.f64 	%fd671, %fd2849, %fd2853;
	mul.f64 	%fd2854, %fd667, %fd671;
	mul.f64 	%fd2855, %fd668, %fd670;
	sub.f64 	%fd672, %fd2854, %fd2855;
	mul.f64 	%fd2856, %fd668, %fd669;
	mul.f64 	%fd2857, %fd666, %fd671;
	sub.f64 	%fd673, %fd2856, %fd2857;
	mul.f64 	%fd2858, %fd666, %fd670;
	mul.f64 	%fd2859, %fd667, %fd669;
	sub.f64 	%fd674, %fd2858, %fd2859;
	mul.f64 	%fd2860, %fd2834, %fd670;
	fma.rn.f64 	%fd2861, %fd2833, %fd669, %fd2860;
	fma.rn.f64 	%fd2862, %fd2835, %fd671, %fd2861;
	mul.f64 	%fd2863, %fd2834, %fd673;
	fma.rn.f64 	%fd2864, %fd2833, %fd672, %fd2863;
	fma.rn.f64 	%fd2865, %fd2835, %fd674, %fd2864;
	mul.f64 	%fd2866, %fd2865, %fd2865;
	fma.rn.f64 	%fd2867, %fd2862, %fd2862, %fd2866;
	sqrt.rn.f64 	%fd2868, %fd2867;
	div.rn.f64 	%fd675, %fd2862, %fd2868;
	div.rn.f64 	%fd676, %fd2865, %fd2868;
	abs.f64 	%fd677, %fd3122;
	setp.neu.f64 	%p461, %fd677, 0d7FF0000000000000;
	@%p461 bra 	$L__BB0_546;
	mov.f64 	%fd2874, 0d0000000000000000;
	mul.rn.f64 	%fd3149, %fd3122, %fd2874;
	mov.b32 	%r1207, 0;
	bra.uni 	$L__BB0_548;
$L__BB0_546:
	mul.f64 	%fd2869, %fd3122, 0d3FE45F306DC9C883;
	cvt.rni.s32.f64 	%r1207, %fd2869;
	cvt.rn.f64.s32 	%fd2870, %r1207;
	fma.rn.f64 	%fd2871, %fd2870, 0dBFF921FB54442D18, %fd3122;
	fma.rn.f64 	%fd2872, %fd2870, 0dBC91A62633145C00, %fd2871;
	fma.rn.f64 	%fd3149, %fd2870, 0dB97B839A252049C0, %fd2872;
	setp.ltu.f64 	%p462, %fd677, 0d41E0000000000000;
	@%p462 bra 	$L__BB0_548;
	{ // callseq 11, 0
	.param .b64 param0;
	st.param.f64 	[param0], %fd3122;
	.param .align 16 .b8 retval0[16];
	call.uni (retval0), 
	__internal_trig_reduction_slowpathd, 
	(
	param0
	);
	ld.param.f64 	%fd3149, [retval0];
	ld.param.b32 	%r1207, [retval0+8];
	} // callseq 11
$L__BB0_548:
	mul.rn.f64 	%fd2875, %fd3149, %fd3149;
	fma.rn.f64 	%fd2876, %fd2875, 0dBDA8FF8320FD8164, 0d3E21EEA7C1EF8528;
	fma.rn.f64 	%fd2877, %fd2876, %fd2875, 0dBE927E4F8E06E6D9;
	fma.rn.f64 	%fd2878, %fd2877, %fd2875, 0d3EFA01A019DDBCE9;
	fma.rn.f64 	%fd2879, %fd2878, %fd2875, 0dBF56C16C16C15D47;
	fma.rn.f64 	%fd2880, %fd2879, %fd2875, 0d3FA5555555555551;
	fma.rn.f64 	%fd2881, %fd2880, %fd2875, 0dBFE0000000000000;
	fma.rn.f64 	%fd2882, %fd2881, %fd2875, 0d3FF0000000000000;
	fma.rn.f64 	%fd2883, %fd2875, 0d3DE5DB65F9785EBA, 0dBE5AE5F12CB0D246;
	fma.rn.f64 	%fd2884, %fd2883, %fd2875, 0d3EC71DE369ACE392;
	fma.rn.f64 	%fd2885, %fd2884, %fd2875, 0dBF2A01A019DB62A1;
	fma.rn.f64 	%fd2886, %fd2885, %fd2875, 0d3F81111111110818;
	fma.rn.f64 	%fd2887, %fd2886, %fd2875, 0dBFC5555555555554;
	fma.rn.f64 	%fd2888, %fd2887, %fd2875, 0d0000000000000000;
	fma.rn.f64 	%fd2889, %fd2888, %fd3149, %fd3149;
	and.b32  	%r1011, %r1207, 1;
	setp.eq.b32 	%p463, %r1011, 1;
	{
	.reg .b32 %temp; 
	mov.b64 	{%temp, %r1012}, %fd2889;
	}
	{
	.reg .b32 %temp; 
	mov.b64 	{%r1013, %temp}, %fd2889;
	}
	xor.b32  	%r1014, %r1012, -2147483648;
	mov.b64 	%fd2890, {%r1013, %r1014};
	selp.f64 	%fd3150, %fd2882, %fd2889, %p463;
	selp.f64 	%fd3151, %fd2890, %fd2882, %p463;
	and.b32  	%r1015, %r1207, 2;
	setp.eq.s32 	%p464, %r1015, 0;
	@%p464 bra 	$L__BB0_550;
	{
	.reg .b32 %temp; 
	mov.b64 	{%temp, %r1016}, %fd3150;
	}
	{
	.reg .b32 %temp; 
	mov.b64 	{%r1017, %temp}, %fd3150;
	}
	xor.b32  	%r1018, %r1016, -2147483648;
	mov.b64 	%fd3150, {%r1017, %r1018};
	{
	.reg .b32 %temp; 
	mov.b64 	{%temp, %r1019}, %fd3151;
	}
	{
	.reg .b32 %temp; 
	mov.b64 	{%r1020, %temp}, %fd3151;
	}
	xor.b32  	%r1021, %r1019, -2147483648;
	mov.b64 	%fd3151, {%r1020, %r1021};
$L__BB0_550:
	mul.f64 	%fd2891, %fd675, %fd3150;
	mul.f64 	%fd2892, %fd676, %fd3151;
	sub.f64 	%fd688, %fd2891, %fd2892;
	mul.f64 	%fd2893, %fd675, %fd3151;
	fma.rn.f64 	%fd689, %fd676, %fd3150, %fd2893;
	ld.global.u32 	%r1022, [%rd14+24];
	setp.ge.u32 	%p465, %r6, %r1022;
	@%p465 bra 	$L__BB0_552;
	ld.global.u16 	%rd818, [%rd16+48];
	add.s64 	%rd819, %rd126, %rd818;
	shl.b64 	%rd820, %rd819, 3;
	add.s64 	%rd821, %rd2, %rd820;
	ld.global.f64 	%fd2894, [%rd821];
	ld.global.f64 	%fd2895, [%rd821+8];
	ld.global.f64 	%fd2896, [%rd821+16];
	sub.f64 	%fd2897, %fd2894, %fd663;
	sub.f64 	%fd2898, %fd2895, %fd664;
	sub.f64 	%fd2899, %fd2896, %fd665;
	mul.f64 	%fd2900, %fd670, %fd2898;
	fma.rn.f64 	%fd2901, %fd669, %fd2897, %fd2900;
	fma.rn.f64 	%fd2902, %fd671, %fd2899, %fd2901;
	mul.f64 	%fd2903, %fd673, %fd2898;
	fma.rn.f64 	%fd2904, %fd672, %fd2897, %fd2903;
	fma.rn.f64 	%fd2905, %fd674, %fd2899, %fd2904;
	mul.f64 	%fd2906, %fd667, %fd2898;
	fma.rn.f64 	%fd2907, %fd666, %fd2897, %fd2906;
	fma.rn.f64 	%fd2908, %fd668, %fd2899, %fd2907;
	mul.f64 	%fd2909, %fd689, %fd2902;
	mul.f64 	%fd2910, %fd688, %fd2905;
	sub.f64 	%fd2911, %fd2909, %fd2910;
	mul.f64 	%fd2912, %fd689, %fd2905;
	fma.rn.f64 	%fd2913, %fd688, %fd2902, %fd2912;
	mul.f64 	%fd2914, %fd672, %fd2913;
	fma.rn.f64 	%fd2915, %fd669, %fd2911, %fd2914;
	fma.rn.f64 	%fd2916, %fd666, %fd2908, %fd2915;
	mul.f64 	%fd2917, %fd673, %fd2913;
	fma.rn.f64 	%fd2918, %fd670, %fd2911, %fd2917;
	fma.rn.f64 	%fd2919, %fd667, %fd2908, %fd2918;
	mul.f64 	%fd2920, %fd674, %fd2913;
	fma.rn.f64 	%fd2921, %fd671, %fd2911, %fd2920;
	fma.rn.f64 	%fd2922, %fd668, %fd2908, %fd2921;
	add.f64 	%fd2923, %fd663, %fd2916;
	add.f64 	%fd2924, %fd664, %fd2919;
	add.f64 	%fd2925, %fd665, %fd2922;
	st.global.f64 	[%rd821], %fd2923;
	st.global.f64 	[%rd821+8], %fd2924;
	st.global.f64 	[%rd821+16], %fd2925;
$L__BB0_552:
	setp.ne.s32 	%p466, %r6, 0;
	bar.sync 	0;
	@%p466 bra 	$L__BB0_556;
	setp.ne.s32 	%p467, %r1074, 0;
	@%p467 bra 	$L__BB0_555;
	shl.b32 	%r1023, %r1076, 3;
	add.s32 	%r1024, %r4, %r1023;
	st.shared.f64 	[%r1024], %fd538;
$L__BB0_555:
	shl.b32 	%r1025, %r1076, 3;
	add.s32 	%r1026, %r5, %r1025;
	st.shared.f64 	[%r1026], %fd538;
	add.s32 	%r1027, %r3, %r1025;
	st.shared.f64 	[%r1027], %fd3122;
$L__BB0_556:
	bar.sync 	0;
	add.s32 	%r1076, %r1076, 1;
	ld.global.u32 	%r1028, [%rd3+4];
	setp.lt.u32 	%p468, %r1076, %r1028;
	@%p468 bra 	$L__BB0_44;
$L__BB0_557:
	ld.global.u32 	%r404, [%rd3+8];
	setp.eq.s32 	%p469, %r404, 0;
	mov.f64 	%fd3159, 0d0000000000000000;
	@%p469 bra 	$L__BB0_583;
	ld.global.u32 	%r1030, [%rd3];
	and.b32  	%r405, %r1030, 8;
	and.b32  	%r406, %r1030, 2;
	and.b32  	%r407, %r1030, 4;
	and.b32  	%r408, %r1030, 1;
	mov.f64 	%fd3159, 0d0000000000000000;
	mov.b32 	%r1211, 0;
	mov.u32 	%r1208, %r6;
	mov.u32 	%r1212, %r1211;
$L__BB0_559:
	mul.wide.u32 	%rd822, %r1212, 8;
	add.s64 	%rd823, %rd6, %rd822;
	ld.global.u64 	%rd824, [%rd823+32];
	add.s64 	%rd127, %rd3, %rd824;
	sub.s32 	%r414, %r1208, %r1211;
	cvt.s64.s32 	%rd825, %r414;
	ld.global.u64 	%rd128, [%rd127];
	setp.gt.u64 	%p470, %rd128, %rd825;
	@%p470 bra 	$L__BB0_561;
	cvt.u32.u64 	%r1031, %rd128;
	add.s32 	%r1211, %r1211, %r1031;
	add.s32 	%r1212, %r1212, 1;
	setp.lt.u32 	%p471, %r1212, %r404;
	@%p471 bra 	$L__BB0_559;
	bra.uni 	$L__BB0_583;
$L__BB0_561:
	setp.lt.s32 	%p472, %r414, 0;
	@%p472 bra 	$L__BB0_583;
	setp.eq.s32 	%p473, %r405, 0;
	mul.wide.u32 	%rd826, %r414, 8;
	add.s64 	%rd129, %rd127, %rd826;
	ld.global.u64 	%rd130, [%rd129+40];
	and.b64  	%rd827, %rd130, 65535;
	ld.global.u64 	%rd828, [%rd127+16];
	add.s64 	%rd829, %rd827, %rd828;
	shr.u64 	%rd830, %rd130, 16;
	and.b64  	%rd831, %rd830, 65535;
	ld.global.u64 	%rd832, [%rd127+8];
	add.s64 	%rd833, %rd831, %rd832;
	shl.b64 	%rd834, %rd833, 3;
	add.s64 	%rd835, %rd2, %rd834;
	ld.global.f64 	%fd2929, [%rd835];
	shl.b64 	%rd836, %rd829, 3;
	add.s64 	%rd837, %rd2, %rd836;
	ld.global.f64 	%fd2930, [%rd837];
	sub.f64 	%fd2931, %fd2929, %fd2930;
	ld.global.f64 	%fd2932, [%rd835+8];
	ld.global.f64 	%fd2933, [%rd837+8];
	sub.f64 	%fd2934, %fd2932, %fd2933;
	mul.f64 	%fd2935, %fd2934, %fd2934;
	fma.rn.f64 	%fd2936, %fd2931, %fd2931, %fd2935;
	ld.global.f64 	%fd2937, [%rd835+16];
	ld.global.f64 	%fd2938, [%rd837+16];
	sub.f64 	%fd2939, %fd2937, %fd2938;
	fma.rn.f64 	%fd691, %fd2939, %fd2939, %fd2936;
	sqrt.rn.f64 	%fd692, %fd691;
	and.b64  	%rd131, %rd130, 4611686018427387904;
	setp.eq.s64 	%p474, %rd131, 0;
	mov.f64 	%fd3153, 0d0000000000000000;
	and.pred  	%p475, %p474, %p473;
	@%p475 bra 	$L__BB0_570;
	shl.b64 	%rd838, %rd128, 3;
	add.s64 	%rd839, %rd129, %rd838;
	ld.global.f64 	%fd693, [%rd839+40];
	setp.gt.s64 	%p476, %rd130, -1;
	@%p476 bra 	$L__BB0_567;
	setp.eq.s32 	%p477, %r406, 0;
	@%p477 bra 	$L__BB0_566;
	ld.global.f64 	%fd2940, [%rd3+24];
	mul.f64 	%fd2941, %fd693, %fd2940;
	div.rn.f64 	%fd2942, %fd2941, %fd691;
	add.f64 	%fd3153, %fd2942, 0d0000000000000000;
	bra.uni 	$L__BB0_570;
$L__BB0_566:
	ld.global.f64 	%fd2943, [%rd3+24];
	mul.f64 	%fd2944, %fd693, %fd2943;
	div.rn.f64 	%fd2945, %fd2944, %fd692;
	add.f64 	%fd3153, %fd2945, 0d0000000000000000;
	bra.uni 	$L__BB0_570;
$L__BB0_567:
	setp.eq.s32 	%p478, %r406, 0;
	@%p478 bra 	$L__BB0_569;
	ld.global.f64 	%fd2946, [%rd3+16];
	mul.f64 	%fd2947, %fd693, %fd2946;
	div.rn.f64 	%fd2948, %fd2947, %fd691;
	add.f64 	%fd3153, %fd2948, 0d0000000000000000;
	bra.uni 	$L__BB0_570;
$L__BB0_569:
	ld.global.f64 	%fd2949, [%rd3+16];
	mul.f64 	%fd2950, %fd693, %fd2949;
	div.rn.f64 	%fd2951, %fd2950, %fd692;
	add.f64 	%fd3153, %fd2951, 0d0000000000000000;
$L__BB0_570:
	setp.eq.s64 	%p479, %rd131, 0;
	setp.eq.s32 	%p480, %r407, 0;
	and.pred  	%p481, %p479, %p480;
	@%p481 bra 	$L__BB0_572;
	shl.b64 	%rd840, %rd128, 4;
	add.s64 	%rd841, %rd129, %rd840;
	ld.global.f64 	%fd2952, [%rd841+40];
	shl.b64 	%rd842, %rd128, 3;
	add.s64 	%rd843, %rd841, %rd842;
	ld.global.f64 	%fd2953, [%rd843+40];
	mul.f64 	%fd2954, %fd691, %fd691;
	mul.f64 	%fd2955, %fd691, %fd2954;
	mul.f64 	%fd2956, %fd2955, %fd2955;
	div.rn.f64 	%fd2957, %fd2952, %fd2956;
	div.rn.f64 	%fd2958, %fd2953, %fd2955;
	sub.f64 	%fd2959, %fd2957, %fd2958;
	add.f64 	%fd3153, %fd3153, %fd2959;
$L__BB0_572:
	setp.eq.s64 	%p482, %rd131, 0;
	setp.eq.s32 	%p483, %r408, 0;
	or.pred  	%p484, %p483, %p482;
	setp.geu.f64 	%p485, %fd691, 0d4054400000000000;
	or.pred  	%p486, %p484, %p485;
	@%p486 bra 	$L__BB0_580;
	shl.b64 	%rd844, %rd128, 3;
	mul.lo.s64 	%rd845, %rd128, 24;
	add.s64 	%rd846, %rd844, %rd845;
	add.s64 	%rd847, %rd129, %rd846;
	ld.global.f64 	%fd2960, [%rd847+40];
	shl.b64 	%rd848, %rd128, 4;
	add.s64 	%rd849, %rd848, %rd845;
	add.s64 	%rd850, %rd129, %rd849;
	ld.global.f64 	%fd2961, [%rd850+40];
	add.s64 	%rd851, %rd850, %rd844;
	ld.global.f64 	%fd701, [%rd851+40];
	add.s64 	%rd852, %rd847, %rd845;
	ld.global.f64 	%fd2962, [%rd852+40];
	add.s64 	%rd853, %rd852, %rd844;
	ld.global.f64 	%fd2963, [%rd853+40];
	add.s64 	%rd854, %rd851, %rd845;
	ld.global.f64 	%fd702, [%rd854+40];
	sub.f64 	%fd2964, %fd692, %fd2960;
	div.rn.f64 	%fd2965, %fd2964, %fd2961;
	sub.f64 	%fd2966, %fd692, %fd2962;
	div.rn.f64 	%fd703, %fd2966, %fd2963;
	neg.f64 	%fd2967, %fd2965;
	mul.f64 	%fd704, %fd2965, %fd2967;
	fma.rn.f64 	%fd2968, %fd704, 0d3FF71547652B82FE, 0d4338000000000000;
	{
	.reg .b32 %temp; 
	mov.b64 	{%r417, %temp}, %fd2968;
	}
	mov.f64 	%fd2969, 0dC338000000000000;
	add.rn.f64 	%fd2970, %fd2968, %fd2969;
	fma.rn.f64 	%fd2971, %fd2970, 0dBFE62E42FEFA39EF, %fd704;
	fma.rn.f64 	%fd2972, %fd2970, 0dBC7ABC9E3B39803F, %fd2971;
	fma.rn.f64 	%fd2973, %fd2972, 0d3E5ADE1569CE2BDF, 0d3E928AF3FCA213EA;
	fma.rn.f64 	%fd2974, %fd2973, %fd2972, 0d3EC71DEE62401315;
	fma.rn.f64 	%fd2975, %fd2974, %fd2972, 0d3EFA01997C89EB71;
	fma.rn.f64 	%fd2976, %fd2975, %fd2972, 0d3F2A01A014761F65;
	fma.rn.f64 	%fd2977, %fd2976, %fd2972, 0d3F56C16C1852B7AF;
	fma.rn.f64 	%fd2978, %fd2977, %fd2972, 0d3F81111111122322;
	fma.rn.f64 	%fd2979, %fd2978, %fd2972, 0d3FA55555555502A1;
	fma.rn.f64 	%fd2980, %fd2979, %fd2972, 0d3FC5555555555511;
	fma.rn.f64 	%fd2981, %fd2980, %fd2972, 0d3FE000000000000B;
	fma.rn.f64 	%fd2982, %fd2981, %fd2972, 0d3FF0000000000000;
	fma.rn.f64 	%fd2983, %fd2982, %fd2972, 0d3FF0000000000000;
	{
	.reg .b32 %temp; 
	mov.b64 	{%r418, %temp}, %fd2983;
	}
	{
	.reg .b32 %temp; 
	mov.b64 	{%temp, %r419}, %fd2983;
	}
	shl.b32 	%r1034, %r417, 20;
	add.s32 	%r1035, %r1034, %r419;
	mov.b64 	%fd3155, {%r418, %r1035};
	{
	.reg .b32 %temp; 
	mov.b64 	{%temp, %r1036}, %fd704;
	}
	mov.b32 	%f47, %r1036;
	abs.f32 	%f23, %f47;
	setp.lt.f32 	%p487, %f23, 0f4086232B;
	@%p487 bra 	$L__BB0_576;
	setp.lt.f64 	%p488, %fd704, 0d0000000000000000;
	add.f64 	%fd2984, %fd704, 0d7FF0000000000000;
	selp.f64 	%fd3155, 0d0000000000000000, %fd2984, %p488;
	setp.geu.f32 	%p489, %f23, 0f40874800;
	@%p489 bra 	$L__BB0_576;
	shr.u32 	%r1037, %r417, 31;
	add.s32 	%r1038, %r417, %r1037;
	shr.s32 	%r1039, %r1038, 1;
	shl.b32 	%r1040, %r1039, 20;
	add.s32 	%r1041, %r419, %r1040;
	mov.b64 	%fd2985, {%r418, %r1041};
	sub.s32 	%r1042, %r417, %r1039;
	shl.b32 	%r1043, %r1042, 20;
	add.s32 	%r1044, %r1043, 1072693248;
	mov.b32 	%r1045, 0;
	mov.b64 	%fd2986, {%r1045, %r1044};
	mul.f64 	%fd3155, %fd2986, %fd2985;
$L__BB0_576:
	mul.f64 	%fd709, %fd701, %fd3155;
	neg.f64 	%fd2987, %fd703;
	mul.f64 	%fd710, %fd703, %fd2987;
	fma.rn.f64 	%fd2988, %fd710, 0d3FF71547652B82FE, 0d4338000000000000;
	{
	.reg .b32 %temp; 
	mov.b64 	{%r420, %temp}, %fd2988;
	}
	mov.f64 	%fd2989, 0dC338000000000000;
	add.rn.f64 	%fd2990, %fd2988, %fd2989;
	fma.rn.f64 	%fd2991, %fd2990, 0dBFE62E42FEFA39EF, %fd710;
	fma.rn.f64 	%fd2992, %fd2990, 0dBC7ABC9E3B39803F, %fd2991;
	fma.rn.f64 	%fd2993, %fd2992, 0d3E5ADE1569CE2BDF, 0d3E928AF3FCA213EA;
	fma.rn.f64 	%fd2994, %fd2993, %fd2992, 0d3EC71DEE62401315;
	fma.rn.f64 	%fd2995, %fd2994, %fd2992, 0d3EFA01997C89EB71;
	fma.rn.f64 	%fd2996, %fd2995, %fd2992, 0d3F2A01A014761F65;
	fma.rn.f64 	%fd2997, %fd2996, %fd2992, 0d3F56C16C1852B7AF;
	fma.rn.f64 	%fd2998, %fd2997, %fd2992, 0d3F81111111122322;
	fma.rn.f64 	%fd2999, %fd2998, %fd2992, 0d3FA55555555502A1;
	fma.rn.f64 	%fd3000, %fd2999, %fd2992, 0d3FC5555555555511;
	fma.rn.f64 	%fd3001, %fd3000, %fd2992, 0d3FE000000000000B;
	fma.rn.f64 	%fd3002, %fd3001, %fd2992, 0d3FF0000000000000;
	fma.rn.f64 	%fd3003, %fd3002, %fd2992, 0d3FF0000000000000;
	{
	.reg .b32 %temp; 
	mov.b64 	{%r421, %temp}, %fd3003;
	}
	{
	.reg .b32 %temp; 
	mov.b64 	{%temp, %r422}, %fd3003;
	}
	shl.b32 	%r1046, %r420, 20;
	add.s32 	%r1047, %r1046, %r422;
	mov.b64 	%fd3156, {%r421, %r1047};
	{
	.reg .b32 %temp; 
	mov.b64 	{%temp, %r1048}, %fd710;
	}
	mov.b32 	%f48, %r1048;
	abs.f32 	%f24, %f48;
	setp.lt.f32 	%p490, %f24, 0f4086232B;
	@%p490 bra 	$L__BB0_579;
	setp.lt.f64 	%p491, %fd710, 0d0000000000000000;
	add.f64 	%fd3004, %fd710, 0d7FF0000000000000;
	selp.f64 	%fd3156, 0d0000000000000000, %fd3004, %p491;
	setp.geu.f32 	%p492, %f24, 0f40874800;
	@%p492 bra 	$L__BB0_579;
	shr.u32 	%r1049, %r420, 31;
	add.s32 	%r1050, %r420, %r1049;
	shr.s32 	%r1051, %r1050, 1;
	shl.b32 	%r1052, %r1051, 20;
	add.s32 	%r1053, %r422, %r1052;
	mov.b64 	%fd3005, {%r421, %r1053};
	sub.s32 	%r1054, %r420, %r1051;
	shl.b32 	%r1055, %r1054, 20;
	add.s32 	%r1056, %r1055, 1072693248;
	mov.b32 	%r1057, 0;
	mov.b64 	%fd3006, {%r1057, %r1056};
	mul.f64 	%fd3156, %fd3006, %fd3005;
$L__BB0_579:
	fma.rn.f64 	%fd3007, %fd702, %fd3156, %fd709;
	div.rn.f64 	%fd3008, %fd3007, %fd691;
	sub.f64 	%fd3153, %fd3153, %fd3008;
$L__BB0_580:
	setp.ne.s32 	%p493, %r414, 0;
	@%p493 bra 	$L__BB0_582;
	ld.global.f64 	%fd3009, [%rd127+32];
	add.f64 	%fd3153, %fd3153, %fd3009;
$L__BB0_582:
	ld.global.f64 	%fd3010, [%rd127+24];
	fma.rn.f64 	%fd3159, %fd3153, %fd3010, %fd3159;
	add.s32 	%r1208, %r1208, %r2;
	setp.lt.u32 	%p494, %r1212, %r404;
	@%p494 bra 	$L__BB0_559;
$L__BB0_583:
	setp.lt.u32 	%p495, %r2, 2;
	st.shared.f64 	[%r29], %fd3159;
	bar.sync 	0;
	@%p495 bra 	$L__BB0_589;
	mov.b32 	%r1213, 1;
$L__BB0_585:
	mov.u32 	%r424, %r1213;
	shl.b32 	%r1213, %r424, 1;
	add.s32 	%r1059, %r1213, -1;
	and.b32  	%r1060, %r1059, %r6;
	setp.ne.s32 	%p496, %r1060, 0;
	@%p496 bra 	$L__BB0_588;
	add.s32 	%r1061, %r424, %r6;
	setp.ge.u32 	%p497, %r1061, %r2;
	@%p497 bra 	$L__BB0_588;
	shl.b32 	%r1062, %r424, 3;
	add.s32 	%r1063, %r29, %r1062;
	ld.shared.f64 	%fd3011, [%r1063];
	ld.shared.f64 	%fd3012, [%r29];
	add.f64 	%fd3013, %fd3011, %fd3012;
	st.shared.f64 	[%r29], %fd3013;
$L__BB0_588:
	bar.sync 	0;
	setp.lt.u32 	%p498, %r1213, %r2;
	@%p498 bra 	$L__BB0_585;
$L__BB0_589:
	ld.param.u64 	%rd861, [ccd_param_3];
	ld.shared.f64 	%fd721, [shared];
	cvta.to.global.u64 	%rd855, %rd861;
	add.s64 	%rd132, %rd855, %rd5;
	ld.global.f64 	%fd3014, [%rd132];
	sub.f64 	%fd722, %fd3014, %fd721;
	setp.leu.f64 	%p499, %fd722, 0d0000000000000000;
	@%p499 bra 	$L__BB0_594;
	ld.global.u32 	%r426, [%rd3+4];
	setp.ge.s32 	%p500, %r6, %r426;
	@%p500 bra 	$L__BB0_593;
	mov.u32 	%r1214, %r6;
$L__BB0_592:
	ld.param.u64 	%rd862, [ccd_param_3];
	shl.b32 	%r1064, %r1214, 3;
	add.s32 	%r1065, %r3, %r1064;
	ld.shared.f64 	%fd3015, [%r1065];
	cvta.to.global.u64 	%rd857, %rd862;
	mul.wide.s32 	%rd858, %r1214, 8;
	add.s64 	%rd859, %rd857, %rd858;
	st.global.f64 	[%rd859], %fd3015;
	add.s32 	%r1214, %r1214, %r2;
	setp.lt.s32 	%p501, %r1214, %r426;
	@%p501 bra 	$L__BB0_592;
$L__BB0_593:
	bar.sync 	0;
	st.global.f64 	[%rd132], %fd721;
	setp.geu.f64 	%p502, %fd722, 0d3F50624DD2F1A9FC;
	add.s32 	%r429, %r1074, 1;
	setp.lt.u32 	%p503, %r1074, 29;
	and.pred  	%p504, %p502, %p503;
	mov.u32 	%r1074, %r429;
	@%p504 bra 	$L__BB0_39;
$L__BB0_594:
	ret;

}
.func  (.param .align 16 .b8 func_retval0[16]) __internal_trig_reduction_slowpathd(
	.param .b64 __internal_trig_reduction_slowpathd_param_0
)
{
	.local .align 8 .b8 	__local_depot1[40];
	.reg .b64 	%SP;
	.reg .b64 	%SPL;
	.reg .pred 	%p<10>;
	.reg .b32 	%r<47>;
	.reg .b64 	%rd<74>;
	.reg .b64 	%fd<5>;

	mov.u64 	%SPL, __local_depot1;
	ld.param.f64 	%fd4, [__internal_trig_reduction_slowpathd_param_0];
	add.u64 	%rd1, %SPL, 0;
	{
	.reg .b32 %temp; 
	mov.b64 	{%temp, %r1}, %fd4;
	}
	shr.u32 	%r2, %r1, 20;
	and.b32  	%r3, %r2, 2047;
	setp.eq.s32 	%p1, %r3, 2047;
	mov.b32 	%r46, 0;
	@%p1 bra 	$L__BB1_9;
	add.s32 	%r20, %r3, -1024;
	mov.b64 	%rd20, %fd4;
	shl.b64 	%rd2, %rd20, 11;
	shr.u32 	%r4, %r20, 6;
	sub.s32 	%r45, 15, %r4;
	sub.s32 	%r21, 19, %r4;
	setp.lt.u32 	%p2, %r20, 128;
	selp.b32 	%r6, 18, %r21, %p2;
	setp.ge.s32 	%p3, %r45, %r6;
	mov.b64 	%rd70, 0;
	@%p3 bra 	$L__BB1_4;
	add.s32 	%r23, %r6, %r4;
	neg.s32 	%r43, %r23;
	or.b64  	%rd3, %rd2, -9223372036854775808;
	mov.b64 	%rd70, 0;
	mov.b32 	%r42, 0;
	mov.u64 	%rd25, __cudart_i2opi_d;
	mov.u32 	%r44, %r45;
$L__BB1_3:
	.pragma "nounroll";
	mul.wide.s32 	%rd22, %r42, 8;
	add.s64 	%rd23, %rd1, %rd22;
	mul.wide.s32 	%rd24, %r44, 8;
	add.s64 	%rd26, %rd25, %rd24;
	ld.global.nc.u64 	%rd27, [%rd26];
	{
	.reg .u32 %r0, %r1, %r2, %r3, %alo, %ahi, %blo, %bhi, %clo, %chi;
	mov.b64 	{%alo,%ahi}, %rd27;
	mov.b64 	{%blo,%bhi}, %rd3;
	mov.b64 	{%clo,%chi}, %rd70;
	mad.lo.cc.u32 	%r0, %alo, %blo, %clo;
	madc.hi.cc.u32 	%r1, %alo, %blo, %chi;
	madc.hi.u32 	%r2, %alo, %bhi, 0;
	mad.lo.cc.u32 	%r1, %alo, %bhi, %r1;
	madc.hi.cc.u32 	%r2, %ahi, %blo, %r2;
	madc.hi.u32 	%r3, %ahi, %bhi, 0;
	mad.lo.cc.u32 	%r1, %ahi, %blo, %r1;
	madc.lo.cc.u32 	%r2, %ahi, %bhi, %r2;
	addc.u32 	%r3, %r3, 0;
	mov.b64 	%rd28, {%r0,%r1};
	mov.b64 	%rd70, {%r2,%r3};
	}
	st.local.u64 	[%rd23], %rd28;
	add.s32 	%r44, %r44, 1;
	add.s32 	%r43, %r43, 1;
	add.s32 	%r42, %r42, 1;
	setp.ne.s32 	%p4, %r43, -15;
	mov.u32 	%r45, %r6;
	@%p4 bra 	$L__BB1_3;
$L__BB1_4:
	cvt.s64.s32 	%rd29, %r45;
	cvt.u64.u32 	%rd30, %r4;
	add.s64 	%rd31, %rd30, %rd29;
	shl.b64 	%rd32, %rd31, 3;
	add.s64 	%rd33, %rd1, %rd32;
	st.local.u64 	[%rd33+-120], %rd70;
	and.b32  	%r15, %r2, 63;
	ld.local.u64 	%rd72, [%rd1+16];
	ld.local.u64 	%rd71, [%rd1+24];
	setp.eq.s32 	%p5, %r15, 0;
	@%p5 bra 	$L__BB1_6;
	shl.b64 	%rd34, %rd71, %r15;
	shr.u64 	%rd35, %rd72, 1;
	xor.b32  	%r24, %r15, 63;
	shr.u64 	%rd36, %rd35, %r24;
	or.b64  	%rd71, %rd34, %rd36;
	ld.local.u64 	%rd37, [%rd1+8];
	shl.b64 	%rd38, %rd72, %r15;
	shr.u64 	%rd39, %rd37, 1;
	shr.u64 	%rd40, %rd39, %r24;
	or.b64  	%rd72, %rd38, %rd40;
$L__BB1_6:
	and.b32  	%r25, %r1, -2147483648;
	shr.u64 	%rd41, %rd71, 62;
	cvt.u32.u64 	%r26, %rd41;
	mov.b64 	{%r27, %r28}, %rd71;
	mov.b64 	{%r29, %r30}, %rd72;
	shf.l.wrap.b32 	%r31, %r30, %r27, 2;
	shf.l.wrap.b32 	%r32, %r27, %r28, 2;
	mov.b64 	%rd42, {%r31, %r32};
	shl.b64 	%rd43, %rd72, 2;
	shr.u64 	%rd44, %rd42, 63;
	cvt.u32.u64 	%r33, %rd44;
	add.s32 	%r34, %r33, %r26;
	setp.eq.s32 	%p6, %r25, 0;
	neg.s32 	%r35, %r34;
	selp.b32 	%r46, %r34, %r35, %p6;
	setp.gt.s64 	%p7, %rd42, -1;
	mov.b64 	%rd45, 0;
	{
	.reg .u32 %r0, %r1, %r2, %r3, %a0, %a1, %a2, %a3, %b0, %b1, %b2, %b3;
	mov.b64 	{%a0,%a1}, %rd45;
	mov.b64 	{%a2,%a3}, %rd45;
	mov.b64 	{%b0,%b1}, %rd43;
	mov.b64 	{%b2,%b3}, %rd42;
	sub.cc.u32 	%r0, %a0, %b0;
	subc.cc.u32 	%r1, %a1, %b1;
	subc.cc.u32 	%r2, %a2, %b2;
	subc.u32 	%r3, %a3, %b3;
	mov.b64 	%rd46, {%r0,%r1};
	mov.b64 	%rd47, {%r2,%r3};
	}
	xor.b32  	%r36, %r25, -2147483648;
	selp.b64 	%rd73, %rd42, %rd47, %p7;
	selp.b64 	%rd14, %rd43, %rd46, %p7;
	selp.b32 	%r17, %r25, %r36, %p7;
	clz.b64 	%r37, %rd73;
	cvt.u64.u32 	%rd15, %r37;
	setp.eq.s32 	%p8, %r37, 0;
	@%p8 bra 	$L__BB1_8;
	cvt.u32.u64 	%r38, %rd15;
	and.b32  	%r39, %r38, 63;
	shl.b64 	%rd48, %rd73, %r39;
	shr.u64 	%rd49, %rd14, 1;
	not.b32 	%r40, %r38;
	and.b32  	%r41, %r40, 63;
	shr.u64 	%rd50, %rd49, %r41;
	or.b64  	%rd73, %rd48, %rd50;
$L__BB1_8:
	mov.b64 	%rd51, -3958705157555305931;
	{
	.reg .u32 %r0, %r1, %r2, %r3, %alo, %ahi, %blo, %bhi;
	mov.b64 	{%alo,%ahi}, %rd73;
	mov.b64 	{%blo,%bhi}, %rd51;
	mul.lo.u32 	%r0, %alo, %blo;
	mul.hi.u32 	%r1, %alo, %blo;
	mad.lo.cc.u32 	%r1, %alo, %bhi, %r1;
	madc.hi.u32 	%r2, %alo, %bhi, 0;
	mad.lo.cc.u32 	%r1, %ahi, %blo, %r1;
	madc.hi.cc.u32 	%r2, %ahi, %blo, %r2;
	madc.hi.u32 	%r3, %ahi, %bhi, 0;
	mad.lo.cc.u32 	%r2, %ahi, %bhi, %r2;
	addc.u32 	%r3, %r3, 0;
	mov.b64 	%rd52, {%r0,%r1};
	mov.b64 	%rd53, {%r2,%r3};
	}
	setp.gt.s64 	%p9, %rd53, 0;
	{
	.reg .u32 %r0, %r1, %r2, %r3, %a0, %a1, %a2, %a3, %b0, %b1, %b2, %b3;
	mov.b64 	{%a0,%a1}, %rd52;
	mov.b64 	{%a2,%a3}, %rd53;
	mov.b64 	{%b0,%b1}, %rd52;
	mov.b64 	{%b2,%b3}, %rd53;
	add.cc.u32 	%r0, %a0, %b0;
	addc.cc.u32 	%r1, %a1, %b1;
	addc.cc.u32 	%r2, %a2, %b2;
	addc.u32 	%r3, %a3, %b3;
	mov.b64 	%rd54, {%r0,%r1};
	mov.b64 	%rd55, {%r2,%r3};
	}
	selp.b64 	%rd56, %rd55, %rd53, %p9;
	selp.s64 	%rd57, -1, 0, %p9;
	sub.s64 	%rd58, %rd57, %rd15;
	cvt.u64.u32 	%rd59, %r17;
	shl.b64 	%rd60, %rd59, 32;
	add.s64 	%rd61, %rd56, 1;
	shr.u64 	%rd62, %rd61, 10;
	add.s64 	%rd63, %rd62, 1;
	shr.u64 	%rd64, %rd63, 1;
	shl.b64 	%rd65, %rd58, 52;
	add.s64 	%rd66, %rd65, %rd64;
	add.s64 	%rd67, %rd66, 4602678819172646912;
	or.b64  	%rd68, %rd67, %rd60;
	mov.b64 	%fd4, %rd68;
$L__BB1_9:
	st.param.f64 	[func_retval0], %fd4;
	st.param.b32 	[func_retval0+8], %r46;
	ret;

}
.func  (.param .b64 func_retval0) __internal_accurate_pow(
	.param .b64 __internal_accurate_pow_param_0
)
{
	.reg .pred 	%p<8>;
	.reg .b32 	%r<49>;
	.reg .b32 	%f<3>;
	.reg .b64 	%fd<109>;

	ld.param.f64 	%fd10, [__internal_accurate_pow_param_0];
	{
	.reg .b32 %temp; 
	mov.b64 	{%temp, %r46}, %fd10;
	}
	{
	.reg .b32 %temp; 
	mov.b64 	{%r45, %temp}, %fd10;
	}
	shr.u32 	%r47, %r46, 20;
	setp.gt.u32 	%p1, %r46, 1048575;
	@%p1 bra 	$L__BB2_2;
	mul.f64 	%fd11, %fd10, 0d4350000000000000;
	{
	.reg .b32 %temp; 
	mov.b64 	{%temp, %r46}, %fd11;
	}
	{
	.reg .b32 %temp; 
	mov.b64 	{%r45, %temp}, %fd11;
	}
	shr.u32 	%r16, %r46, 20;
	add.s32 	%r47, %r16, -54;
$L__BB2_2:
	add.s32 	%r48, %r47, -1023;
	and.b32  	%r17, %r46, -2146435073;
	or.b32  	%r18, %r17, 1072693248;
	mov.b64 	%fd107, {%r45, %r18};
	setp.lt.u32 	%p2, %r18, 1073127583;
	@%p2 bra 	$L__BB2_4;
	{
	.reg .b32 %temp; 
	mov.b64 	{%r19, %temp}, %fd107;
	}
	{
	.reg .b32 %temp; 
	mov.b64 	{%temp, %r20}, %fd107;
	}
	add.s32 	%r21, %r20, -1048576;
	mov.b64 	%fd107, {%r19, %r21};
	add.s32 	%r48, %r47, -1022;
$L__BB2_4:
	add.f64 	%fd12, %fd107, 0dBFF0000000000000;
	add.f64 	%fd13, %fd107, 0d3FF0000000000000;
	rcp.approx.ftz.f64 	%fd14, %fd13;
	neg.f64 	%fd15, %fd13;
	fma.rn.f64 	%fd16, %fd15, %fd14, 0d3FF0000000000000;
	fma.rn.f64 	%fd17, %fd16, %fd16, %fd16;
	fma.rn.f64 	%fd18, %fd17, %fd14, %fd14;
	mul.f64 	%fd19, %fd12, %fd18;
	fma.rn.f64 	%fd20, %fd12, %fd18, %fd19;
	mul.f64 	%fd21, %fd20, %fd20;
	fma.rn.f64 	%fd22, %fd21, 0d3EB0F5FF7D2CAFE2, 0d3ED0F5D241AD3B5A;
	fma.rn.f64 	%fd23, %fd22, %fd21, 0d3EF3B20A75488A3F;
	fma.rn.f64 	%fd24, %fd23, %fd21, 0d3F1745CDE4FAECD5;
	fma.rn.f64 	%fd25, %fd24, %fd21, 0d3F3C71C7258A578B;
	fma.rn.f64 	%fd26, %fd25, %fd21, 0d3F6249249242B910;
	fma.rn.f64 	%fd27, %fd26, %fd21, 0d3F89999999999DFB;
	sub.f64 	%fd28, %fd12, %fd20;
	add.f64 	%fd29, %fd28, %fd28;
	neg.f64 	%fd30, %fd20;
	fma.rn.f64 	%fd31, %fd30, %fd12, %fd29;
	mul.f64 	%fd32, %fd18, %fd31;
	fma.rn.f64 	%fd33, %fd21, %fd27, 0d3FB5555555555555;
	mov.f64 	%fd34, 0d3FB5555555555555;
	sub.f64 	%fd35, %fd34, %fd33;
	fma.rn.f64 	%fd36, %fd21, %fd27, %fd35;
	add.f64 	%fd37, %fd36, 0dBC46A4CB00B9E7B0;
	add.f64 	%fd38, %fd33, %fd37;
	sub.f64 	%fd39, %fd33, %fd38;
	add.f64 	%fd40, %fd37, %fd39;
	mul.rn.f64 	%fd41, %fd20, %fd20;
	neg.f64 	%fd42, %fd41;
	fma.rn.f64 	%fd43, %fd20, %fd20, %fd42;
	{
	.reg .b32 %temp; 
	mov.b64 	{%r22, %temp}, %fd32;
	}
	{
	.reg .b32 %temp; 
	mov.b64 	{%temp, %r23}, %fd32;
	}
	add.s32 	%r24, %r23, 1048576;
	mov.b64 	%fd44, {%r22, %r24};
	fma.rn.f64 	%fd45, %fd20, %fd44, %fd43;
	mul.rn.f64 	%fd46, %fd41, %fd20;
	neg.f64 	%fd47, %fd46;
	fma.rn.f64 	%fd48, %fd41, %fd20, %fd47;
	fma.rn.f64 	%fd49, %fd41, %fd32, %fd48;
	fma.rn.f64 	%fd50, %fd45, %fd20, %fd49;
	mul.rn.f64 	%fd51, %fd38, %fd46;
	neg.f64 	%fd52, %fd51;
	fma.rn.f64 	%fd53, %fd38, %fd46, %fd52;
	fma.rn.f64 	%fd54, %fd38, %fd50, %fd53;
	fma.rn.f64 	%fd55, %fd40, %fd46, %fd54;
	add.f64 	%fd56, %fd51, %fd55;
	sub.f64 	%fd57, %fd51, %fd56;
	add.f64 	%fd58, %fd55, %fd57;
	add.f64 	%fd59, %fd20, %fd56;
	sub.f64 	%fd60, %fd20, %fd59;
	add.f64 	%fd61, %fd56, %fd60;
	add.f64 	%fd62, %fd58, %fd61;
	add.f64 	%fd63, %fd32, %fd62;
	add.f64 	%fd64, %fd59, %fd63;
	sub.f64 	%fd65, %fd59, %fd64;
	add.f64 	%fd66, %fd63, %fd65;
	xor.b32  	%r25, %r48, -2147483648;
	mov.b32 	%r26, 1127219200;
	mov.b64 	%fd67, {%r25, %r26};
	mov.b32 	%r27, -2147483648;
	mov.b64 	%fd68, {%r27, %r26};
	sub.f64 	%fd69, %fd67, %fd68;
	fma.rn.f64 	%fd70, %fd69, 0d3FE62E42FEFA39EF, %fd64;
	fma.rn.f64 	%fd71, %fd69, 0dBFE62E42FEFA39EF, %fd70;
	sub.f64 	%fd72, %fd71, %fd64;
	sub.f64 	%fd73, %fd66, %fd72;
	fma.rn.f64 	%fd74, %fd69, 0d3C7ABC9E3B39803F, %fd73;
	add.f64 	%fd75, %fd70, %fd74;
	sub.f64 	%fd76, %fd70, %fd75;
	add.f64 	%fd77, %fd74, %fd76;
	mov.f64 	%fd78, 0d4008000000000000;
	{
	.reg .b32 %temp; 
	mov.b64 	{%temp, %r28}, %fd78;
	}
	{
	.reg .b32 %temp; 
	mov.b64 	{%r29, %temp}, %fd78;
	}
	shl.b32 	%r30, %r28, 1;
	setp.gt.u32 	%p3, %r30, -33554433;
	and.b32  	%r31, %r28, -15728641;
	selp.b32 	%r32, %r31, %r28, %p3;
	mov.b64 	%fd79, {%r29, %r32};
	mul.rn.f64 	%fd80, %fd75, %fd79;
	neg.f64 	%fd81, %fd80;
	fma.rn.f64 	%fd82, %fd75, %fd79, %fd81;
	fma.rn.f64 	%fd83, %fd77, %fd79, %fd82;
	add.f64 	%fd4, %fd80, %fd83;
	sub.f64 	%fd84, %fd80, %fd4;
	add.f64 	%fd5, %fd83, %fd84;
	fma.rn.f64 	%fd85, %fd4, 0d3FF71547652B82FE, 0d4338000000000000;
	{
	.reg .b32 %temp; 
	mov.b64 	{%r13, %temp}, %fd85;
	}
	mov.f64 	%fd86, 0dC338000000000000;
	add.rn.f64 	%fd87, %fd85, %fd86;
	fma.rn.f64 	%fd88, %fd87, 0dBFE62E42FEFA39EF, %fd4;
	fma.rn.f64 	%fd89, %fd87, 0dBC7ABC9E3B39803F, %fd88;
	fma.rn.f64 	%fd90, %fd89, 0d3E5ADE1569CE2BDF, 0d3E928AF3FCA213EA;
	fma.rn.f64 	%fd91, %fd90, %fd89, 0d3EC71DEE62401315;
	fma.rn.f64 	%fd92, %fd91, %fd89, 0d3EFA01997C89EB71;
	fma.rn.f64 	%fd93, %fd92, %fd89, 0d3F2A01A014761F65;
	fma.rn.f64 	%fd94, %fd93, %fd89, 0d3F56C16C1852B7AF;
	fma.rn.f64 	%fd95, %fd94, %fd89, 0d3F81111111122322;
	fma.rn.f64 	%fd96, %fd95, %fd89, 0d3FA55555555502A1;
	fma.rn.f64 	%fd97, %fd96, %fd89, 0d3FC5555555555511;
	fma.rn.f64 	%fd98, %fd97, %fd89, 0d3FE000000000000B;
	fma.rn.f64 	%fd99, %fd98, %fd89, 0d3FF0000000000000;
	fma.rn.f64 	%fd100, %fd99, %fd89, 0d3FF0000000000000;
	{
	.reg .b32 %temp; 
	mov.b64 	{%r14, %temp}, %fd100;
	}
	{
	.reg .b32 %temp; 
	mov.b64 	{%temp, %r15}, %fd100;
	}
	shl.b32 	%r33, %r13, 20;
	add.s32 	%r34, %r33, %r15;
	mov.b64 	%fd108, {%r14, %r34};
	{
	.reg .b32 %temp; 
	mov.b64 	{%temp, %r35}, %fd4;
	}
	mov.b32 	%f2, %r35;
	abs.f32 	%f1, %f2;
	setp.lt.f32 	%p4, %f1, 0f4086232B;
	@%p4 bra 	$L__BB2_7;
	setp.lt.f64 	%p5, %fd4, 0d0000000000000000;
	add.f64 	%fd101, %fd4, 0d7FF0000000000000;
	selp.f64 	%fd108, 0d0000000000000000, %fd101, %p5;
	setp.geu.f32 	%p6, %f1, 0f40874800;
	@%p6 bra 	$L__BB2_7;
	shr.u32 	%r36, %r13, 31;
	add.s32 	%r37, %r13, %r36;
	shr.s32 	%r38, %r37, 1;
	shl.b32 	%r39, %r38, 20;
	add.s32 	%r40, %r15, %r39;
	mov.b64 	%fd102, {%r14, %r40};
	sub.s32 	%r41, %r13, %r38;
	shl.b32 	%r42, %r41, 20;
	add.s32 	%r43, %r42, 1072693248;
	mov.b32 	%r44, 0;
	mov.b64 	%fd103, {%r44, %r43};
	mul.f64 	%fd108, %fd103, %fd102;
$L__BB2_7:
	abs.f64 	%fd104, %fd108;
	setp.eq.f64 	%p7, %fd104, 0d7FF0000000000000;
	fma.rn.f64 	%fd105, %fd108, %fd5, %fd108;
	selp.f64 	%fd106, %fd108, %fd105, %p7;
	st.param.f64 	[func_retval0], %fd106;
	ret;

}


// ===== COMPILED SASS (sm_100) =====

	.target	sm_100

	.elftype	@"ET_EXEC"


//--------------------- .note.nv.tkinfo           --------------------------
	.section	.note.nv.tkinfo,"",@"SHT_NOTE"
	.sectionflags	@"SHF_NOTE_NV_TKINFO"
	.tkinfo
        /*0018*/ 	.word	0x00000002
        /*0030*/ 	.string	""
        /*0030*/ 	.string	"ptxas"
        /*0030*/ 	.string	"Cuda compilation tools, release 13.0, V13.0.88"
        /*0030*/ 	.string	"Build cuda_13.0.r13.0/compiler.36424714_0"
        /*0030*/ 	.string	"-arch sm_100 -m 64 "



//--------------------- .note.nv.cuinfo           --------------------------
	.section	.note.nv.cuinfo,"",@"SHT_NOTE"
	.sectionflags	@"SHF_NOTE_NV_CUINFO"
        /*0018*/ 	.short	0x0002
        /*001a*/ 	.short	0x0064
        /*001c*/ 	.short	0x0082
	.zero		2


//--------------------- .nv.info                  --------------------------
	.section	.nv.info,"",@"SHT_CUDA_INFO"
	.align	4


	//----- nvinfo : EIATTR_REGCOUNT
	.align		4
        /*0000*/ 	.byte	0x04, 0x2f
        /*0002*/ 	.short	(.L_2 - .L_1)
	.align		4
.L_1:
        /*0004*/ 	.word	index@(ccd)
        /*0008*/ 	.word	0x0000004e


	//----- nvinfo : EIATTR_FRAME_SIZE
	.align		4
.L_2:
        /*000c*/ 	.byte	0x04, 0x11
        /*000e*/ 	.short	(.L_4 - .L_3)
	.align		4
.L_3:
        /*0010*/ 	.word	index@($ccd$__internal_trig_reduction_slowpathd)
        /*0014*/ 	.word	0x00000028


	//----- nvinfo : EIATTR_FRAME_SIZE
	.align		4
.L_4:
        /*0018*/ 	.byte	0x04, 0x11
        /*001a*/ 	.short	(.L_6 - .L_5)
	.align		4
.L_5:
        /*001c*/ 	.word	index@($ccd$__internal_accurate_pow)
        /*0020*/ 	.word	0x00000028


	//----- nvinfo : EIATTR_FRAME_SIZE
	.align		4
.L_6:
        /*0024*/ 	.byte	0x04, 0x11
        /*0026*/ 	.short	(.L_8 - .L_7)
	.align		4
.L_7:
        /*0028*/ 	.word	index@($__internal_1_$__cuda_sm20_dsqrt_rn_f64_mediumpath_v1)
        /*002c*/ 	.word	0x00000028


	//----- nvinfo : EIATTR_FRAME_SIZE
	.align		4
.L_8:
        /*0030*/ 	.byte	0x04, 0x11
        /*0032*/ 	.short	(.L_10 - .L_9)
	.align		4
.L_9:
        /*0034*/ 	.word	index@($__internal_0_$__cuda_sm20_div_rn_f64_full)
        /*0038*/ 	.word	0x00000028


	//----- nvinfo : EIATTR_FRAME_SIZE
	.align		4
.L_10:
        /*003c*/ 	.byte	0x04, 0x11
        /*003e*/ 	.short	(.L_12 - .L_11)
	.align		4
.L_11:
        /*0040*/ 	.word	index@(ccd)
        /*0044*/ 	.word	0x00000028


	//----- nvinfo : EIATTR_MIN_STACK_SIZE
	.align		4
.L_12:
        /*0048*/ 	.byte	0x04, 0x12
        /*004a*/ 	.short	(.L_14 - .L_13)
	.align		4
.L_13:
        /*004c*/ 	.word	index@(ccd)
        /*0050*/ 	.word	0x00000028
.L_14:


//--------------------- .nv.compat                --------------------------
	.section	.nv.compat,"",@"SHT_CUDA_COMPAT_INFO"
	.align	4
        /*0000*/ 	.byte	0x02, 0x09, 0x00, 0x00, 0x02, 0x02, 0x01, 0x00, 0x02, 0x05, 0x05, 0x00, 0x03, 0x07, 0x01, 0x01
        /*0010*/ 	.byte	0x02, 0x03, 0x00, 0x00, 0x02, 0x06, 0x01, 0x00, 0x04, 0x0b, 0x08, 0x00, 0x01, 0x00, 0x00, 0x00
        /*0020*/ 	.byte	0x00, 0x00, 0x00, 0x00


//--------------------- .nv.info.ccd              --------------------------
	.section	.nv.info.ccd,"",@"SHT_CUDA_INFO"
	.sectionflags	@""
	.align	4


	//----- nvinfo : EIATTR_CUDA_API_VERSION
	.align		4
        /*0000*/ 	.byte	0x04, 0x37
        /*0002*/ 	.short	(.L_16 - .L_15)
.L_15:
        /*0004*/ 	.word	0x00000082


	//----- nvinfo : EIATTR_KPARAM_INFO
	.align		4
.L_16:
        /*0008*/ 	.byte	0x04, 0x17
        /*000a*/ 	.short	(.L_18 - .L_17)
.L_17:
        /*000c*/ 	.word	0x00000000
        /*0010*/ 	.short	0x0003
        /*0012*/ 	.short	0x0018
        /*0014*/ 	.byte	0x00, 0xf5, 0x21, 0x00


	//----- nvinfo : EIATTR_KPARAM_INFO
	.align		4
.L_18:
        /*0018*/ 	.byte	0x04, 0x17
        /*001a*/ 	.short	(.L_20 - .L_19)
.L_19:
        /*001c*/ 	.word	0x00000000
        /*0020*/ 	.short	0x0002
        /*0022*/ 	.short	0x0010
        /*0024*/ 	.byte	0x00, 0xf5, 0x21, 0x00


	//----- nvinfo : EIATTR_KPARAM_INFO
	.align		4
.L_20:
        /*0028*/ 	.byte	0x04, 0x17
        /*002a*/ 	.short	(.L_22 - .L_21)
.L_21:
        /*002c*/ 	.word	0x00000000
        /*0030*/ 	.short	0x0001
        /*0032*/ 	.short	0x0008
        /*0034*/ 	.byte	0x00, 0xf5, 0x21, 0x00


	//----- nvinfo : EIATTR_KPARAM_INFO
	.align		4
.L_22:
        /*0038*/ 	.byte	0x04, 0x17
        /*003a*/ 	.short	(.L_24 - .L_23)
.L_23:
        /*003c*/ 	.word	0x00000000
        /*0040*/ 	.short	0x0000
        /*0042*/ 	.short	0x0000
        /*0044*/ 	.byte	0x00, 0xf5, 0x21, 0x00


	//----- nvinfo : EIATTR_SPARSE_MMA_MASK
	.align		4
.L_24:
        /*0048*/ 	.byte	0x03, 0x50
        /*004a*/ 	.short	0x0000


	//----- nvinfo : EIATTR_MAXREG_COUNT
	.align		4
        /*004c*/ 	.byte	0x03, 0x1b
        /*004e*/ 	.short	0x00ff


	//----- nvinfo : EIATTR_NUM_BARRIERS
	.align		4
        /*0050*/ 	.byte	0x02, 0x4c
        /*0052*/ 	.byte	0x01
	.zero		1


	//----- nvinfo : EIATTR_MERCURY_ISA_VERSION
	.align		4
        /*0054*/ 	.byte	0x03, 0x5f
        /*0056*/ 	.short	0x0101


	//----- nvinfo : EIATTR_VRC_CTA_INIT_COUNT
	.align		4
        /*0058*/ 	.byte	0x02, 0x4a
	.zero		1
	.zero		1


	//----- nvinfo : EIATTR_EXIT_INSTR_OFFSETS
	.align		4
        /*005c*/ 	.byte	0x04, 0x1c
        /*005e*/ 	.short	(.L_26 - .L_25)


	//   ....[0]....
.L_25:
        /*0060*/ 	.word	0x0002ff60


	//   ....[1]....
        /*0064*/ 	.word	0x00030100


	//----- nvinfo : EIATTR_CRS_STACK_SIZE
	.align		4
.L_26:
        /*0068*/ 	.byte	0x04, 0x1e
        /*006a*/ 	.short	(.L_28 - .L_27)
.L_27:
        /*006c*/ 	.word	0x00000000


	//----- nvinfo : EIATTR_CBANK_PARAM_SIZE
	.align		4
.L_28:
        /*0070*/ 	.byte	0x03, 0x19
        /*0072*/ 	.short	0x0020


	//----- nvinfo : EIATTR_PARAM_CBANK
	.align		4
        /*0074*/ 	.byte	0x04, 0x0a
        /*0076*/ 	.short	(.L_30 - .L_29)
	.align		4
.L_29:
        /*0078*/ 	.word	index@(.nv.constant0.ccd)
        /*007c*/ 	.short	0x0380
        /*007e*/ 	.short	0x0020


	//----- nvinfo : EIATTR_SW_WAR
	.align		4
.L_30:
        /*0080*/ 	.byte	0x04, 0x36
        /*0082*/ 	.short	(.L_32 - .L_31)
.L_31:
        /*0084*/ 	.word	0x00000008
.L_32:


//--------------------- .nv.callgraph             --------------------------
	.section	.nv.callgraph,"",@"SHT_CUDA_CALLGRAPH"
	.align	4
	.sectionentsize	8
	.align		4
        /*0000*/ 	.word	0x00000000
	.align		4
        /*0004*/ 	.word	0xffffffff
	.align		4
        /*0008*/ 	.word	0x00000000
	.align		4
        /*000c*/ 	.word	0xfffffffe
	.align		4
        /*0010*/ 	.word	0x00000000
	.align		4
        /*0014*/ 	.word	0xfffffffd
	.align		4
        /*0018*/ 	.word	0x00000000
	.align		4
        /*001c*/ 	.word	0xfffffffc


//--------------------- .nv.constant4             --------------------------
	.section	.nv.constant4,"a",@progbits
	.align	8
	.align		8
.nv.constant4:
        /*0000*/ 	.dword	__cudart_i2opi_d


//--------------------- .text.ccd                 --------------------------
	.section	.text.ccd,"ax",@progbits
	.align	128
        .global         ccd
        .type           ccd,@function
        .size           ccd,(.L_x_845 - ccd)
        .other          ccd,@"STO_CUDA_ENTRY STV_DEFAULT"
ccd:
.text.ccd:
[----:B------:R-:W0:Y:S08]  /*0000*/  LDC R1, c[0x0][0x37c] ;  /* 0x0000df00ff017b82 */ /* 0x000e300000000800 */
[----:B------:R-:W1:Y:S01]  /*0010*/  LDC.64 R10, c[0x0][0x380] ;  /* 0x0000e000ff0a7b82 */ /* 0x000e620000000a00 */
[----:B------:R-:W1:Y:S01]  /*0020*/  LDCU.64 UR10, c[0x0][0x358] ;  /* 0x00006b00ff0a77ac */ /* 0x000e620008000a00 */
[----:B0-----:R-:W-:Y:S01]  /*0030*/  VIADD R1, R1, 0xffffffd8 ;  /* 0xffffffd801017836 */ /* 0x001fe20000000000 */
[----:B-1----:R-:W2:Y:S05]  /*0040*/  LDG.E R0, desc[UR10][R10.64+0x4] ;  /* 0x0000040a0a007981 */ /* 0x002eaa000c1e1900 */
[----:B------:R-:W0:Y:S01]  /*0050*/  S2UR UR5, SR_CgaCtaId ;  /* 0x00000000000579c3 */ /* 0x000e220000008800 */
[----:B------:R-:W1:Y:S01]  /*0060*/  LDCU UR14, c[0x0][0x360] ;  /* 0x00006c00ff0e77ac */ /* 0x000e620008000800 */
[----:B------:R-:W-:Y:S01]  /*0070*/  BSSY.RECONVERGENT B0, `(.L_x_0) ;  /* 0x0000014000007945 */ /* 0x000fe20003800200 */
[----:B------:R-:W3:Y:S01]  /*0080*/  S2R R14, SR_TID.X ;  /* 0x00000000000e7919 */ /* 0x000ee20000002100 */
[----:B------:R-:W-:-:S02]  /*0090*/  UMOV UR4, 0x400 ;  /* 0x0000040000047882 */ /* 0x000fc40000000000 */
[----:B0-----:R-:W-:-:S04]  /*00a0*/  ULEA UR4, UR5, UR4, 0x18 ;  /* 0x0000000405047291 */ /* 0x001fc8000f8ec0ff */
[----:B-1----:R-:W-:Y:S01]  /*00b0*/  ULEA UR16, UR14, UR4, 0x3 ;  /* 0x000000040e107291 */ /* 0x002fe2000f8e18ff */
[----:B--2---:R-:W-:-:S13]  /*00c0*/  R2UR UR15, R0 ;  /* 0x00000000000f72ca */ /* 0x004fda00000e0000 */
[----:B---3--:R-:W-:Y:S01]  /*00d0*/  ISETP.GE.U32.AND P0, PT, R14, UR15, PT ;  /* 0x0000000f0e007c0c */ /* 0x008fe2000bf06070 */
[----:B------:R-:W-:-:S04]  /*00e0*/  ULEA UR17, UR15, UR16, 0x3 ;  /* 0x000000100f117291 */ /* 0x000fc8000f8e18ff */
[----:B------:R-:W-:-:S08]  /*00f0*/  ULEA UR18, UR15, UR17, 0x3 ;  /* 0x000000110f127291 */ /* 0x000fd0000f8e18ff */
[----:B------:R-:W-:Y:S05]  /*0100*/  @P0 BRA `(.L_x_1) ;  /* 0x0000000000280947 */ /* 0x000fea0003800000 */
[----:B------:R-:W-:Y:S02]  /*0110*/  IMAD.MOV.U32 R0, RZ, RZ, R14 ;  /* 0x000000ffff007224 */ /* 0x000fe400078e000e */
[----:B------:R-:W-:Y:S02]  /*0120*/  IMAD.MOV.U32 R2, RZ, RZ, -0x5dad62c7 ;  /* 0xa2529d39ff027424 */ /* 0x000fe400078e00ff */
[----:B------:R-:W-:-:S07]  /*0130*/  IMAD.MOV.U32 R3, RZ, RZ, 0x3f91df46 ;  /* 0x3f91df46ff037424 */ /* 0x000fce00078e00ff */
.L_x_2:
[C---:B------:R-:W-:Y:S02]  /*0140*/  LEA R5, R0.reuse, UR17, 0x3 ;  /* 0x0000001100057c11 */ /* 0x040fe4000f8e18ff */
[C---:B------:R-:W-:Y:S01]  /*0150*/  LEA R7, R0.reuse, UR18, 0x3 ;  /* 0x0000001200077c11 */ /* 0x040fe2000f8e18ff */
[----:B------:R-:W-:Y:S02]  /*0160*/  VIADD R0, R0, UR14 ;  /* 0x0000000e00007c36 */ /* 0x000fe40008000000 */
[----:B------:R0:W-:Y:S03]  /*0170*/  STS.64 [R5], R2 ;  /* 0x0000000205007388 */ /* 0x0001e60000000a00 */
[----:B------:R-:W-:Y:S01]  /*0180*/  ISETP.GE.U32.AND P0, PT, R0, UR15, PT ;  /* 0x0000000f00007c0c */ /* 0x000fe2000bf06070 */
[----:B------:R0:W-:-:S12]  /*0190*/  STS.64 [R7], R2 ;  /* 0x0000000207007388 */ /* 0x0001d80000000a00 */
[----:B0-----:R-:W-:Y:S05]  /*01a0*/  @!P0 BRA `(.L_x_2) ;  /* 0xfffffffc00e48947 */ /* 0x001fea000383ffff */
.L_x_1:
[----:B------:R-:W-:Y:S05]  /*01b0*/  BSYNC.RECONVERGENT B0 ;  /* 0x0000000000007941 */ /* 0x000fea0003800200 */
.L_x_0:
[----:B------:R-:W-:Y:S06]  /*01c0*/  BAR.SYNC.DEFER_BLOCKING 0x0 ;  /* 0x0000000000007b1d */ /* 0x000fec0000010000 */
[----:B------:R-:W0:Y:S01]  /*01d0*/  LDCU.64 UR6, c[0x0][0x380] ;  /* 0x00007000ff0677ac */ /* 0x000e220008000a00 */
[----:B------:R-:W2:Y:S01]  /*01e0*/  LDG.E R7, desc[UR10][R10.64+0x8] ;  /* 0x0000080a0a077981 */ /* 0x000ea2000c1e1900 */
[----:B0-----:R-:W-:Y:S01]  /*01f0*/  UIMAD.WIDE.U32 UR6, UR15, 0x8, UR6 ;  /* 0x000000080f0678a5 */ /* 0x001fe2000f8e0006 */
[----:B------:R-:W-:Y:S02]  /*0200*/  CS2R R8, SRZ ;  /* 0x0000000000087805 */ /* 0x000fe4000001ff00 */
[----:B--2---:R-:W-:-:S13]  /*0210*/  ISETP.NE.AND P0, PT, R7, RZ, PT ;  /* 0x000000ff0700720c */ /* 0x004fda0003f05270 */
[----:B------:R-:W-:Y:S05]  /*0220*/  @!P0 BRA `(.L_x_3) ;  /* 0x0000001c00948947 */ /* 0x000fea0003800000 */
[----:B------:R-:W2:Y:S01]  /*0230*/  LDG.E R6, desc[UR10][R10.64] ;  /* 0x0000000a0a067981 */ /* 0x000ea2000c1e1900 */
[----:B------:R-:W-:Y:S01]  /*0240*/  HFMA2 R4, -RZ, RZ, 0, 0 ;  /* 0x00000000ff047431 */ /* 0x000fe200000001ff */
[----:B------:R-:W-:Y:S01]  /*0250*/  BSSY.RECONVERGENT B2, `(.L_x_3) ;  /* 0x00001e2000027945 */ /* 0x000fe20003800200 */
[----:B------:R-:W-:Y:S01]  /*0260*/  IMAD.MOV.U32 R3, RZ, RZ, R14 ;  /* 0x000000ffff037224 */ /* 0x000fe200078e000e */
[----:B------:R-:W-:Y:S01]  /*0270*/  CS2R R8, SRZ ;  /* 0x0000000000087805 */ /* 0x000fe2000001ff00 */
[----:B------:R-:W-:Y:S01]  /*0280*/  IMAD.MOV.U32 R2, RZ, RZ, RZ ;  /* 0x000000ffff027224 */ /* 0x000fe200078e00ff */
[----:B------:R-:W0:Y:S01]  /*0290*/  LDCU.64 UR8, c[0x0][0x380] ;  /* 0x00007000ff0877ac */ /* 0x000e220008000a00 */
[----:B------:R-:W1:Y:S02]  /*02a0*/  LDCU.64 UR12, c[0x0][0x388] ;  /* 0x00007100ff0c77ac */ /* 0x000e640008000a00 */
[----:B012---:R-:W-:-:S07]  /*02b0*/  LOP3.LUT R5, R6, 0x2, RZ, 0xc0, !PT ;  /* 0x0000000206057812 */ /* 0x007fce00078ec0ff */
.L_x_41:
[----:B------:R-:W-:-:S04]  /*02c0*/  IMAD.MOV.U32 R11, RZ, RZ, 0x8 ;  /* 0x00000008ff0b7424 */ /* 0x000fc800078e00ff */
[----:B------:R-:W-:-:S06]  /*02d0*/  IMAD.WIDE.U32 R10, R2, R11, UR6 ;  /* 0x00000006020a7e25 */ /* 0x000fcc000f8e000b */
[----:B------:R-:W2:Y:S02]  /*02e0*/  LDG.E.64 R10, desc[UR10][R10.64+0x20] ;  /* 0x0000200a0a0a7981 */ /* 0x000ea4000c1e1b00 */
[----:B--2---:R-:W-:-:S04]  /*02f0*/  IADD3 R30, P0, PT, R10, UR8, RZ ;  /* 0x000000080a1e7c10 */ /* 0x004fc8000ff1e0ff */
[----:B------:R-:W-:-:S05]  /*0300*/  IADD3.X R31, PT, PT, R11, UR9, RZ, P0, !PT ;  /* 0x000000090b1f7c10 */ /* 0x000fca00087fe4ff */
[----:B------:R-:W2:Y:S01]  /*0310*/  LDG.E.64 R28, desc[UR10][R30.64] ;  /* 0x0000000a1e1c7981 */ /* 0x000ea2000c1e1b00 */
[----:B------:R-:W-:Y:S01]  /*0320*/  IMAD.IADD R0, R3, 0x1, -R4 ;  /* 0x0000000103007824 */ /* 0x000fe200078e0a04 */
[----:B------:R-:W-:Y:S04]  /*0330*/  BSSY.RELIABLE B1, `(.L_x_4) ;  /* 0x00001d2000017945 */ /* 0x000fe80003800100 */
[----:B------:R-:W-:Y:S02]  /*0340*/  SHF.R.S32.HI R13, RZ, 0x1f, R0 ;  /* 0x0000001fff0d7819 */ /* 0x000fe40000011400 */
[----:B--2---:R-:W-:-:S04]  /*0350*/  ISETP.GT.U32.AND P0, PT, R28, R0, PT ;  /* 0x000000001c00720c */ /* 0x004fc80003f04070 */
[----:B------:R-:W-:-:S13]  /*0360*/  ISETP.GT.U32.AND.EX P0, PT, R29, R13, PT, P0 ;  /* 0x0000000d1d00720c */ /* 0x000fda0003f04100 */
[----:B------:R-:W-:Y:S05]  /*0370*/  @P0 BRA `(.L_x_5) ;  /* 0x0000000000180947 */ /* 0x000fea0003800000 */
[----:B------:R-:W-:Y:S01]  /*0380*/  VIADD R2, R2, 0x1 ;  /* 0x0000000102027836 */ /* 0x000fe20000000000 */
[----:B------:R-:W-:-:S04]  /*0390*/  IADD3 R4, PT, PT, R4, R28, RZ ;  /* 0x0000001c04047210 */ /* 0x000fc80007ffe0ff */
[----:B------:R-:W-:-:S13]  /*03a0*/  ISETP.GE.U32.AND P0, PT, R2, R7, PT ;  /* 0x000000070200720c */ /* 0x000fda0003f06070 */
[----:B------:R-:W-:Y:S05]  /*03b0*/  @P0 BREAK.RELIABLE B1 ;  /* 0x0000000000010942 */ /* 0x000fea0003800100 */
[----:B------:R-:W-:Y:S05]  /*03c0*/  @!P0 BRA `(.L_x_6) ;  /* 0x0000001c00208947 */ /* 0x000fea0003800000 */
[----:B------:R-:W-:Y:S05]  /*03d0*/  BRA `(.L_x_7) ;  /* 0x0000001c00247947 */ /* 0x000fea0003800000 */
.L_x_5:
[----:B------:R-:W-:-:S13]  /*03e0*/  ISETP.GE.AND P0, PT, R0, RZ, PT ;  /* 0x000000ff0000720c */ /* 0x000fda0003f06270 */
[----:B------:R-:W-:Y:S05]  /*03f0*/  @!P0 BREAK.RELIABLE B1 ;  /* 0x0000000000018942 */ /* 0x000fea0003800100 */
[----:B------:R-:W-:Y:S05]  /*0400*/  @!P0 BRA `(.L_x_7) ;  /* 0x0000001c00188947 */ /* 0x000fea0003800000 */
[----:B------:R-:W-:Y:S01]  /*0410*/  IMAD.WIDE.U32 R12, R0, 0x8, R30 ;  /* 0x00000008000c7825 */ /* 0x000fe200078e001e */
[----:B------:R-:W2:Y:S04]  /*0420*/  LDG.E.64 R10, desc[UR10][R30.64+0x10] ;  /* 0x0000100a1e0a7981 */ /* 0x000ea8000c1e1b00 */
[----:B------:R-:W3:Y:S04]  /*0430*/  LDG.E.64 R34, desc[UR10][R12.64+0x28] ;  /* 0x0000280a0c227981 */ /* 0x000ee8000c1e1b00 */
[----:B------:R-:W4:Y:S01]  /*0440*/  LDG.E.64 R16, desc[UR10][R30.64+0x8] ;  /* 0x0000080a1e107981 */ /* 0x000f22000c1e1b00 */
[----:B---3--:R-:W-:-:S02]  /*0450*/  SHF.R.U64 R15, R34, 0x10, R35 ;  /* 0x00000010220f7819 */ /* 0x008fc40000001223 */
[----:B------:R-:W-:Y:S02]  /*0460*/  LOP3.LUT R19, R34, 0xffff, RZ, 0xc0, !PT ;  /* 0x0000ffff22137812 */ /* 0x000fe400078ec0ff */
[----:B------:R-:W-:Y:S02]  /*0470*/  LOP3.LUT R15, R15, 0xffff, RZ, 0xc0, !PT ;  /* 0x0000ffff0f0f7812 */ /* 0x000fe400078ec0ff */
[----:B--2---:R-:W-:Y:S02]  /*0480*/  IADD3 R19, P0, PT, R10, R19, RZ ;  /* 0x000000130a137210 */ /* 0x004fe40007f1e0ff */
[----:B----4-:R-:W-:Y:S02]  /*0490*/  IADD3 R10, P1, PT, R16, R15, RZ ;  /* 0x0000000f100a7210 */ /* 0x010fe40007f3e0ff */
[----:B------:R-:W-:Y:S01]  /*04a0*/  LEA R18, P2, R19, UR12, 0x3 ;  /* 0x0000000c13127c11 */ /* 0x000fe2000f8418ff */
[----:B------:R-:W-:Y:S01]  /*04b0*/  IMAD.X R20, RZ, RZ, R11, P0 ;  /* 0x000000ffff147224 */ /* 0x000fe200000e060b */
[----:B------:R-:W-:Y:S01]  /*04c0*/  LEA R16, P0, R10, UR12, 0x3 ;  /* 0x0000000c0a107c11 */ /* 0x000fe2000f8018ff */
[----:B------:R-:W-:-:S03]  /*04d0*/  IMAD.X R17, RZ, RZ, R17, P1 ;  /* 0x000000ffff117224 */ /* 0x000fc600008e0611 */
[----:B------:R-:W-:Y:S02]  /*04e0*/  LEA.HI.X R19, R19, UR13, R20, 0x3, P2 ;  /* 0x0000000d13137c11 */ /* 0x000fe400090f1c14 */
[----:B------:R-:W-:-:S03]  /*04f0*/  LEA.HI.X R17, R10, UR13, R17, 0x3, P0 ;  /* 0x0000000d0a117c11 */ /* 0x000fc600080f1c11 */
[----:B------:R-:W2:Y:S04]  /*0500*/  LDG.E.64 R24, desc[UR10][R18.64+0x8] ;  /* 0x0000080a12187981 */ /* 0x000ea8000c1e1b00 */
[----:B------:R-:W2:Y:S04]  /*0510*/  LDG.E.64 R22, desc[UR10][R16.64+0x8] ;  /* 0x0000080a10167981 */ /* 0x000ea8000c1e1b00 */
[----:B------:R-:W3:Y:S04]  /*0520*/  LDG.E.64 R20, desc[UR10][R18.64] ;  /* 0x0000000a12147981 */ /* 0x000ee8000c1e1b00 */
[----:B------:R-:W3:Y:S04]  /*0530*/  LDG.E.64 R10, desc[UR10][R16.64] ;  /* 0x0000000a100a7981 */ /* 0x000ee8000c1e1b00 */
[----:B------:R-:W4:Y:S04]  /*0540*/  LDG.E.64 R32, desc[UR10][R18.64+0x10] ;  /* 0x0000100a12207981 */ /* 0x000f28000c1e1b00 */
[----:B------:R0:W4:Y:S02]  /*0550*/  LDG.E.64 R26, desc[UR10][R16.64+0x10] ;  /* 0x0000100a101a7981 */ /* 0x000124000c1e1b00 */
[----:B0-----:R-:W-:-:S02]  /*0560*/  IMAD.MOV.U32 R16, RZ, RZ, 0x0 ;  /* 0x00000000ff107424 */ /* 0x001fc400078e00ff */
[----:B------:R-:W-:Y:S01]  /*0570*/  IMAD.MOV.U32 R17, RZ, RZ, 0x3fd80000 ;  /* 0x3fd80000ff117424 */ /* 0x000fe200078e00ff */
[----:B------:R-:W-:Y:S01]  /*0580*/  BSSY.RECONVERGENT B3, `(.L_x_8) ;  /* 0x000001f000037945 */ /* 0x000fe20003800200 */
[----:B------:R-:W-:Y:S01]  /*0590*/  LOP3.LUT P0, RZ, R6, 0x8, RZ, 0xc0, !PT ;  /* 0x0000000806ff7812 */ /* 0x000fe2000780c0ff */
[----:B--2---:R-:W-:Y:S02]  /*05a0*/  DADD R22, R22, -R24 ;  /* 0x0000000016167229 */ /* 0x004fe40000000818 */
[----:B---3--:R-:W-:-:S06]  /*05b0*/  DADD R10, R10, -R20 ;  /* 0x000000000a0a7229 */ /* 0x008fcc0000000814 */
[----:B------:R-:W-:Y:S02]  /*05c0*/  DMUL R22, R22, R22 ;  /* 0x0000001616167228 */ /* 0x000fe40000000000 */
[----:B----4-:R-:W-:-:S06]  /*05d0*/  DADD R26, R26, -R32 ;  /* 0x000000001a1a7229 */ /* 0x010fcc0000000820 */
[----:B------:R-:W-:-:S08]  /*05e0*/  DFMA R10, R10, R10, R22 ;  /* 0x0000000a0a0a722b */ /* 0x000fd00000000016 */
[----:B------:R-:W-:-:S06]  /*05f0*/  DFMA R10, R26, R26, R10 ;  /* 0x0000001a1a0a722b */ /* 0x000fcc000000000a */
[----:B------:R-:W0:Y:S04]  /*0600*/  MUFU.RSQ64H R27, R11 ;  /* 0x0000000b001b7308 */ /* 0x000e280000001c00 */
[----:B------:R-:W-:-:S06]  /*0610*/  VIADD R26, R11, 0xfcb00000 ;  /* 0xfcb000000b1a7836 */ /* 0x000fcc0000000000 */
[----:B0-----:R-:W-:-:S08]  /*0620*/  DMUL R20, R26, R26 ;  /* 0x0000001a1a147228 */ /* 0x001fd00000000000 */
[----:B------:R-:W-:-:S08]  /*0630*/  DFMA R20, R10, -R20, 1 ;  /* 0x3ff000000a14742b */ /* 0x000fd00000000814 */
[----:B------:R-:W-:Y:S02]  /*0640*/  DFMA R16, R20, R16, 0.5 ;  /* 0x3fe000001410742b */ /* 0x000fe40000000010 */
[----:B------:R-:W-:-:S08]  /*0650*/  DMUL R20, R26, R20 ;  /* 0x000000141a147228 */ /* 0x000fd00000000000 */
[----:B------:R-:W-:Y:S01]  /*0660*/  DFMA R24, R16, R20, R26 ;  /* 0x000000141018722b */ /* 0x000fe2000000001a */
[----:B------:R-:W-:-:S07]  /*0670*/  ISETP.GE.U32.AND P1, PT, R26, 0x7ca00000, PT ;  /* 0x7ca000001a00780c */ /* 0x000fce0003f26070 */
[----:B------:R-:W-:Y:S02]  /*0680*/  DMUL R18, R10, R24 ;  /* 0x000000180a127228 */ /* 0x000fe40000000000 */
[----:B------:R-:W-:Y:S01]  /*0690*/  IADD3 R17, PT, PT, R25, -0x100000, RZ ;  /* 0xfff0000019117810 */ /* 0x000fe20007ffe0ff */
[----:B------:R-:W-:-:S05]  /*06a0*/  IMAD.MOV.U32 R16, RZ, RZ, R24 ;  /* 0x000000ffff107224 */ /* 0x000fca00078e0018 */
[----:B------:R-:W-:-:S08]  /*06b0*/  DFMA R20, R18, -R18, R10 ;  /* 0x800000121214722b */ /* 0x000fd0000000000a */
[----:B------:R-:W-:Y:S01]  /*06c0*/  DFMA R42, R20, R16, R18 ;  /* 0x00000010142a722b */ /* 0x000fe20000000012 */
[----:B------:R-:W-:Y:S10]  /*06d0*/  @!P1 BRA `(.L_x_9) ;  /* 0x0000000000249947 */ /* 0x000ff40003800000 */
[----:B------:R-:W-:Y:S01]  /*06e0*/  IMAD.MOV.U32 R22, RZ, RZ, R20 ;  /* 0x000000ffff167224 */ /* 0x000fe200078e0014 */
[----:B------:R-:W-:Y:S01]  /*06f0*/  MOV R15, R11 ;  /* 0x0000000b000f7202 */ /* 0x000fe20000000f00 */
[----:B------:R-:W-:Y:S02]  /*0700*/  IMAD.MOV.U32 R20, RZ, RZ, R18 ;  /* 0x000000ffff147224 */ /* 0x000fe400078e0012 */
[----:B------:R-:W-:Y:S01]  /*0710*/  IMAD.MOV.U32 R18, RZ, RZ, R26 ;  /* 0x000000ffff127224 */ /* 0x000fe200078e001a */
[----:B------:R-:W-:Y:S01]  /*0720*/  MOV R26, 0x750 ;  /* 0x00000750001a7802 */ /* 0x000fe20000000f00 */
[----:B------:R-:W-:-:S07]  /*0730*/  IMAD.MOV.U32 R16, RZ, RZ, R10 ;  /* 0x000000ffff107224 */ /* 0x000fce00078e000a */
[----:B------:R-:W-:Y:S05]  /*0740*/  CALL.REL.NOINC `($__internal_1_$__cuda_sm20_dsqrt_rn_f64_mediumpath_v1) ;  /* 0x0000030000047944 */ /* 0x000fea0003c00000 */
[----:B------:R-:W-:Y:S02]  /*0750*/  IMAD.MOV.U32 R42, RZ, RZ, R16 ;  /* 0x000000ffff2a7224 */ /* 0x000fe400078e0010 */
[----:B------:R-:W-:-:S07]  /*0760*/  IMAD.MOV.U32 R43, RZ, RZ, R15 ;  /* 0x000000ffff2b7224 */ /* 0x000fce00078e000f */
.L_x_9:
[----:B------:R-:W-:Y:S05]  /*0770*/  BSYNC.RECONVERGENT B3 ;  /* 0x0000000000037941 */ /* 0x000fea0003800200 */
.L_x_8:
[----:B------:R-:W-:Y:S01]  /*0780*/  LOP3.LUT R32, R35, 0x40000000, RZ, 0xc0, !PT ;  /* 0x4000000023207812 */ /* 0x000fe200078ec0ff */
[----:B------:R-:W-:Y:S01]  /*0790*/  BSSY.RECONVERGENT B3, `(.L_x_10) ;  /* 0x000007b000037945 */ /* 0x000fe20003800200 */
[----:B------:R-:W-:Y:S02]  /*07a0*/  CS2R R40, SRZ ;  /* 0x0000000000287805 */ /* 0x000fe4000001ff00 */
[----:B------:R-:W-:-:S13]  /*07b0*/  ISETP.EQ.AND.EX P1, PT, R32, RZ, PT, PT ;  /* 0x000000ff2000720c */ /* 0x000fda0003f22370 */
[----:B------:R-:W-:Y:S05]  /*07c0*/  @!P0 BRA P1, `(.L_x_11) ;  /* 0x0000000400dc8947 */ /* 0x000fea0000800000 */
[----:B------:R-:W-:-:S04]  /*07d0*/  LEA R16, P0, R28, R12, 0x3 ;  /* 0x0000000c1c107211 */ /* 0x000fc800078018ff */
[----:B------:R-:W-:-:S06]  /*07e0*/  LEA.HI.X R17, R28, R13, R29, 0x3, P0 ;  /* 0x0000000d1c117211 */ /* 0x000fcc00000f1c1d */
[----:B------:R-:W5:Y:S01]  /*07f0*/  LDG.E.64 R16, desc[UR10][R16.64+0x28] ;  /* 0x0000280a10107981 */ /* 0x000f62000c1e1b00 */
[----:B------:R-:W-:-:S04]  /*0800*/  ISETP.GT.U32.AND P0, PT, R34, -0x1, PT ;  /* 0xffffffff2200780c */ /* 0x000fc80003f04070 */
[----:B------:R-:W-:-:S13]  /*0810*/  ISETP.GT.AND.EX P0, PT, R35, -0x1, PT, P0 ;  /* 0xffffffff2300780c */ /* 0x000fda0003f04300 */
[----:B------:R-:W-:Y:S05]  /*0820*/  @P0 BRA `(.L_x_12) ;  /* 0x0000000000e80947 */ /* 0x000fea0003800000 */
[----:B------:R-:W-:-:S13]  /*0830*/  ISETP.NE.AND P0, PT, R5, RZ, PT ;  /* 0x000000ff0500720c */ /* 0x000fda0003f05270 */
[----:B------:R-:W-:Y:S05]  /*0840*/  @!P0 BRA `(.L_x_13) ;  /* 0x0000000000708947 */ /* 0x000fea0003800000 */
[----:B------:R-:W0:Y:S02]  /*0850*/  LDC.64 R26, c[0x0][0x380] ;  /* 0x0000e000ff1a7b82 */ /* 0x000e240000000a00 */
[----:B0-----:R-:W2:Y:S01]  /*0860*/  LDG.E.64 R18, desc[UR10][R26.64+0x18] ;  /* 0x0000180a1a127981 */ /* 0x001ea2000c1e1b00 */
[----:B------:R-:W0:Y:S01]  /*0870*/  MUFU.RCP64H R21, R11 ;  /* 0x0000000b00157308 */ /* 0x000e220000001800 */
[----:B------:R-:W-:Y:S01]  /*0880*/  IMAD.MOV.U32 R20, RZ, RZ, 0x1 ;  /* 0x00000001ff147424 */ /* 0x000fe200078e00ff */
[----:B------:R-:W-:Y:S05]  /*0890*/  BSSY.RECONVERGENT B4, `(.L_x_14) ;  /* 0x0000015000047945 */ /* 0x000fea0003800200 */
[----:B0-----:R-:W-:-:S08]  /*08a0*/  DFMA R22, -R10, R20, 1 ;  /* 0x3ff000000a16742b */ /* 0x001fd00000000114 */
[----:B------:R-:W-:-:S08]  /*08b0*/  DFMA R22, R22, R22, R22 ;  /* 0x000000161616722b */ /* 0x000fd00000000016 */
[----:B------:R-:W-:-:S08]  /*08c0*/  DFMA R22, R20, R22, R20 ;  /* 0x000000161416722b */ /* 0x000fd00000000014 */
[----:B------:R-:W-:-:S08]  /*08d0*/  DFMA R20, -R10, R22, 1 ;  /* 0x3ff000000a14742b */ /* 0x000fd00000000116 */
[----:B------:R-:W-:Y:S02]  /*08e0*/  DFMA R20, R22, R20, R22 ;  /* 0x000000141614722b */ /* 0x000fe40000000016 */
[----:B--2--5:R-:W-:-:S08]  /*08f0*/  DMUL R24, R16, R18 ;  /* 0x0000001210187228 */ /* 0x024fd00000000000 */
[----:B------:R-:W-:Y:S02]  /*0900*/  DMUL R18, R24, R20 ;  /* 0x0000001418127228 */ /* 0x000fe40000000000 */
[----:B------:R-:W-:-:S06]  /*0910*/  FSETP.GEU.AND P1, PT, |R25|, 6.5827683646048100446e-37, PT ;  /* 0x036000001900780b */ /* 0x000fcc0003f2e200 */
[----:B------:R-:W-:-:S08]  /*0920*/  DFMA R16, -R10, R18, R24 ;  /* 0x000000120a10722b */ /* 0x000fd00000000118 */
[----:B------:R-:W-:-:S10]  /*0930*/  DFMA R18, R20, R16, R18 ;  /* 0x000000101412722b */ /* 0x000fd40000000012 */
[----:B------:R-:W-:-:S05]  /*0940*/  FFMA R15, RZ, R11, R19 ;  /* 0x0000000bff0f7223 */ /* 0x000fca0000000013 */
[----:B------:R-:W-:-:S13]  /*0950*/  FSETP.GT.AND P0, PT, |R15|, 1.469367938527859385e-39, PT ;  /* 0x001000000f00780b */ /* 0x000fda0003f04200 */
[----:B------:R-:W-:Y:S05]  /*0960*/  @P0 BRA P1, `(.L_x_15) ;  /* 0x00000000001c0947 */ /* 0x000fea0000800000 */
[----:B------:R-:W-:Y:S01]  /*0970*/  IMAD.MOV.U32 R20, RZ, RZ, R24 ;  /* 0x000000ffff147224 */ /* 0x000fe200078e0018 */
[----:B------:R-:W-:Y:S01]  /*0980*/  MOV R18, R10 ;  /* 0x0000000a00127202 */ /* 0x000fe20000000f00 */
[----:B------:R-:W-:Y:S01]  /*0990*/  IMAD.MOV.U32 R15, RZ, RZ, R25 ;  /* 0x000000ffff0f7224 */ /* 0x000fe200078e0019 */
[----:B------:R-:W-:Y:S01]  /*09a0*/  MOV R16, 0x9d0 ;  /* 0x000009d000107802 */ /* 0x000fe20000000f00 */
[----:B------:R-:W-:-:S07]  /*09b0*/  IMAD.MOV.U32 R17, RZ, RZ, R11 ;  /* 0x000000ffff117224 */ /* 0x000fce00078e000b */
[----:B------:R-:W-:Y:S05]  /*09c0*/  CALL.REL.NOINC `($__internal_0_$__cuda_sm20_div_rn_f64_full) ;  /* 0x000002f400d07944 */ /* 0x000fea0003c00000 */
[----:B------:R-:W-:-:S07]  /*09d0*/  IMAD.MOV.U32 R19, RZ, RZ, R15 ;  /* 0x000000ffff137224 */ /* 0x000fce00078e000f */
.L_x_15:
[----:B------:R-:W-:Y:S05]  /*09e0*/  BSYNC.RECONVERGENT B4 ;  /* 0x0000000000047941 */ /* 0x000fea0003800200 */
.L_x_14:
[----:B------:R-:W-:Y:S01]  /*09f0*/  DADD R40, RZ, R18 ;  /* 0x00000000ff287229 */ /* 0x000fe20000000012 */
[----:B------:R-:W-:Y:S10]  /*0a00*/  BRA `(.L_x_11) ;  /* 0x00000004004c7947 */ /* 0x000ff40003800000 */
.L_x_13:
[----:B------:R-:W0:Y:S02]  /*0a10*/  LDC.64 R26, c[0x0][0x380] ;  /* 0x0000e000ff1a7b82 */ /* 0x000e240000000a00 */
[----:B0-----:R-:W2:Y:S01]  /*0a20*/  LDG.E.64 R18, desc[UR10][R26.64+0x18] ;  /* 0x0000180a1a127981 */ /* 0x001ea2000c1e1b00 */
[----:B------:R-:W0:Y:S01]  /*0a30*/  MUFU.RCP64H R21, R43 ;  /* 0x0000002b00157308 */ /* 0x000e220000001800 */
[----:B------:R-:W-:Y:S01]  /*0a40*/  IMAD.MOV.U32 R20, RZ, RZ, 0x1 ;  /* 0x00000001ff147424 */ /* 0x000fe200078e00ff */
[----:B------:R-:W-:Y:S05]  /*0a50*/  BSSY.RECONVERGENT B4, `(.L_x_16) ;  /* 0x0000015000047945 */ /* 0x000fea0003800200 */
[----:B0-----:R-:W-:-:S08]  /*0a60*/  DFMA R22, R20, -R42, 1 ;  /* 0x3ff000001416742b */ /* 0x001fd0000000082a */
[----:B------:R-:W-:-:S08]  /*0a70*/  DFMA R22, R22, R22, R22 ;  /* 0x000000161616722b */ /* 0x000fd00000000016 */
[----:B------:R-:W-:-:S08]  /*0a80*/  DFMA R22, R20, R22, R20 ;  /* 0x000000161416722b */ /* 0x000fd00000000014 */
[----:B------:R-:W-:-:S08]  /*0a90*/  DFMA R20, R22, -R42, 1 ;  /* 0x3ff000001614742b */ /* 0x000fd0000000082a */
[----:B------:R-:W-:Y:S02]  /*0aa0*/  DFMA R20, R22, R20, R22 ;  /* 0x000000141614722b */ /* 0x000fe40000000016 */
[----:B--2--5:R-:W-:-:S08]  /*0ab0*/  DMUL R24, R16, R18 ;  /* 0x0000001210187228 */ /* 0x024fd00000000000 */
[----:B------:R-:W-:Y:S02]  /*0ac0*/  DMUL R18, R24, R20 ;  /* 0x0000001418127228 */ /* 0x000fe40000000000 */
[----:B------:R-:W-:-:S06]  /*0ad0*/  FSETP.GEU.AND P1, PT, |R25|, 6.5827683646048100446e-37, PT ;  /* 0x036000001900780b */ /* 0x000fcc0003f2e200 */
[----:B------:R-:W-:-:S08]  /*0ae0*/  DFMA R16, R18, -R42, R24 ;  /* 0x8000002a1210722b */ /* 0x000fd00000000018 */
        /* <DEDUP_REMOVED lines=11> */
.L_x_17:
[----:B------:R-:W-:Y:S05]  /*0ba0*/  BSYNC.RECONVERGENT B4 ;  /* 0x0000000000047941 */ /* 0x000fea0003800200 */
.L_x_16:
[----:B------:R-:W-:Y:S01]  /*0bb0*/  DADD R40, RZ, R18 ;  /* 0x00000000ff287229 */ /* 0x000fe20000000012 */
[----:B------:R-:W-:Y:S10]  /*0bc0*/  BRA `(.L_x_11) ;  /* 0x0000000000dc7947 */ /* 0x000ff40003800000 */
.L_x_12:
        /* <DEDUP_REMOVED lines=23> */
[----:B------:R-:W-:-:S07]  /*0d40*/  MOV R16, 0xd60 ;  /* 0x00000d6000107802 */ /* 0x000fce0000000f00 */
[----:B------:R-:W-:Y:S05]  /*0d50*/  CALL.REL.NOINC `($__internal_0_$__cuda_sm20_div_rn_f64_full) ;  /* 0x000002f000ec7944 */ /* 0x000fea0003c00000 */
[----:B------:R-:W-:-:S07]  /*0d60*/  IMAD.MOV.U32 R19, RZ, RZ, R15 ;  /* 0x000000ffff137224 */ /* 0x000fce00078e000f */
.L_x_20:
[----:B------:R-:W-:Y:S05]  /*0d70*/  BSYNC.RECONVERGENT B4 ;  /* 0x0000000000047941 */ /* 0x000fea0003800200 */
.L_x_19:
[----:B------:R-:W-:Y:S01]  /*0d80*/  DADD R40, RZ, R18 ;  /* 0x00000000ff287229 */ /* 0x000fe20000000012 */
[----:B------:R-:W-:Y:S10]  /*0d90*/  BRA `(.L_x_11) ;  /* 0x0000000000687947 */ /* 0x000ff40003800000 */
.L_x_18:
        /* <DEDUP_REMOVED lines=19> */
[----:B------:R-:W-:Y:S01]  /*0ed0*/  MOV R16, 0xf10 ;  /* 0x00000f1000107802 */ /* 0x000fe20000000f00 */
[----:B------:R-:W-:Y:S02]  /*0ee0*/  IMAD.MOV.U32 R18, RZ, RZ, R42 ;  /* 0x000000ffff127224 */ /* 0x000fe400078e002a */
[----:B------:R-:W-:-:S07]  /*0ef0*/  IMAD.MOV.U32 R17, RZ, RZ, R43 ;  /* 0x000000ffff117224 */ /* 0x000fce00078e002b */
[----:B------:R-:W-:Y:S05]  /*0f00*/  CALL.REL.NOINC `($__internal_0_$__cuda_sm20_div_rn_f64_full) ;  /* 0x000002f000807944 */ /* 0x000fea0003c00000 */
[----:B------:R-:W-:-:S07]  /*0f10*/  MOV R19, R15 ;  /* 0x0000000f00137202 */ /* 0x000fce0000000f00 */
.L_x_22:
[----:B------:R-:W-:Y:S05]  /*0f20*/  BSYNC.RECONVERGENT B4 ;  /* 0x0000000000047941 */ /* 0x000fea0003800200 */
.L_x_21:
[----:B------:R-:W-:-:S11]  /*0f30*/  DADD R40, RZ, R18 ;  /* 0x00000000ff287229 */ /* 0x000fd60000000012 */
.L_x_11:
[----:B------:R-:W-:Y:S05]  /*0f40*/  BSYNC.RECONVERGENT B3 ;  /* 0x0000000000037941 */ /* 0x000fea0003800200 */
.L_x_10:
[----:B------:R-:W-:Y:S01]  /*0f50*/  LOP3.LUT P0, RZ, R6, 0x4, RZ, 0xc0, !PT ;  /* 0x0000000406ff7812 */ /* 0x000fe2000780c0ff */
[----:B------:R-:W-:Y:S01]  /*0f60*/  BSSY.RECONVERGENT B3, `(.L_x_23) ;  /* 0x000003d000037945 */ /* 0x000fe20003800200 */
[----:B------:R-:W-:-:S13]  /*0f70*/  ISETP.EQ.AND.EX P1, PT, R32, RZ, PT, PT ;  /* 0x000000ff2000720c */ /* 0x000fda0003f22370 */
[----:B------:R-:W-:Y:S05]  /*0f80*/  @!P0 BRA P1, `(.L_x_24) ;  /* 0x0000000000e88947 */ /* 0x000fea0000800000 */
[----:B------:R-:W-:-:S04]  /*0f90*/  LEA R20, P0, R28, R12, 0x4 ;  /* 0x0000000c1c147211 */ /* 0x000fc800078020ff */
[----:B------:R-:W-:-:S05]  /*0fa0*/  LEA.HI.X R21, R28, R13, R29, 0x4, P0 ;  /* 0x0000000d1c157211 */ /* 0x000fca00000f241d */
[----:B------:R-:W2:Y:S01]  /*0fb0*/  LDG.E.64 R22, desc[UR10][R20.64+0x28] ;  /* 0x0000280a14167981 */ /* 0x000ea2000c1e1b00 */
[----:B------:R-:W-:-:S04]  /*0fc0*/  LEA R36, P0, R28, R20, 0x3 ;  /* 0x000000141c247211 */ /* 0x000fc800078018ff */
[----:B------:R-:W-:-:S06]  /*0fd0*/  LEA.HI.X R37, R28, R21, R29, 0x3, P0 ;  /* 0x000000151c257211 */ /* 0x000fcc00000f1c1d */
[----:B------:R-:W5:Y:S01]  /*0fe0*/  LDG.E.64 R36, desc[UR10][R36.64+0x28] ;  /* 0x0000280a24247981 */ /* 0x000f62000c1e1b00 */
[C---:B------:R-:W-:Y:S01]  /*0ff0*/  DMUL R34, R10.reuse, R10 ;  /* 0x0000000a0a227228 */ /* 0x040fe20000000000 */
[----:B------:R-:W-:Y:S01]  /*1000*/  IMAD.MOV.U32 R16, RZ, RZ, 0x1 ;  /* 0x00000001ff107424 */ /* 0x000fe200078e00ff */
[----:B------:R-:W-:Y:S06]  /*1010*/  BSSY.RECONVERGENT B4, `(.L_x_25) ;  /* 0x0000018000047945 */ /* 0x000fec0003800200 */
[----:B------:R-:W-:-:S08]  /*1020*/  DMUL R34, R10, R34 ;  /* 0x000000220a227228 */ /* 0x000fd00000000000 */
[----:B------:R-:W-:-:S06]  /*1030*/  DMUL R24, R34, R34 ;  /* 0x0000002222187228 */ /* 0x000fcc0000000000 */
[----:B------:R-:W0:Y:S02]  /*1040*/  MUFU.RCP64H R17, R25 ;  /* 0x0000001900117308 */ /* 0x000e240000001800 */
[----:B0-----:R-:W-:-:S08]  /*1050*/  DFMA R18, -R24, R16, 1 ;  /* 0x3ff000001812742b */ /* 0x001fd00000000110 */
[----:B------:R-:W-:-:S08]  /*1060*/  DFMA R18, R18, R18, R18 ;  /* 0x000000121212722b */ /* 0x000fd00000000012 */
[----:B------:R-:W-:-:S08]  /*1070*/  DFMA R18, R16, R18, R16 ;  /* 0x000000121012722b */ /* 0x000fd00000000010 */
[----:B------:R-:W-:-:S08]  /*1080*/  DFMA R16, -R24, R18, 1 ;  /* 0x3ff000001810742b */ /* 0x000fd00000000112 */
[----:B------:R-:W-:-:S08]  /*1090*/  DFMA R16, R18, R16, R18 ;  /* 0x000000101210722b */ /* 0x000fd00000000012 */
[----:B--2---:R-:W-:Y:S01]  /*10a0*/  DMUL R38, R22, R16 ;  /* 0x0000001016267228 */ /* 0x004fe20000000000 */
[----:B------:R-:W-:-:S07]  /*10b0*/  FSETP.GEU.AND P1, PT, |R23|, 6.5827683646048100446e-37, PT ;  /* 0x036000001700780b */ /* 0x000fce0003f2e200 */
[----:B------:R-:W-:-:S08]  /*10c0*/  DFMA R18, -R24, R38, R22 ;  /* 0x000000261812722b */ /* 0x000fd00000000116 */
[----:B------:R-:W-:-:S10]  /*10d0*/  DFMA R38, R16, R18, R38 ;  /* 0x000000121026722b */ /* 0x000fd40000000026 */
[----:B------:R-:W-:-:S05]  /*10e0*/  FFMA R15, RZ, R25, R39 ;  /* 0x00000019ff0f7223 */ /* 0x000fca0000000027 */
[----:B------:R-:W-:-:S13]  /*10f0*/  FSETP.GT.AND P0, PT, |R15|, 1.469367938527859385e-39, PT ;  /* 0x001000000f00780b */ /* 0x000fda0003f04200 */
[----:B------:R-:W-:Y:S05]  /*1100*/  @P0 BRA P1, `(.L_x_26) ;  /* 0x0000000000200947 */ /* 0x000fea0000800000 */
[----:B------:R-:W-:Y:S01]  /*1110*/  IMAD.MOV.U32 R20, RZ, RZ, R22 ;  /* 0x000000ffff147224 */ /* 0x000fe200078e0016 */
[----:B------:R-:W-:Y:S01]  /*1120*/  MOV R16, 0x1170 ;  /* 0x0000117000107802 */ /* 0x000fe20000000f00 */
[----:B------:R-:W-:Y:S02]  /*1130*/  IMAD.MOV.U32 R15, RZ, RZ, R23 ;  /* 0x000000ffff0f7224 */ /* 0x000fe400078e0017 */
[----:B------:R-:W-:Y:S02]  /*1140*/  IMAD.MOV.U32 R18, RZ, RZ, R24 ;  /* 0x000000ffff127224 */ /* 0x000fe400078e0018 */
[----:B------:R-:W-:-:S07]  /*1150*/  IMAD.MOV.U32 R17, RZ, RZ, R25 ;  /* 0x000000ffff117224 */ /* 0x000fce00078e0019 */
[----:B-----5:R-:W-:Y:S05]  /*1160*/  CALL.REL.NOINC `($__internal_0_$__cuda_sm20_div_rn_f64_full) ;  /* 0x000002ec00e87944 */ /* 0x020fea0003c00000 */
[----:B------:R-:W-:Y:S01]  /*1170*/  MOV R38, R18 ;  /* 0x0000001200267202 */ /* 0x000fe20000000f00 */
[----:B------:R-:W-:-:S07]  /*1180*/  IMAD.MOV.U32 R39, RZ, RZ, R15 ;  /* 0x000000ffff277224 */ /* 0x000fce00078e000f */
.L_x_26:
[----:B------:R-:W-:Y:S05]  /*1190*/  BSYNC.RECONVERGENT B4 ;  /* 0x0000000000047941 */ /* 0x000fea0003800200 */
.L_x_25:
[----:B------:R-:W0:Y:S01]  /*11a0*/  MUFU.RCP64H R17, R35 ;  /* 0x0000002300117308 */ /* 0x000e220000001800 */
[----:B------:R-:W-:Y:S01]  /*11b0*/  IMAD.MOV.U32 R16, RZ, RZ, 0x1 ;  /* 0x00000001ff107424 */ /* 0x000fe200078e00ff */
[----:B-----5:R-:W-:Y:S01]  /*11c0*/  FSETP.GEU.AND P1, PT, |R37|, 6.5827683646048100446e-37, PT ;  /* 0x036000002500780b */ /* 0x020fe20003f2e200 */
[----:B------:R-:W-:Y:S04]  /*11d0*/  BSSY.RECONVERGENT B4, `(.L_x_27) ;  /* 0x0000013000047945 */ /* 0x000fe80003800200 */
[----:B0-----:R-:W-:-:S08]  /*11e0*/  DFMA R18, -R34, R16, 1 ;  /* 0x3ff000002212742b */ /* 0x001fd00000000110 */
[----:B------:R-:W-:-:S08]  /*11f0*/  DFMA R18, R18, R18, R18 ;  /* 0x000000121212722b */ /* 0x000fd00000000012 */
[----:B------:R-:W-:-:S08]  /*1200*/  DFMA R18, R16, R18, R16 ;  /* 0x000000121012722b */ /* 0x000fd00000000010 */
[----:B------:R-:W-:-:S08]  /*1210*/  DFMA R16, -R34, R18, 1 ;  /* 0x3ff000002210742b */ /* 0x000fd00000000112 */
[----:B------:R-:W-:-:S08]  /*1220*/  DFMA R16, R18, R16, R18 ;  /* 0x000000101210722b */ /* 0x000fd00000000012 */
[----:B------:R-:W-:-:S08]  /*1230*/  DMUL R18, R36, R16 ;  /* 0x0000001024127228 */ /* 0x000fd00000000000 */
        /* <DEDUP_REMOVED lines=12> */
.L_x_28:
[----:B------:R-:W-:Y:S05]  /*1300*/  BSYNC.RECONVERGENT B4 ;  /* 0x0000000000047941 */ /* 0x000fea0003800200 */
.L_x_27:
[----:B------:R-:W-:-:S08]  /*1310*/  DADD R18, -R18, R38 ;  /* 0x0000000012127229 */ /* 0x000fd00000000126 */
[----:B------:R-:W-:-:S11]  /*1320*/  DADD R40, R40, R18 ;  /* 0x0000000028287229 */ /* 0x000fd60000000012 */
.L_x_24:
[----:B------:R-:W-:Y:S05]  /*1330*/  BSYNC.RECONVERGENT B3 ;  /* 0x0000000000037941 */ /* 0x000fea0003800200 */
.L_x_23:
[----:B------:R-:W-:Y:S01]  /*1340*/  LOP3.LUT P0, RZ, R6, 0x1, RZ, 0xc0, !PT ;  /* 0x0000000106ff7812 */ /* 0x000fe2000780c0ff */
[----:B------:R-:W-:Y:S03]  /*1350*/  BSSY.RECONVERGENT B3, `(.L_x_29) ;  /* 0x00000c6000037945 */ /* 0x000fe60003800200 */
[----:B------:R-:W-:-:S13]  /*1360*/  ISETP.EQ.OR.EX P0, PT, R32, RZ, !P0, PT ;  /* 0x000000ff2000720c */ /* 0x000fda0004702770 */
[----:B------:R-:W-:-:S14]  /*1370*/  DSETP.GEU.OR P0, PT, R10, 81, P0 ;  /* 0x405440000a00742a */ /* 0x000fdc000070e400 */
[----:B------:R-:W-:Y:S05]  /*1380*/  @P0 BRA `(.L_x_30) ;  /* 0x0000000c00080947 */ /* 0x000fea0003800000 */
[C---:B------:R-:W-:Y:S01]  /*1390*/  SHF.L.U64.HI R17, R28.reuse, 0x4, R29 ;  /* 0x000000041c117819 */ /* 0x040fe2000001021d */
[C---:B------:R-:W-:Y:S02]  /*13a0*/  IMAD.SHL.U32 R16, R28.reuse, 0x10, RZ ;  /* 0x000000101c107824 */ /* 0x040fe400078e00ff */
[----:B------:R-:W-:Y:S02]  /*13b0*/  IMAD R15, R29, 0x18, RZ ;  /* 0x000000181d0f7824 */ /* 0x000fe400078e02ff */
[----:B------:R-:W-:-:S03]  /*13c0*/  IMAD.WIDE.U32 R16, R28, 0x18, R16 ;  /* 0x000000181c107825 */ /* 0x000fc600078e0010 */
[----:B------:R-:W-:-:S04]  /*13d0*/  IADD3 R22, P0, PT, R12, R16, RZ ;  /* 0x000000100c167210 */ /* 0x000fc80007f1e0ff */
[----:B------:R-:W-:-:S05]  /*13e0*/  IADD3.X R23, PT, PT, R13, R15, R17, P0, !PT ;  /* 0x0000000f0d177210 */ /* 0x000fca00007fe411 */
[----:B------:R-:W2:Y:S01]  /*13f0*/  LDG.E.64 R16, desc[UR10][R22.64+0x28] ;  /* 0x0000280a16107981 */ /* 0x000ea2000c1e1b00 */
[C---:B------:R-:W-:Y:S01]  /*1400*/  SHF.L.U64.HI R21, R28.reuse, 0x3, R29 ;  /* 0x000000031c157819 */ /* 0x040fe2000001021d */
[----:B------:R-:W-:-:S04]  /*1410*/  IMAD.SHL.U32 R20, R28, 0x8, RZ ;  /* 0x000000081c147824 */ /* 0x000fc800078e00ff */
[----:B------:R-:W-:-:S03]  /*1420*/  IMAD.WIDE.U32 R18, R28, 0x18, R20 ;  /* 0x000000181c127825 */ /* 0x000fc600078e0014 */
[----:B------:R-:W-:-:S04]  /*1430*/  IADD3 R12, P0, PT, R12, R18, RZ ;  /* 0x000000120c0c7210 */ /* 0x000fc80007f1e0ff */
[----:B------:R-:W-:-:S05]  /*1440*/  IADD3.X R13, PT, PT, R13, R19, R15, P0, !PT ;  /* 0x000000130d0d7210 */ /* 0x000fca00007fe40f */
[----:B------:R-:W3:Y:S01]  /*1450*/  LDG.E.64 R18, desc[UR10][R12.64+0x28] ;  /* 0x0000280a0c127981 */ /* 0x000ee2000c1e1b00 */
[----:B------:R-:W-:Y:S01]  /*1460*/  IADD3 R34, P0, PT, R22, R20, RZ ;  /* 0x0000001416227210 */ /* 0x000fe20007f1e0ff */
[----:B------:R-:W-:-:S04]  /*1470*/  IMAD.WIDE.U32 R24, R28, 0x18, R12 ;  /* 0x000000181c187825 */ /* 0x000fc800078e000c */
[----:B------:R-:W-:Y:S02]  /*1480*/  IMAD.X R35, R23, 0x1, R21, P0 ;  /* 0x0000000117237824 */ /* 0x000fe400000e0615 */
[C---:B------:R-:W-:Y:S02]  /*1490*/  IMAD.IADD R25, R15.reuse, 0x1, R25 ;  /* 0x000000010f197824 */ /* 0x040fe400078e0219 */
[----:B------:R-:W-:Y:S01]  /*14a0*/  IMAD.WIDE.U32 R26, R28, 0x18, R34 ;  /* 0x000000181c1a7825 */ /* 0x000fe200078e0022 */
[----:B------:R-:W-:Y:S01]  /*14b0*/  IADD3 R28, P0, PT, R20, R24, RZ ;  /* 0x00000018141c7210 */ /* 0x000fe20007f1e0ff */
[----:B------:R-:W5:Y:S03]  /*14c0*/  LDG.E.64 R34, desc[UR10][R34.64+0x28] ;  /* 0x0000280a22227981 */ /* 0x000f66000c1e1b00 */
[----:B------:R-:W-:Y:S01]  /*14d0*/  IADD3 R27, PT, PT, R15, R27, RZ ;  /* 0x0000001b0f1b7210 */ /* 0x000fe20007ffe0ff */
[----:B------:R-:W-:Y:S01]  /*14e0*/  IMAD.X R29, R25, 0x1, R21, P0 ;  /* 0x00000001191d7824 */ /* 0x000fe200000e0615 */
[----:B------:R0:W5:Y:S04]  /*14f0*/  LDG.E.64 R32, desc[UR10][R24.64+0x28] ;  /* 0x0000280a18207981 */ /* 0x000168000c1e1b00 */
[----:B------:R0:W5:Y:S04]  /*1500*/  LDG.E.64 R12, desc[UR10][R26.64+0x28] ;  /* 0x0000280a1a0c7981 */ /* 0x000168000c1e1b00 */
[----:B------:R-:W5:Y:S01]  /*1510*/  LDG.E.64 R28, desc[UR10][R28.64+0x28] ;  /* 0x0000280a1c1c7981 */ /* 0x000f62000c1e1b00 */
[----:B------:R-:W-:Y:S01]  /*1520*/  IMAD.MOV.U32 R20, RZ, RZ, 0x1 ;  /* 0x00000001ff147424 */ /* 0x000fe200078e00ff */
[----:B------:R-:W-:Y:S01]  /*1530*/  BSSY.RECONVERGENT B4, `(.L_x_31) ;  /* 0x0000016000047945 */ /* 0x000fe20003800200 */
[----:B--2---:R-:W1:Y:S04]  /*1540*/  MUFU.RCP64H R21, R17 ;  /* 0x0000001100157308 */ /* 0x004e680000001800 */
[----:B-1----:R-:W-:-:S08]  /*1550*/  DFMA R22, -R16, R20, 1 ;  /* 0x3ff000001016742b */ /* 0x002fd00000000114 */
[----:B------:R-:W-:-:S08]  /*1560*/  DFMA R22, R22, R22, R22 ;  /* 0x000000161616722b */ /* 0x000fd00000000016 */
[----:B------:R-:W-:-:S08]  /*1570*/  DFMA R22, R20, R22, R20 ;  /* 0x000000161416722b */ /* 0x000fd00000000014 */
[----:B------:R-:W-:-:S08]  /*1580*/  DFMA R20, -R16, R22, 1 ;  /* 0x3ff000001014742b */ /* 0x000fd00000000116 */
[----:B------:R-:W-:Y:S02]  /*1590*/  DFMA R20, R22, R20, R22 ;  /* 0x000000141614722b */ /* 0x000fe40000000016 */
[----:B---3--:R-:W-:-:S08]  /*15a0*/  DADD R22, -R18, R42 ;  /* 0x0000000012167229 */ /* 0x008fd0000000012a */
[----:B------:R-:W-:-:S08]  /*15b0*/  DMUL R36, R22, R20 ;  /* 0x0000001416247228 */ /* 0x000fd00000000000 */
[----:B------:R-:W-:-:S08]  /*15c0*/  DFMA R18, -R16, R36, R22 ;  /* 0x000000241012722b */ /* 0x000fd00000000116 */
[----:B------:R-:W-:Y:S01]  /*15d0*/  DFMA R36, R20, R18, R36 ;  /* 0x000000121424722b */ /* 0x000fe20000000024 */
[----:B------:R-:W-:-:S09]  /*15e0*/  FSETP.GEU.AND P1, PT, |R23|, 6.5827683646048100446e-37, PT ;  /* 0x036000001700780b */ /* 0x000fd20003f2e200 */
[----:B------:R-:W-:-:S05]  /*15f0*/  FFMA R15, RZ, R17, R37 ;  /* 0x00000011ff0f7223 */ /* 0x000fca0000000025 */
[----:B------:R-:W-:-:S13]  /*1600*/  FSETP.GT.AND P0, PT, |R15|, 1.469367938527859385e-39, PT ;  /* 0x001000000f00780b */ /* 0x000fda0003f04200 */
[----:B0-----:R-:W-:Y:S05]  /*1610*/  @P0 BRA P1, `(.L_x_32) ;  /* 0x00000000001c0947 */ /* 0x001fea0000800000 */
[----:B------:R-:W-:Y:S01]  /*1620*/  IMAD.MOV.U32 R18, RZ, RZ, R16 ;  /* 0x000000ffff127224 */ /* 0x000fe200078e0010 */
[----:B------:R-:W-:Y:S01]  /*1630*/  MOV R16, 0x1670 ;  /* 0x0000167000107802 */ /* 0x000fe20000000f00 */
[----:B------:R-:W-:Y:S02]  /*1640*/  IMAD.MOV.U32 R20, RZ, RZ, R22 ;  /* 0x000000ffff147224 */ /* 0x000fe400078e0016 */
[----:B------:R-:W-:-:S07]  /*1650*/  IMAD.MOV.U32 R15, RZ, RZ, R23 ;  /* 0x000000ffff0f7224 */ /* 0x000fce00078e0017 */
[----:B-----5:R-:W-:Y:S05]  /*1660*/  CALL.REL.NOINC `($__internal_0_$__cuda_sm20_div_rn_f64_full) ;  /* 0x000002e800a87944 */ /* 0x020fea0003c00000 */
[----:B------:R-:W-:Y:S01]  /*1670*/  MOV R36, R18 ;  /* 0x0000001200247202 */ /* 0x000fe20000000f00 */
[----:B------:R-:W-:-:S07]  /*1680*/  IMAD.MOV.U32 R37, RZ, RZ, R15 ;  /* 0x000000ffff257224 */ /* 0x000fce00078e000f */
.L_x_32:
[----:B------:R-:W-:Y:S05]  /*1690*/  BSYNC.RECONVERGENT B4 ;  /* 0x0000000000047941 */ /* 0x000fea0003800200 */
.L_x_31:
[----:B-----5:R-:W0:Y:S01]  /*16a0*/  MUFU.RCP64H R17, R29 ;  /* 0x0000001d00117308 */ /* 0x020e220000001800 */
[----:B------:R-:W-:Y:S01]  /*16b0*/  IMAD.MOV.U32 R16, RZ, RZ, 0x1 ;  /* 0x00000001ff107424 */ /* 0x000fe200078e00ff */
[----:B------:R-:W-:Y:S01]  /*16c0*/  DADD R32, -R32, R42 ;  /* 0x0000000020207229 */ /* 0x000fe2000000012a */
[----:B------:R-:W-:Y:S09]  /*16d0*/  BSSY.RECONVERGENT B4, `(.L_x_33) ;  /* 0x0000014000047945 */ /* 0x000ff20003800200 */
[----:B------:R-:W-:Y:S01]  /*16e0*/  FSETP.GEU.AND P1, PT, |R33|, 6.5827683646048100446e-37, PT ;  /* 0x036000002100780b */ /* 0x000fe20003f2e200 */
        /* <DEDUP_REMOVED lines=18> */
.L_x_34:
[----:B------:R-:W-:Y:S05]  /*1810*/  BSYNC.RECONVERGENT B4 ;  /* 0x0000000000047941 */ /* 0x000fea0003800200 */
.L_x_33:
[----:B------:R-:W-:Y:S01]  /*1820*/  DMUL R36, R36, -R36 ;  /* 0x8000002424247228 */ /* 0x000fe20000000000 */
[----:B------:R-:W-:Y:S01]  /*1830*/  IMAD.MOV.U32 R16, RZ, RZ, 0x652b82fe ;  /* 0x652b82feff107424 */ /* 0x000fe200078e00ff */
[----:B------:R-:W-:Y:S01]  /*1840*/  DMUL R18, R18, -R18 ;  /* 0x8000001212127228 */ /* 0x000fe20000000000 */
[----:B------:R-:W-:Y:S01]  /*1850*/  IMAD.MOV.U32 R17, RZ, RZ, 0x3ff71547 ;  /* 0x3ff71547ff117424 */ /* 0x000fe200078e00ff */
[----:B------:R-:W-:Y:S01]  /*1860*/  MOV R32, 0x3b39803f ;  /* 0x3b39803f00207802 */ /* 0x000fe20000000f00 */
[----:B------:R-:W-:Y:S01]  /*1870*/  IMAD.MOV.U32 R26, RZ, RZ, -0x105c611 ;  /* 0xfefa39efff1a7424 */ /* 0x000fe200078e00ff */
[----:B------:R-:W-:Y:S01]  /*1880*/  BSSY.RECONVERGENT B0, `(.L_x_35) ;  /* 0x000004e000007945 */ /* 0x000fe20003800200 */
[----:B------:R-:W-:Y:S02]  /*1890*/  IMAD.MOV.U32 R27, RZ, RZ, 0x3fe62e42 ;  /* 0x3fe62e42ff1b7424 */ /* 0x000fe400078e00ff */
[-C--:B------:R-:W-:Y:S01]  /*18a0*/  DFMA R20, R36, R16.reuse, 6.75539944105574400000e+15 ;  /* 0x433800002414742b */ /* 0x080fe20000000010 */
[----:B------:R-:W-:Y:S01]  /*18b0*/  IMAD.MOV.U32 R33, RZ, RZ, 0x3c7abc9e ;  /* 0x3c7abc9eff217424 */ /* 0x000fe200078e00ff */
[----:B------:R-:W-:Y:S01]  /*18c0*/  DFMA R16, R18, R16, 6.75539944105574400000e+15 ;  /* 0x433800001210742b */ /* 0x000fe20000000010 */
[----:B------:R-:W-:Y:S01]  /*18d0*/  IMAD.MOV.U32 R38, RZ, RZ, 0x69ce2bdf ;  /* 0x69ce2bdfff267424 */ /* 0x000fe200078e00ff */
[----:B------:R-:W-:Y:S01]  /*18e0*/  FSETP.GEU.AND P0, PT, |R37|, 4.1917929649353027344, PT ;  /* 0x4086232b2500780b */ /* 0x000fe20003f0e200 */
[----:B------:R-:W-:Y:S01]  /*18f0*/  IMAD.MOV.U32 R39, RZ, RZ, 0x3e5ade15 ;  /* 0x3e5ade15ff277424 */ /* 0x000fe200078e00ff */
[----:B------:R-:W-:Y:S01]  /*1900*/  FSETP.GEU.AND P2, PT, |R19|, 4.1917929649353027344, PT ;  /* 0x4086232b1300780b */ /* 0x000fe20003f4e200 */
[----:B------:R-:W-:Y:S01]  /*1910*/  IMAD.MOV.U32 R42, RZ, RZ, -0x35dec16 ;  /* 0xfca213eaff2a7424 */ /* 0x000fe200078e00ff */
[----:B------:R-:W-:Y:S01]  /*1920*/  DADD R22, R20, -6.75539944105574400000e+15 ;  /* 0xc338000014167429 */ /* 0x000fe20000000000 */
[----:B------:R-:W-:Y:S01]  /*1930*/  IMAD.MOV.U32 R43, RZ, RZ, 0x3e928af3 ;  /* 0x3e928af3ff2b7424 */ /* 0x000fe200078e00ff */
[----:B------:R-:W-:-:S06]  /*1940*/  DADD R28, R16, -6.75539944105574400000e+15 ;  /* 0xc3380000101c7429 */ /* 0x000fcc0000000000 */
[----:B------:R-:W-:-:S08]  /*1950*/  DFMA R24, R22, -R26, R36 ;  /* 0x8000001a1618722b */ /* 0x000fd00000000024 */
[----:B------:R-:W-:Y:S02]  /*1960*/  DFMA R22, R22, -R32, R24 ;  /* 0x800000201616722b */ /* 0x000fe40000000018 */
[----:B------:R-:W-:-:S06]  /*1970*/  DFMA R24, R28, -R26, R18 ;  /* 0x8000001a1c18722b */ /* 0x000fcc0000000012 */
[----:B------:R-:W-:Y:S02]  /*1980*/  DFMA R26, R22, R38, R42 ;  /* 0x00000026161a722b */ /* 0x000fe4000000002a */
[----:B------:R-:W-:Y:S01]  /*1990*/  DFMA R24, R28, -R32, R24 ;  /* 0x800000201c18722b */ /* 0x000fe20000000018 */
[----:B------:R-:W-:Y:S01]  /*19a0*/  MOV R32, 0x62401315 ;  /* 0x6240131500207802 */ /* 0x000fe20000000f00 */
[----:B------:R-:W-:-:S06]  /*19b0*/  IMAD.MOV.U32 R33, RZ, RZ, 0x3ec71dee ;  /* 0x3ec71deeff217424 */ /* 0x000fcc00078e00ff */
[----:B------:R-:W-:Y:S02]  /*19c0*/  DFMA R28, R24, R38, R42 ;  /* 0x00000026181c722b */ /* 0x000fe4000000002a */
[--C-:B------:R-:W-:Y:S01]  /*19d0*/  DFMA R26, R22, R26, R32.reuse ;  /* 0x0000001a161a722b */ /* 0x100fe20000000020 */
[----:B------:R-:W-:Y:S01]  /*19e0*/  IMAD.MOV.U32 R38, RZ, RZ, 0x7c89eb71 ;  /* 0x7c89eb71ff267424 */ /* 0x000fe200078e00ff */
[----:B------:R-:W0:Y:S01]  /*19f0*/  MUFU.RCP64H R43, R11 ;  /* 0x0000000b002b7308 */ /* 0x000e220000001800 */
[----:B------:R-:W-:Y:S02]  /*1a00*/  IMAD.MOV.U32 R39, RZ, RZ, 0x3efa0199 ;  /* 0x3efa0199ff277424 */ /* 0x000fe400078e00ff */
[----:B------:R-:W-:Y:S01]  /*1a10*/  IMAD.MOV.U32 R42, RZ, RZ, 0x1 ;  /* 0x00000001ff2a7424 */ /* 0x000fe200078e00ff */
[----:B------:R-:W-:Y:S01]  /*1a20*/  DFMA R28, R24, R28, R32 ;  /* 0x0000001c181c722b */ /* 0x000fe20000000020 */
[----:B------:R-:W-:Y:S02]  /*1a30*/  IMAD.MOV.U32 R32, RZ, RZ, 0x14761f65 ;  /* 0x14761f65ff207424 */ /* 0x000fe400078e00ff */
[----:B------:R-:W-:Y:S01]  /*1a40*/  DFMA R26, R22, R26, R38 ;  /* 0x0000001a161a722b */ /* 0x000fe20000000026 */
[----:B------:R-:W-:-:S04]  /*1a50*/  IMAD.MOV.U32 R33, RZ, RZ, 0x3f2a01a0 ;  /* 0x3f2a01a0ff217424 */ /* 0x000fc800078e00ff */
[----:B------:R-:W-:Y:S01]  /*1a60*/  DFMA R28, R24, R28, R38 ;  /* 0x0000001c181c722b */ /* 0x000fe20000000026 */
[----:B------:R-:W-:Y:S02]  /*1a70*/  MOV R38, 0x1852b7af ;  /* 0x1852b7af00267802 */ /* 0x000fe40000000f00 */
[----:B------:R-:W-:Y:S01]  /*1a80*/  DFMA R26, R22, R26, R32 ;  /* 0x0000001a161a722b */ /* 0x000fe20000000020 */
[----:B------:R-:W-:Y:S01]  /*1a90*/  IMAD.MOV.U32 R39, RZ, RZ, 0x3f56c16c ;  /* 0x3f56c16cff277424 */ /* 0x000fe200078e00ff */
[----:B0-----:R-:W-:-:S03]  /*1aa0*/  DFMA R44, -R10, R42, 1 ;  /* 0x3ff000000a2c742b */ /* 0x001fc6000000012a */
[----:B------:R-:W-:Y:S01]  /*1ab0*/  DFMA R28, R24, R28, R32 ;  /* 0x0000001c181c722b */ /* 0x000fe20000000020 */
[----:B------:R-:W-:Y:S02]  /*1ac0*/  IMAD.MOV.U32 R32, RZ, RZ, 0x11122322 ;  /* 0x11122322ff207424 */ /* 0x000fe400078e00ff */
[----:B------:R-:W-:Y:S01]  /*1ad0*/  DFMA R26, R22, R26, R38 ;  /* 0x0000001a161a722b */ /* 0x000fe20000000026 */
[----:B------:R-:W-:Y:S01]  /*1ae0*/  IMAD.MOV.U32 R33, RZ, RZ, 0x3f811111 ;  /* 0x3f811111ff217424 */ /* 0x000fe200078e00ff */
[----:B------:R-:W-:-:S03]  /*1af0*/  DFMA R44, R44, R44, R44 ;  /* 0x0000002c2c2c722b */ /* 0x000fc6000000002c */
[----:B------:R-:W-:Y:S01]  /*1b00*/  DFMA R28, R24, R28, R38 ;  /* 0x0000001c181c722b */ /* 0x000fe20000000026 */
[----:B------:R-:W-:Y:S02]  /*1b10*/  IMAD.MOV.U32 R38, RZ, RZ, 0x555502a1 ;  /* 0x555502a1ff267424 */ /* 0x000fe400078e00ff */
[----:B------:R-:W-:Y:S01]  /*1b20*/  DFMA R26, R22, R26, R32 ;  /* 0x0000001a161a722b */ /* 0x000fe20000000020 */
[----:B------:R-:W-:Y:S01]  /*1b30*/  IMAD.MOV.U32 R39, RZ, RZ, 0x3fa55555 ;  /* 0x3fa55555ff277424 */ /* 0x000fe200078e00ff */
[----:B------:R-:W-:-:S03]  /*1b40*/  DFMA R44, R42, R44, R42 ;  /* 0x0000002c2a2c722b */ /* 0x000fc6000000002a */
[----:B------:R-:W-:Y:S01]  /*1b50*/  DFMA R28, R24, R28, R32 ;  /* 0x0000001c181c722b */ /* 0x000fe20000000020 */
[----:B------:R-:W-:Y:S02]  /*1b60*/  MOV R32, 0x55555511 ;  /* 0x5555551100207802 */ /* 0x000fe40000000f00 */
[----:B------:R-:W-:Y:S01]  /*1b70*/  DFMA R26, R22, R26, R38 ;  /* 0x0000001a161a722b */ /* 0x000fe20000000026 */
[----:B------:R-:W-:-:S04]  /*1b80*/  IMAD.MOV.U32 R33, RZ, RZ, 0x3fc55555 ;  /* 0x3fc55555ff217424 */ /* 0x000fc800078e00ff */
[----:B------:R-:W-:Y:S01]  /*1b90*/  DFMA R28, R24, R28, R38 ;  /* 0x0000001c181c722b */ /* 0x000fe20000000026 */
[----:B------:R-:W-:Y:S02]  /*1ba0*/  IMAD.MOV.U32 R38, RZ, RZ, 0xb ;  /* 0x0000000bff267424 */ /* 0x000fe400078e00ff */
[----:B------:R-:W-:Y:S01]  /*1bb0*/  DFMA R26, R22, R26, R32 ;  /* 0x0000001a161a722b */ /* 0x000fe20000000020 */
[----:B------:R-:W-:-:S04]  /*1bc0*/  IMAD.MOV.U32 R39, RZ, RZ, 0x3fe00000 ;  /* 0x3fe00000ff277424 */ /* 0x000fc800078e00ff */
[----:B------:R-:W-:Y:S02]  /*1bd0*/  DFMA R28, R24, R28, R32 ;  /* 0x0000001c181c722b */ /* 0x000fe40000000020 */
[----:B------:R-:W-:Y:S02]  /*1be0*/  DFMA R32, -R10, R44, 1 ;  /* 0x3ff000000a20742b */ /* 0x000fe4000000012c */
[----:B------:R-:W-:-:S04]  /*1bf0*/  DFMA R26, R22, R26, R38 ;  /* 0x0000001a161a722b */ /* 0x000fc80000000026 */
[----:B------:R-:W-:-:S04]  /*1c00*/  DFMA R28, R24, R28, R38 ;  /* 0x0000001c181c722b */ /* 0x000fc80000000026 */
[----:B------:R-:W-:-:S04]  /*1c10*/  DFMA R26, R22, R26, 1 ;  /* 0x3ff00000161a742b */ /* 0x000fc8000000001a */
[----:B------:R-:W-:-:S04]  /*1c20*/  DFMA R28, R24, R28, 1 ;  /* 0x3ff00000181c742b */ /* 0x000fc8000000001c */
[----:B------:R-:W-:Y:S02]  /*1c30*/  DFMA R26, R22, R26, 1 ;  /* 0x3ff00000161a742b */ /* 0x000fe4000000001a */
[----:B------:R-:W-:Y:S02]  /*1c40*/  DFMA R22, R44, R32, R44 ;  /* 0x000000202c16722b */ /* 0x000fe4000000002c */
[----:B------:R-:W-:-:S06]  /*1c50*/  DFMA R28, R24, R28, 1 ;  /* 0x3ff00000181c742b */ /* 0x000fcc000000001c */
[----:B------:R-:W-:Y:S01]  /*1c60*/  IMAD R25, R20, 0x100000, R27 ;  /* 0x0010000014197824 */ /* 0x000fe200078e021b */
[----:B------:R-:W-:Y:S01]  /*1c70*/  MOV R24, R26 ;  /* 0x0000001a00187202 */ /* 0x000fe20000000f00 */
[----:B------:R-:W-:Y:S06]  /*1c80*/  @!P0 BRA `(.L_x_36) ;  /* 0x0000000000348947 */ /* 0x000fec0003800000 */
[----:B------:R-:W-:Y:S01]  /*1c90*/  FSETP.GEU.AND P1, PT, |R37|, 4.2275390625, PT ;  /* 0x408748002500780b */ /* 0x000fe20003f2e200 */
[C---:B------:R-:W-:Y:S02]  /*1ca0*/  DADD R24, R36.reuse, +INF ;  /* 0x7ff0000024187429 */ /* 0x040fe40000000000 */
[----:B------:R-:W-:-:S08]  /*1cb0*/  DSETP.GEU.AND P0, PT, R36, RZ, PT ;  /* 0x000000ff2400722a */ /* 0x000fd00003f0e000 */
[----:B------:R-:W-:Y:S02]  /*1cc0*/  FSEL R24, R24, RZ, P0 ;  /* 0x000000ff18187208 */ /* 0x000fe40000000000 */
[----:B------:R-:W-:Y:S02]  /*1cd0*/  @!P1 LEA.HI R15, R20, R20, RZ, 0x1 ;  /* 0x00000014140f9211 */ /* 0x000fe400078f08ff */
[----:B------:R-:W-:Y:S02]  /*1ce0*/  FSEL R25, R25, RZ, P0 ;  /* 0x000000ff19197208 */ /* 0x000fe40000000000 */
[----:B------:R-:W-:-:S05]  /*1cf0*/  @!P1 SHF.R.S32.HI R15, RZ, 0x1, R15 ;  /* 0x00000001ff0f9819 */ /* 0x000fca000001140f */
[----:B------:R-:W-:Y:S02]  /*1d00*/  @!P1 IMAD.IADD R20, R20, 0x1, -R15 ;  /* 0x0000000114149824 */ /* 0x000fe400078e0a0f */
[----:B------:R-:W-:-:S03]  /*1d10*/  @!P1 IMAD R21, R15, 0x100000, R27 ;  /* 0x001000000f159824 */ /* 0x000fc600078e021b */
[----:B------:R-:W-:Y:S01]  /*1d20*/  @!P1 LEA R27, R20, 0x3ff00000, 0x14 ;  /* 0x3ff00000141b9811 */ /* 0x000fe200078ea0ff */
[----:B------:R-:W-:Y:S02]  /*1d30*/  @!P1 IMAD.MOV.U32 R20, RZ, RZ, R26 ;  /* 0x000000ffff149224 */ /* 0x000fe400078e001a */
[----:B------:R-:W-:-:S06]  /*1d40*/  @!P1 IMAD.MOV.U32 R26, RZ, RZ, RZ ;  /* 0x000000ffff1a9224 */ /* 0x000fcc00078e00ff */
[----:B------:R-:W-:-:S11]  /*1d50*/  @!P1 DMUL R24, R20, R26 ;  /* 0x0000001a14189228 */ /* 0x000fd60000000000 */
.L_x_36:
[----:B------:R-:W-:Y:S05]  /*1d60*/  BSYNC.RECONVERGENT B0 ;  /* 0x0000000000007941 */ /* 0x000fea0003800200 */
.L_x_35:
[----:B------:R-:W-:Y:S01]  /*1d70*/  BSSY.RECONVERGENT B0, `(.L_x_37) ;  /* 0x0000012000007945 */ /* 0x000fe20003800200 */
[----:B------:R-:W-:Y:S01]  /*1d80*/  DMUL R34, R34, R24 ;  /* 0x0000001822227228 */ /* 0x000fe20000000000 */
[----:B------:R-:W-:Y:S01]  /*1d90*/  IMAD R21, R16, 0x100000, R29 ;  /* 0x0010000010157824 */ /* 0x000fe200078e021d */
[----:B------:R-:W-:Y:S01]  /*1da0*/  MOV R20, R28 ;  /* 0x0000001c00147202 */ /* 0x000fe20000000f00 */
[----:B------:R-:W-:Y:S08]  /*1db0*/  @!P2 BRA `(.L_x_38) ;  /* 0x000000000034a947 */ /* 0x000ff00003800000 */
[----:B------:R-:W-:Y:S01]  /*1dc0*/  FSETP.GEU.AND P1, PT, |R19|, 4.2275390625, PT ;  /* 0x408748001300780b */ /* 0x000fe20003f2e200 */
[C---:B------:R-:W-:Y:S02]  /*1dd0*/  DADD R20, R18.reuse, +INF ;  /* 0x7ff0000012147429 */ /* 0x040fe40000000000 */
[----:B------:R-:W-:-:S08]  /*1de0*/  DSETP.GEU.AND P0, PT, R18, RZ, PT ;  /* 0x000000ff1200722a */ /* 0x000fd00003f0e000 */
[----:B------:R-:W-:Y:S02]  /*1df0*/  FSEL R20, R20, RZ, P0 ;  /* 0x000000ff14147208 */ /* 0x000fe40000000000 */
[----:B------:R-:W-:Y:S01]  /*1e00*/  @!P1 LEA.HI R15, R16, R16, RZ, 0x1 ;  /* 0x00000010100f9211 */ /* 0x000fe200078f08ff */
[----:B------:R-:W-:Y:S01]  /*1e10*/  @!P1 IMAD.MOV.U32 R18, RZ, RZ, RZ ;  /* 0x000000ffff129224 */ /* 0x000fe200078e00ff */
[----:B------:R-:W-:Y:S02]  /*1e20*/  FSEL R21, R21, RZ, P0 ;  /* 0x000000ff15157208 */ /* 0x000fe40000000000 */
[----:B------:R-:W-:-:S05]  /*1e30*/  @!P1 SHF.R.S32.HI R15, RZ, 0x1, R15 ;  /* 0x00000001ff0f9819 */ /* 0x000fca000001140f */
[----:B------:R-:W-:Y:S02]  /*1e40*/  @!P1 IMAD.IADD R16, R16, 0x1, -R15 ;  /* 0x0000000110109824 */ /* 0x000fe400078e0a0f */
[----:B------:R-:W-:-:S03]  /*1e50*/  @!P1 IMAD R17, R15, 0x100000, R29 ;  /* 0x001000000f119824 */ /* 0x000fc600078e021d */
[----:B------:R-:W-:Y:S01]  /*1e60*/  @!P1 LEA R19, R16, 0x3ff00000, 0x14 ;  /* 0x3ff0000010139811 */ /* 0x000fe200078ea0ff */
[----:B------:R-:W-:-:S06]  /*1e70*/  @!P1 IMAD.MOV.U32 R16, RZ, RZ, R28 ;  /* 0x000000ffff109224 */ /* 0x000fcc00078e001c */
[----:B------:R-:W-:-:S11]  /*1e80*/  @!P1 DMUL R20, R16, R18 ;  /* 0x0000001210149228 */ /* 0x000fd60000000000 */
.L_x_38:
[----:B------:R-:W-:Y:S05]  /*1e90*/  BSYNC.RECONVERGENT B0 ;  /* 0x0000000000007941 */ /* 0x000fea0003800200 */
.L_x_37:
[----:B------:R-:W-:Y:S01]  /*1ea0*/  DFMA R20, R12, R20, R34 ;  /* 0x000000140c14722b */ /* 0x000fe20000000022 */
[----:B------:R-:W-:Y:S07]  /*1eb0*/  BSSY.RECONVERGENT B4, `(.L_x_39) ;  /* 0x000000e000047945 */ /* 0x000fee0003800200 */
        /* <DEDUP_REMOVED lines=13> */
.L_x_40:
[----:B------:R-:W-:Y:S05]  /*1f90*/  BSYNC.RECONVERGENT B4 ;  /* 0x0000000000047941 */ /* 0x000fea0003800200 */
.L_x_39:
[----:B------:R-:W-:-:S11]  /*1fa0*/  DADD R40, R40, -R18 ;  /* 0x0000000028287229 */ /* 0x000fd60000000812 */
.L_x_30:
[----:B------:R-:W-:Y:S05]  /*1fb0*/  BSYNC.RECONVERGENT B3 ;  /* 0x0000000000037941 */ /* 0x000fea0003800200 */
.L_x_29:
[----:B------:R-:W-:Y:S01]  /*1fc0*/  ISETP.NE.AND P0, PT, R0, RZ, PT ;  /* 0x000000ff0000720c */ /* 0x000fe20003f05270 */
[----:B------:R-:W2:-:S12]  /*1fd0*/  LDG.E.64 R12, desc[UR10][R30.64+0x18] ;  /* 0x0000180a1e0c7981 */ /* 0x000e98000c1e1b00 */
[----:B------:R-:W3:Y:S01]  /*1fe0*/  @!P0 LDG.E.64 R10, desc[UR10][R30.64+0x20] ;  /* 0x0000200a1e0a8981 */ /* 0x000ee2000c1e1b00 */
[----:B------:R-:W-:Y:S01]  /*1ff0*/  VIADD R3, R3, UR14 ;  /* 0x0000000e03037c36 */ /* 0x000fe20008000000 */
[----:B---3--:R-:W-:Y:S01]  /*2000*/  @!P0 DADD R40, R40, R10 ;  /* 0x0000000028288229 */ /* 0x008fe2000000000a */
[----:B------:R-:W-:-:S07]  /*2010*/  ISETP.GE.U32.AND P0, PT, R2, R7, PT ;  /* 0x000000070200720c */ /* 0x000fce0003f06070 */
[----:B--2---:R-:W-:-:S06]  /*2020*/  DFMA R8, R12, R40, R8 ;  /* 0x000000280c08722b */ /* 0x004fcc0000000008 */
[----:B------:R-:W-:Y:S05]  /*2030*/  @P0 BREAK.RELIABLE B1 ;  /* 0x0000000000010942 */ /* 0x000fea0003800100 */
[----:B------:R-:W-:Y:S05]  /*2040*/  @P0 BRA `(.L_x_7) ;  /* 0x0000000000080947 */ /* 0x000fea0003800000 */
.L_x_6:
[----:B------:R-:W-:Y:S05]  /*2050*/  BSYNC.RELIABLE B1 ;  /* 0x0000000000017941 */ /* 0x000fea0003800100 */
.L_x_4:
[----:B------:R-:W-:Y:S05]  /*2060*/  BRA `(.L_x_41) ;  /* 0xffffffe000947947 */ /* 0x000fea000383ffff */
.L_x_7:
[----:B------:R-:W-:Y:S05]  /*2070*/  BSYNC.RECONVERGENT B2 ;  /* 0x0000000000027941 */ /* 0x000fea0003800200 */
.L_x_3:
[----:B------:R-:W-:Y:S01]  /*2080*/  LEA R0, R14, UR4, 0x3 ;  /* 0x000000040e007c11 */ /* 0x000fe2000f8e18ff */
[----:B------:R-:W-:-:S04]  /*2090*/  UISETP.GE.U32.AND UP0, UPT, UR14, 0x2, UPT ;  /* 0x000000020e00788c */ /* 0x000fc8000bf06070 */
[----:B------:R0:W-:Y:S01]  /*20a0*/  STS.64 [R0], R8 ;  /* 0x0000000800007388 */ /* 0x0001e20000000a00 */
[----:B------:R-:W-:Y:S06]  /*20b0*/  BAR.SYNC.DEFER_BLOCKING 0x0 ;  /* 0x0000000000007b1d */ /* 0x000fec0000010000 */
[----:B------:R-:W-:Y:S05]  /*20c0*/  BRA.U !UP0, `(.L_x_42) ;  /* 0x00000001083c7547 */ /* 0x000fea000b800000 */
[----:B------:R-:W-:-:S05]  /*20d0*/  UMOV UR4, 0x1 ;  /* 0x0000000100047882 */ /* 0x000fca0000000000 */
.L_x_43:
[----:B-1----:R-:W-:Y:S01]  /*20e0*/  IMAD.U32 R3, RZ, RZ, UR4 ;  /* 0x00000004ff037e24 */ /* 0x002fe2000f8e00ff */
[----:B------:R-:W-:-:S03]  /*20f0*/  USHF.L.U32 UR4, UR4, 0x1, URZ ;  /* 0x0000000104047899 */ /* 0x000fc600080006ff */
[----:B------:R-:W-:Y:S01]  /*2100*/  IMAD.IADD R2, R14, 0x1, R3 ;  /* 0x000000010e027824 */ /* 0x000fe200078e0203 */
[----:B------:R-:W-:Y:S02]  /*2110*/  UIADD3 UR5, UPT, UPT, UR4, -0x1, URZ ;  /* 0xffffffff04057890 */ /* 0x000fe4000fffe0ff */
[----:B------:R-:W-:-:S04]  /*2120*/  UISETP.GE.U32.AND UP0, UPT, UR4, UR14, UPT ;  /* 0x0000000e0400728c */ /* 0x000fc8000bf06070 */
[----:B------:R-:W-:-:S04]  /*2130*/  LOP3.LUT P0, RZ, R14, UR5, RZ, 0xc0, !PT ;  /* 0x000000050eff7c12 */ /* 0x000fc8000f80c0ff */
[----:B------:R-:W-:-:S13]  /*2140*/  ISETP.GE.U32.OR P0, PT, R2, UR14, P0 ;  /* 0x0000000e02007c0c */ /* 0x000fda0008706470 */
[----:B------:R-:W-:Y:S01]  /*2150*/  @!P0 LEA R6, R3, R0, 0x3 ;  /* 0x0000000003068211 */ /* 0x000fe200078e18ff */
[----:B------:R-:W-:Y:S04]  /*2160*/  @!P0 LDS.64 R4, [R0] ;  /* 0x0000000000048984 */ /* 0x000fe80000000a00 */
[----:B------:R-:W1:Y:S02]  /*2170*/  @!P0 LDS.64 R2, [R6] ;  /* 0x0000000006028984 */ /* 0x000e640000000a00 */
[----:B-1----:R-:W-:-:S07]  /*2180*/  @!P0 DADD R2, R2, R4 ;  /* 0x0000000002028229 */ /* 0x002fce0000000004 */
[----:B------:R1:W-:Y:S01]  /*2190*/  @!P0 STS.64 [R0], R2 ;  /* 0x0000000200008388 */ /* 0x0003e20000000a00 */
[----:B------:R-:W-:Y:S06]  /*21a0*/  BAR.SYNC.DEFER_BLOCKING 0x0 ;  /* 0x0000000000007b1d */ /* 0x000fec0000010000 */
[----:B------:R-:W-:Y:S05]  /*21b0*/  BRA.U !UP0, `(.L_x_43) ;  /* 0xfffffffd08c87547 */ /* 0x000fea000b83ffff */
.L_x_42:
[----:B------:R-:W2:Y:S01]  /*21c0*/  S2UR UR5, SR_CgaCtaId ;  /* 0x00000000000579c3 */ /* 0x000ea20000008800 */
[----:B------:R-:W-:-:S07]  /*21d0*/  UMOV UR4, 0x400 ;  /* 0x0000040000047882 */ /* 0x000fce0000000000 */
[----:B------:R-:W3:Y:S01]  /*21e0*/  LDC.64 R10, c[0x0][0x380] ;  /* 0x0000e000ff0a7b82 */ /* 0x000ee20000000a00 */
[----:B--2---:R-:W-:-:S09]  /*21f0*/  ULEA UR4, UR5, UR4, 0x18 ;  /* 0x0000000405047291 */ /* 0x004fd2000f8ec0ff */
[----:B-1----:R-:W1:Y:S02]  /*2200*/  LDS.64 R2, [UR4] ;  /* 0x00000004ff027984 */ /* 0x002e640008000a00 */
[----:B------:R-:W2:Y:S02]  /*2210*/  LDCU.64 UR4, c[0x0][0x398] ;  /* 0x00007300ff0477ac */ /* 0x000ea40008000a00 */
[----:B--2---:R-:W-:-:S04]  /*2220*/  ULEA UR4, UP0, UR15, UR4, 0x3 ;  /* 0x000000040f047291 */ /* 0x004fc8000f8018ff */
[----:B------:R-:W-:Y:S02]  /*2230*/  ULEA.HI.X UR5, UR15, UR5, URZ, 0x3, UP0 ;  /* 0x000000050f057291 */ /* 0x000fe400080f1cff */
[----:B------:R-:W-:-:S04]  /*2240*/  IMAD.U32 R4, RZ, RZ, UR4 ;  /* 0x00000004ff047e24 */ /* 0x000fc8000f8e00ff */
[----:B------:R-:W-:-:S05]  /*2250*/  IMAD.U32 R5, RZ, RZ, UR5 ;  /* 0x00000005ff057e24 */ /* 0x000fca000f8e00ff */
[----:B-1----:R1:W-:Y:S04]  /*2260*/  STG.E.64 desc[UR10][R4.64], R2 ;  /* 0x0000000204007986 */ /* 0x0023e8000c101b0a */
[----:B---3--:R-:W2:Y:S01]  /*2270*/  LDG.E R7, desc[UR10][R10.64+0x4] ;  /* 0x0000040a0a077981 */ /* 0x008ea2000c1e1900 */
[----:B------:R-:W-:Y:S01]  /*2280*/  BSSY.RECONVERGENT B0, `(.L_x_44) ;  /* 0x000000e000007945 */ /* 0x000fe20003800200 */
[----:B--2---:R-:W-:-:S13]  /*2290*/  ISETP.GE.U32.AND P0, PT, R14, R7, PT ;  /* 0x000000070e00720c */ /* 0x004fda0003f06070 */
[----:B-1----:R-:W-:Y:S05]  /*22a0*/  @P0 BRA `(.L_x_45) ;  /* 0x00000000002c0947 */ /* 0x002fea0003800000 */
[----:B------:R-:W1:Y:S01]  /*22b0*/  LDC.64 R6, c[0x0][0x390] ;  /* 0x0000e400ff067b82 */ /* 0x000e620000000a00 */
[----:B------:R-:W-:-:S07]  /*22c0*/  IMAD.MOV.U32 R13, RZ, RZ, R14 ;  /* 0x000000ffff0d7224 */ /* 0x000fce00078e000e */
[----:B0-----:R-:W0:Y:S02]  /*22d0*/  LDC.64 R8, c[0x0][0x398] ;  /* 0x0000e600ff087b82 */ /* 0x001e240000000a00 */
.L_x_46:
[----:B-1----:R-:W-:-:S06]  /*22e0*/  IMAD.WIDE R2, R13, 0x8, R6 ;  /* 0x000000080d027825 */ /* 0x002fcc00078e0206 */
[----:B------:R-:W2:Y:S01]  /*22f0*/  LDG.E.64 R2, desc[UR10][R2.64] ;  /* 0x0000000a02027981 */ /* 0x000ea2000c1e1b00 */
[----:B0-----:R-:W-:-:S05]  /*2300*/  IMAD.WIDE R4, R13, 0x8, R8 ;  /* 0x000000080d047825 */ /* 0x001fca00078e0208 */
[----:B--2---:R2:W-:Y:S04]  /*2310*/  STG.E.64 desc[UR10][R4.64], R2 ;  /* 0x0000000204007986 */ /* 0x0045e8000c101b0a */
[----:B------:R-:W3:Y:S01]  /*2320*/  LDG.E R12, desc[UR10][R10.64+0x4] ;  /* 0x0000040a0a0c7981 */ /* 0x000ee2000c1e1900 */
[----:B------:R-:W-:-:S05]  /*2330*/  VIADD R13, R13, UR14 ;  /* 0x0000000e0d0d7c36 */ /* 0x000fca0008000000 */
[----:B---3--:R-:W-:-:S13]  /*2340*/  ISETP.GE.U32.AND P0, PT, R13, R12, PT ;  /* 0x0000000c0d00720c */ /* 0x008fda0003f06070 */
[----:B--2---:R-:W-:Y:S05]  /*2350*/  @!P0 BRA `(.L_x_46) ;  /* 0xfffffffc00e08947 */ /* 0x004fea000383ffff */
.L_x_45:
[----:B------:R-:W-:Y:S05]  /*2360*/  BSYNC.RECONVERGENT B0 ;  /* 0x0000000000007941 */ /* 0x000fea0003800200 */
.L_x_44:
[----:B------:R-:W-:Y:S06]  /*2370*/  BAR.SYNC.DEFER_BLOCKING 0x0 ;  /* 0x0000000000007b1d */ /* 0x000fec0000010000 */
[----:B------:R-:W-:-:S05]  /*2380*/  UMOV UR4, URZ ;  /* 0x000000ff00047c82 */ /* 0x000fca0008000000 */
.L_x_823:
[----:B-1----:R-:W1:Y:S02]  /*2390*/  LDC.64 R28, c[0x0][0x380] ;  /* 0x0000e000ff1c7b82 */ /* 0x002e640000000a00 */
[----:B012---:R-:W2:Y:S01]  /*23a0*/  LDG.E R7, desc[UR10][R28.64+0x4] ;  /* 0x0000040a1c077981 */ /* 0x007ea2000c1e1900 */
[----:B------:R-:W-:Y:S01]  /*23b0*/  BSSY.RECONVERGENT B0, `(.L_x_47) ;  /* 0x000000c000007945 */ /* 0x000fe20003800200 */
[----:B--2---:R-:W-:-:S13]  /*23c0*/  ISETP.GE.AND P0, PT, R14, R7, PT ;  /* 0x000000070e00720c */ /* 0x004fda0003f06270 */
[----:B------:R-:W-:Y:S05]  /*23d0*/  @P0 BRA `(.L_x_48) ;  /* 0x0000000000240947 */ /* 0x000fea0003800000 */
[----:B------:R-:W1:Y:S01]  /*23e0*/  LDC.64 R4, c[0x0][0x398] ;  /* 0x0000e600ff047b82 */ /* 0x000e620000000a00 */
[----:B------:R-:W-:-:S07]  /*23f0*/  IMAD.MOV.U32 R6, RZ, RZ, R14 ;  /* 0x000000ffff067224 */ /* 0x000fce00078e000e */
.L_x_49:
[----:B-12---:R-:W-:-:S06]  /*2400*/  IMAD.WIDE R2, R6, 0x8, R4 ;  /* 0x0000000806027825 */ /* 0x006fcc00078e0204 */
[----:B------:R-:W2:Y:S01]  /*2410*/  LDG.E.64 R2, desc[UR10][R2.64] ;  /* 0x0000000a02027981 */ /* 0x000ea2000c1e1b00 */
[C---:B0-----:R-:W-:Y:S02]  /*2420*/  LEA R9, R6.reuse, UR16, 0x3 ;  /* 0x0000001006097c11 */ /* 0x041fe4000f8e18ff */
[----:B------:R-:W-:-:S04]  /*2430*/  IADD3 R6, PT, PT, R6, UR14, RZ ;  /* 0x0000000e06067c10 */ /* 0x000fc8000fffe0ff */
[----:B------:R-:W-:Y:S01]  /*2440*/  ISETP.GE.AND P0, PT, R6, R7, PT ;  /* 0x000000070600720c */ /* 0x000fe20003f06270 */
[----:B--2---:R2:W-:-:S12]  /*2450*/  STS.64 [R9], R2 ;  /* 0x0000000209007388 */ /* 0x0045d80000000a00 */
[----:B------:R-:W-:Y:S05]  /*2460*/  @!P0 BRA `(.L_x_49) ;  /* 0xfffffffc00e48947 */ /* 0x000fea000383ffff */
.L_x_48:
[----:B------:R-:W-:Y:S05]  /*2470*/  BSYNC.RECONVERGENT B0 ;  /* 0x0000000000007941 */ /* 0x000fea0003800200 */
.L_x_47:
[----:B------:R-:W-:Y:S06]  /*2480*/  BAR.SYNC.DEFER_BLOCKING 0x0 ;  /* 0x0000000000007b1d */ /* 0x000fec0000010000 */
[----:B--2---:R-:W2:Y:S02]  /*2490*/  LDG.E R2, desc[UR10][R28.64+0x4] ;  /* 0x0000040a1c027981 */ /* 0x004ea4000c1e1900 */
[----:B--2---:R-:W-:-:S13]  /*24a0*/  ISETP.NE.AND P0, PT, R2, RZ, PT ;  /* 0x000000ff0200720c */ /* 0x004fda0003f05270 */
[----:B------:R-:W-:Y:S05]  /*24b0*/  @!P0 BRA `(.L_x_50) ;  /* 0x000002b8008c8947 */ /* 0x000fea0003800000 */
[----:B------:R-:W-:-:S09]  /*24c0*/  UIADD3 UR5, UPT, UPT, UR4, 0x1, URZ ;  /* 0x0000000104057890 */ /* 0x000fd2000fffe0ff */
[----:B------:R-:W1:Y:S01]  /*24d0*/  I2F.F64.U32 R2, UR5 ;  /* 0x0000000500027d12 */ /* 0x000e620008201800 */
[----:B------:R-:W-:Y:S01]  /*24e0*/  UMOV UR5, URZ ;  /* 0x000000ff00057c82 */ /* 0x000fe20008000000 */
[----:B-1----:R-:W-:-:S13]  /*24f0*/  ISETP.GE.AND P5, PT, R3, RZ, PT ;  /* 0x000000ff0300720c */ /* 0x002fda0003fa6270 */
.L_x_778:
[----:B-1----:R-:W1:Y:S02]  /*2500*/  LDCU.64 UR8, c[0x0][0x380] ;  /* 0x00007000ff0877ac */ /* 0x002e640008000a00 */
[----:B-1----:R-:W-:-:S06]  /*2510*/  UIMAD.WIDE.U32 UR8, UR5, 0x8, UR8 ;  /* 0x00000008050878a5 */ /* 0x002fcc000f8e0008 */
[----:B------:R-:W-:Y:S02]  /*2520*/  IMAD.U32 R2, RZ, RZ, UR8 ;  /* 0x00000008ff027e24 */ /* 0x000fe4000f8e00ff */
[----:B------:R-:W-:-:S06]  /*2530*/  IMAD.U32 R3, RZ, RZ, UR9 ;  /* 0x00000009ff037e24 */ /* 0x000fcc000f8e00ff */
[----:B------:R-:W5:Y:S01]  /*2540*/  LDG.E.64 R2, desc[UR10][R2.64+0x20] ;  /* 0x0000200a02027981 */ /* 0x000f62000c1e1b00 */
[----:B------:R-:W-:Y:S02]  /*2550*/  ULEA UR9, UR5, UR17, 0x3 ;  /* 0x0000001105097291 */ /* 0x000fe4000f8e18ff */
[----:B------:R-:W-:Y:S02]  /*2560*/  ULEA UR12, UR5, UR18, 0x3 ;  /* 0x00000012050c7291 */ /* 0x000fe4000f8e18ff */
[----:B------:R-:W-:-:S05]  /*2570*/  ULEA UR8, UR5, UR16, 0x3 ;  /* 0x0000001005087291 */ /* 0x000fca000f8e18ff */
[----:B------:R-:W1:Y:S01]  /*2580*/  LDS.64 R16, [UR9] ;  /* 0x00000009ff107984 */ /* 0x000e620008000a00 */
[----:B------:R-:W-:-:S03]  /*2590*/  UMOV UR9, 0x3eb0c6f7 ;  /* 0x3eb0c6f700097882 */ /* 0x000fc60000000000 */
[----:B------:R-:W2:Y:S04]  /*25a0*/  LDS.64 R20, [UR12] ;  /* 0x0000000cff147984 */ /* 0x000ea80008000a00 */
[----:B------:R-:W3:Y:S01]  /*25b0*/  LDS.64 R4, [UR8] ;  /* 0x00000008ff047984 */ /* 0x000ee20008000a00 */
[----:B------:R-:W-:Y:S02]  /*25c0*/  UMOV UR8, 0xa0b5ed8d ;  /* 0xa0b5ed8d00087882 */ /* 0x000fe40000000000 */
[----:B-1----:R-:W-:-:S06]  /*25d0*/  DSETP.GT.AND P0, PT, |R16|, UR8, PT ;  /* 0x0000000810007e2a */ /* 0x002fcc000bf04200 */
[----:B--2---:R-:W-:Y:S01]  /*25e0*/  DSETP.LEU.OR P0, PT, |R20|, UR8, !P0 ;  /* 0x0000000814007e2a */ /* 0x004fe2000c70b600 */
[----:B---3--:R-:W-:Y:S02]  /*25f0*/  R2UR UR12, R4 ;  /* 0x00000000040c72ca */ /* 0x008fe400000e0000 */
[----:B------:R-:W-:-:S11]  /*2600*/  R2UR UR13, R5 ;  /* 0x00000000050d72ca */ /* 0x000fd600000e0000 */
[----:B------:R-:W-:Y:S05]  /*2610*/  @P0 BRA `(.L_x_51) ;  /* 0x00000000005c0947 */ /* 0x000fea0003800000 */
[----:B------:R-:W1:Y:S01]  /*2620*/  MUFU.RCP64H R5, R17 ;  /* 0x0000001100057308 */ /* 0x000e620000001800 */
[----:B------:R-:W-:Y:S01]  /*2630*/  IMAD.MOV.U32 R4, RZ, RZ, 0x1 ;  /* 0x00000001ff047424 */ /* 0x000fe200078e00ff */
[----:B------:R-:W-:-:S05]  /*2640*/  FSETP.GEU.AND P1, PT, |R21|, 6.5827683646048100446e-37, PT ;  /* 0x036000001500780b */ /* 0x000fca0003f2e200 */
[----:B-1----:R-:W-:-:S08]  /*2650*/  DFMA R6, -R16, R4, 1 ;  /* 0x3ff000001006742b */ /* 0x002fd00000000104 */
        /* <DEDUP_REMOVED lines=11> */
[----:B------:R-:W-:Y:S01]  /*2710*/  MOV R16, 0x2740 ;  /* 0x0000274000107802 */ /* 0x000fe20000000f00 */
[----:B------:R-:W-:-:S07]  /*2720*/  IMAD.MOV.U32 R15, RZ, RZ, R21 ;  /* 0x000000ffff0f7224 */ /* 0x000fce00078e0015 */
[----:B0----5:R-:W-:Y:S05]  /*2730*/  CALL.REL.NOINC `($__internal_0_$__cuda_sm20_div_rn_f64_full) ;  /* 0x000002d800747944 */ /* 0x021fea0003c00000 */
[----:B------:R-:W-:-:S07]  /*2740*/  MOV R19, R15 ;  /* 0x0000000f00137202 */ /* 0x000fce0000000f00 */
.L_x_52:
[----:B------:R-:W-:Y:S01]  /*2750*/  UMOV UR8, 0xa2529d39 ;  /* 0xa2529d3900087882 */ /* 0x000fe20000000000 */
[----:B------:R-:W-:Y:S02]  /*2760*/  UMOV UR9, 0x3f71df46 ;  /* 0x3f71df4600097882 */ /* 0x000fe40000000000 */
[----:B------:R-:W-:Y:S01]  /*2770*/  DMUL R6, |R18|, UR8 ;  /* 0x0000000812067c28 */ /* 0x000fe20008000200 */
[----:B------:R-:W-:Y:S10]  /*2780*/  BRA `(.L_x_53) ;  /* 0x0000000000847947 */ /* 0x000ff40003800000 */
.L_x_51:
[----:B------:R-:W-:Y:S02]  /*2790*/  UIADD3 UR8, UPT, UPT, UR4, 0x1, URZ ;  /* 0x0000000104087890 */ /* 0x000fe4000fffe0ff */
[----:B------:R-:W-:Y:S02]  /*27a0*/  ISETP.NE.AND P4, PT, RZ, UR4, PT ;  /* 0x00000004ff007c0c */ /* 0x000fe4000bf85270 */
[----:B------:R-:W-:-:S05]  /*27b0*/  MOV R6, 0x27e0 ;  /* 0x000027e000067802 */ /* 0x000fca0000000f00 */
[----:B------:R-:W1:Y:S06]  /*27c0*/  I2F.F64.U32 R4, UR8 ;  /* 0x0000000800047d12 */ /* 0x000e6c0008201800 */
[----:B01---5:R-:W-:Y:S05]  /*27d0*/  CALL.REL.NOINC `($ccd$__internal_accurate_pow) ;  /* 0x000002e000947944 */ /* 0x023fea0003c00000 */
[----:B------:R-:W-:Y:S01]  /*27e0*/  IMAD.MOV.U32 R4, RZ, RZ, R11 ;  /* 0x000000ffff047224 */ /* 0x000fe200078e000b */
[----:B------:R-:W-:Y:S01]  /*27f0*/  UMOV UR8, 0xa2529d39 ;  /* 0xa2529d3900087882 */ /* 0x000fe20000000000 */
[----:B------:R-:W-:Y:S01]  /*2800*/  IMAD.MOV.U32 R5, RZ, RZ, R8 ;  /* 0x000000ffff057224 */ /* 0x000fe200078e0008 */
[----:B------:R-:W-:-:S05]  /*2810*/  UMOV UR9, 0x3f71df46 ;  /* 0x3f71df4600097882 */ /* 0x000fca0000000000 */
[----:B------:R-:W-:-:S10]  /*2820*/  DADD R4, -RZ, -R4 ;  /* 0x00000000ff047229 */ /* 0x000fd40000000904 */
[----:B------:R-:W-:Y:S02]  /*2830*/  FSEL R17, R5, R8, !P5 ;  /* 0x0000000805117208 */ /* 0x000fe40006800000 */
[----:B------:R-:W-:Y:S01]  /*2840*/  FSEL R16, R4, R11, !P5 ;  /* 0x0000000b04107208 */ /* 0x000fe20006800000 */
[----:B------:R-:W-:Y:S01]  /*2850*/  IMAD.MOV.U32 R4, RZ, RZ, 0x1 ;  /* 0x00000001ff047424 */ /* 0x000fe200078e00ff */
[----:B------:R-:W0:Y:S05]  /*2860*/  MUFU.RCP64H R5, R17 ;  /* 0x0000001100057308 */ /* 0x000e2a0000001800 */
[----:B0-----:R-:W-:-:S08]  /*2870*/  DFMA R6, -R16, R4, 1 ;  /* 0x3ff000001006742b */ /* 0x001fd00000000104 */
[----:B------:R-:W-:-:S08]  /*2880*/  DFMA R6, R6, R6, R6 ;  /* 0x000000060606722b */ /* 0x000fd00000000006 */
[----:B------:R-:W-:-:S08]  /*2890*/  DFMA R6, R4, R6, R4 ;  /* 0x000000060406722b */ /* 0x000fd00000000004 */
[----:B------:R-:W-:-:S08]  /*28a0*/  DFMA R4, -R16, R6, 1 ;  /* 0x3ff000001004742b */ /* 0x000fd00000000106 */
[----:B------:R-:W-:-:S08]  /*28b0*/  DFMA R4, R6, R4, R6 ;  /* 0x000000040604722b */ /* 0x000fd00000000006 */
[----:B------:R-:W-:-:S08]  /*28c0*/  DMUL R18, R4, UR8 ;  /* 0x0000000804127c28 */ /* 0x000fd00008000000 */
[----:B------:R-:W-:-:S08]  /*28d0*/  DFMA R6, -R16, R18, UR8 ;  /* 0x0000000810067e2b */ /* 0x000fd00008000112 */
[----:B------:R-:W-:-:S10]  /*28e0*/  DFMA R18, R4, R6, R18 ;  /* 0x000000060412722b */ /* 0x000fd40000000012 */
[----:B------:R-:W-:-:S05]  /*28f0*/  FFMA R4, RZ, R17, R19 ;  /* 0x00000011ff047223 */ /* 0x000fca0000000013 */
[----:B------:R-:W-:-:S13]  /*2900*/  FSETP.GT.AND P0, PT, |R4|, 1.469367938527859385e-39, PT ;  /* 0x001000000400780b */ /* 0x000fda0003f04200 */
[----:B------:R-:W-:Y:S05]  /*2910*/  @P0 BRA `(.L_x_54) ;  /* 0x0000000000180947 */ /* 0x000fea0003800000 */
[----:B------:R-:W-:Y:S01]  /*2920*/  IMAD.MOV.U32 R18, RZ, RZ, R16 ;  /* 0x000000ffff127224 */ /* 0x000fe200078e0010 */
[----:B------:R-:W-:Y:S01]  /*2930*/  MOV R15, 0x3f71df46 ;  /* 0x3f71df46000f7802 */ /* 0x000fe20000000f00 */
[----:B------:R-:W-:Y:S01]  /*2940*/  IMAD.MOV.U32 R20, RZ, RZ, -0x5dad62c7 ;  /* 0xa2529d39ff147424 */ /* 0x000fe200078e00ff */
[----:B------:R-:W-:-:S07]  /*2950*/  MOV R16, 0x2970 ;  /* 0x0000297000107802 */ /* 0x000fce0000000f00 */
[----:B------:R-:W-:Y:S05]  /*2960*/  CALL.REL.NOINC `($__internal_0_$__cuda_sm20_div_rn_f64_full) ;  /* 0x000002d400e87944 */ /* 0x000fea0003c00000 */
[----:B------:R-:W-:-:S07]  /*2970*/  IMAD.MOV.U32 R19, RZ, RZ, R15 ;  /* 0x000000ffff137224 */ /* 0x000fce00078e000f */
.L_x_54:
[----:B------:R-:W-:Y:S02]  /*2980*/  FSEL R6, R18, -2.854354000893110842e-18, P4 ;  /* 0xa2529d3912067808 */ /* 0x000fe40002000000 */
[----:B------:R-:W-:-:S07]  /*2990*/  FSEL R7, R19, 0.94481313228607177734, P4 ;  /* 0x3f71df4613077808 */ /* 0x000fce0002000000 */
.L_x_53:
[----:B------:R-:W1:Y:S01]  /*29a0*/  LDCU.64 UR8, c[0x0][0x380] ;  /* 0x00007000ff0877ac */ /* 0x000e620008000a00 */
[----:B------:R-:W2:Y:S01]  /*29b0*/  LDC.64 R22, c[0x0][0x388] ;  /* 0x0000e200ff167b82 */ /* 0x000ea20000000a00 */
[----:B-1---5:R-:W-:-:S04]  /*29c0*/  IADD3 R30, P0, PT, R2, UR8, RZ ;  /* 0x00000008021e7c10 */ /* 0x022fc8000ff1e0ff */
[----:B------:R-:W-:-:S05]  /*29d0*/  IADD3.X R31, PT, PT, R3, UR9, RZ, P0, !PT ;  /* 0x00000009031f7c10 */ /* 0x000fca00087fe4ff */
[----:B------:R-:W3:Y:S04]  /*29e0*/  LDG.E.64 R16, desc[UR10][R30.64+0x10] ;  /* 0x0000100a1e107981 */ /* 0x000ee8000c1e1b00 */
[----:B------:R-:W4:Y:S01]  /*29f0*/  LDG.E.64 R36, desc[UR10][R30.64+0x8] ;  /* 0x0000080a1e247981 */ /* 0x000f22000c1e1b00 */
[----:B---3--:R-:W-:Y:S02]  /*2a00*/  PRMT R3, R16, 0x7732, RZ ;  /* 0x0000773210037816 */ /* 0x008fe400000000ff */
[----:B------:R-:W-:Y:S02]  /*2a10*/  LOP3.LUT R5, R17, 0xffff, RZ, 0xc0, !PT ;  /* 0x0000ffff11057812 */ /* 0x000fe400078ec0ff */
[C---:B----4-:R-:W-:Y:S02]  /*2a20*/  IADD3 R3, P0, PT, R36.reuse, R3, RZ ;  /* 0x0000000324037210 */ /* 0x050fe40007f1e0ff */
[----:B------:R-:W-:-:S03]  /*2a30*/  IADD3 R5, P1, PT, R36, R5, RZ ;  /* 0x0000000524057210 */ /* 0x000fc60007f3e0ff */
[--C-:B------:R-:W-:Y:S01]  /*2a40*/  IMAD.X R10, RZ, RZ, R37.reuse, P0 ;  /* 0x000000ffff0a7224 */ /* 0x100fe200000e0625 */
[-C--:B--2---:R-:W-:Y:S01]  /*2a50*/  LEA R2, P0, R3, R22.reuse, 0x3 ;  /* 0x0000001603027211 */ /* 0x084fe200078018ff */
[----:B0-----:R-:W-:Y:S01]  /*2a60*/  IMAD.X R8, RZ, RZ, R37, P1 ;  /* 0x000000ffff087224 */ /* 0x001fe200008e0625 */
[----:B------:R-:W-:Y:S02]  /*2a70*/  LEA R4, P1, R5, R22, 0x3 ;  /* 0x0000001605047211 */ /* 0x000fe400078218ff */
[-C--:B------:R-:W-:Y:S02]  /*2a80*/  LEA.HI.X R3, R3, R23.reuse, R10, 0x3, P0 ;  /* 0x0000001703037211 */ /* 0x080fe400000f1c0a */
[----:B------:R-:W-:-:S03]  /*2a90*/  LEA.HI.X R5, R5, R23, R8, 0x3, P1 ;  /* 0x0000001705057211 */ /* 0x000fc600008f1c08 */
[----:B------:R-:W2:Y:S04]  /*2aa0*/  LDG.E.64 R12, desc[UR10][R2.64+0x8] ;  /* 0x0000080a020c7981 */ /* 0x000ea8000c1e1b00 */
[----:B------:R-:W2:Y:S04]  /*2ab0*/  LDG.E.64 R52, desc[UR10][R4.64+0x8] ;  /* 0x0000080a04347981 */ /* 0x000ea8000c1e1b00 */
[----:B------:R-:W3:Y:S04]  /*2ac0*/  LDG.E.64 R38, desc[UR10][R4.64] ;  /* 0x0000000a04267981 */ /* 0x000ee8000c1e1b00 */
[----:B------:R-:W3:Y:S04]  /*2ad0*/  LDG.E.64 R34, desc[UR10][R2.64] ;  /* 0x0000000a02227981 */ /* 0x000ee8000c1e1b00 */
[----:B------:R-:W4:Y:S04]  /*2ae0*/  LDG.E.64 R8, desc[UR10][R4.64+0x10] ;  /* 0x0000100a04087981 */ /* 0x000f28000c1e1b00 */
[----:B------:R0:W4:Y:S01]  /*2af0*/  LDG.E.64 R10, desc[UR10][R2.64+0x10] ;  /* 0x0000100a020a7981 */ /* 0x000122000c1e1b00 */
[----:B------:R-:W-:-:S02]  /*2b00*/  LOP3.LUT R15, R16, 0xffff, RZ, 0xc0, !PT ;  /* 0x0000ffff100f7812 */ /* 0x000fc400078ec0ff */
[----:B------:R-:W-:Y:S02]  /*2b10*/  PRMT R19, R17, 0x7732, RZ ;  /* 0x0000773211137816 */ /* 0x000fe400000000ff */
[----:B------:R-:W-:Y:S01]  /*2b20*/  IADD3 R18, P0, PT, R36, R15, RZ ;  /* 0x0000000f24127210 */ /* 0x000fe20007f1e0ff */
[----:B------:R-:W4:Y:S02]  /*2b30*/  LDG.E.64 R16, desc[UR10][R30.64+0x28] ;  /* 0x0000280a1e107981 */ /* 0x000f24000c1e1b00 */
[----:B------:R-:W-:Y:S02]  /*2b40*/  IMAD.MOV.U32 R15, RZ, RZ, R19 ;  /* 0x000000ffff0f7224 */ /* 0x000fe400078e0013 */
[----:B------:R-:W-:Y:S01]  /*2b50*/  IMAD.X R19, RZ, RZ, R37, P0 ;  /* 0x000000ffff137224 */ /* 0x000fe200000e0625 */
[----:B------:R-:W-:-:S04]  /*2b60*/  LEA R20, P0, R18, R22, 0x3 ;  /* 0x0000001612147211 */ /* 0x000fc800078018ff */
[----:B------:R-:W-:Y:S02]  /*2b70*/  LEA.HI.X R21, R18, R23, R19, 0x3, P0 ;  /* 0x0000001712157211 */ /* 0x000fe400000f1c13 */
[----:B------:R-:W4:Y:S01]  /*2b80*/  LDG.E.64 R18, desc[UR10][R30.64+0x20] ;  /* 0x0000200a1e127981 */ /* 0x000f22000c1e1b00 */
[----:B------:R-:W-:-:S03]  /*2b90*/  IADD3 R15, P1, PT, R36, R15, RZ ;  /* 0x0000000f240f7210 */ /* 0x000fc60007f3e0ff */
[----:B------:R-:W4:Y:S01]  /*2ba0*/  LDG.E.64 R42, desc[UR10][R20.64] ;  /* 0x0000000a142a7981 */ /* 0x000f22000c1e1b00 */
[----:B0-----:R-:W-:Y:S02]  /*2bb0*/  IADD3.X R2, PT, PT, RZ, R37, RZ, P1, !PT ;  /* 0x00000025ff027210 */ /* 0x001fe40000ffe4ff */
[C---:B------:R-:W-:Y:S01]  /*2bc0*/  LEA R22, P0, R15.reuse, R22, 0x3 ;  /* 0x000000160f167211 */ /* 0x040fe200078018ff */
[----:B------:R-:W4:Y:S03]  /*2bd0*/  LDG.E.64 R54, desc[UR10][R20.64+0x8] ;  /* 0x0000080a14367981 */ /* 0x000f26000c1e1b00 */
[----:B------:R-:W-:Y:S01]  /*2be0*/  LEA.HI.X R23, R15, R23, R2, 0x3, P0 ;  /* 0x000000170f177211 */ /* 0x000fe200000f1c02 */
[----:B------:R-:W4:Y:S04]  /*2bf0*/  LDG.E.64 R40, desc[UR10][R20.64+0x10] ;  /* 0x0000100a14287981 */ /* 0x000f28000c1e1b00 */
[----:B------:R-:W4:Y:S04]  /*2c00*/  LDG.E.64 R50, desc[UR10][R22.64] ;  /* 0x0000000a16327981 */ /* 0x000f28000c1e1b00 */
[----:B------:R-:W4:Y:S04]  /*2c10*/  LDG.E.64 R2, desc[UR10][R22.64+0x8] ;  /* 0x0000080a16027981 */ /* 0x000f28000c1e1b00 */
[----:B------:R0:W4:Y:S02]  /*2c20*/  LDG.E.64 R32, desc[UR10][R22.64+0x10] ;  /* 0x0000100a16207981 */ /* 0x000124000c1e1b00 */
[----:B0-----:R-:W-:-:S02]  /*2c30*/  IMAD.MOV.U32 R22, RZ, RZ, 0x0 ;  /* 0x00000000ff167424 */ /* 0x001fc400078e00ff */
[----:B------:R-:W-:Y:S01]  /*2c40*/  IMAD.MOV.U32 R23, RZ, RZ, 0x3fd80000 ;  /* 0x3fd80000ff177424 */ /* 0x000fe200078e00ff */
[----:B------:R-:W-:Y:S01]  /*2c50*/  BSSY.RECONVERGENT B0, `(.L_x_55) ;  /* 0x0000026000007945 */ /* 0x000fe20003800200 */
[----:B--2---:R-:W-:Y:S02]  /*2c60*/  DADD R52, -R12, R52 ;  /* 0x000000000c347229 */ /* 0x004fe40000000134 */
[----:B---3--:R-:W-:-:S06]  /*2c70*/  DADD R38, -R34, R38 ;  /* 0x0000000022267229 */ /* 0x008fcc0000000126 */
[----:B------:R-:W-:Y:S02]  /*2c80*/  DMUL R4, R52, R52 ;  /* 0x0000003434047228 */ /* 0x000fe40000000000 */
[----:B----4-:R-:W-:-:S06]  /*2c90*/  DADD R8, -R10, R8 ;  /* 0x000000000a087229 */ /* 0x010fcc0000000108 */
[----:B------:R-:W-:-:S08]  /*2ca0*/  DFMA R4, R38, R38, R4 ;  /* 0x000000262604722b */ /* 0x000fd00000000004 */
[----:B------:R-:W-:-:S06]  /*2cb0*/  DFMA R4, R8, R8, R4 ;  /* 0x000000080804722b */ /* 0x000fcc0000000004 */
[----:B------:R-:W0:Y:S04]  /*2cc0*/  MUFU.RSQ64H R27, R5 ;  /* 0x00000005001b7308 */ /* 0x000e280000001c00 */
[----:B------:R-:W-:-:S06]  /*2cd0*/  VIADD R26, R5, 0xfcb00000 ;  /* 0xfcb00000051a7836 */ /* 0x000fcc0000000000 */
[----:B0-----:R-:W-:-:S08]  /*2ce0*/  DMUL R20, R26, R26 ;  /* 0x0000001a1a147228 */ /* 0x001fd00000000000 */
[----:B------:R-:W-:Y:S02]  /*2cf0*/  DFMA R24, R4, -R20, 1 ;  /* 0x3ff000000418742b */ /* 0x000fe40000000814 */
[----:B------:R-:W-:-:S06]  /*2d00*/  DADD R20, R6, UR12 ;  /* 0x0000000c06147e29 */ /* 0x000fcc0008000000 */
[----:B------:R-:W-:Y:S02]  /*2d10*/  DFMA R22, R24, R22, 0.5 ;  /* 0x3fe000001816742b */ /* 0x000fe40000000016 */
[----:B------:R-:W-:Y:S02]  /*2d20*/  DMUL R24, R26, R24 ;  /* 0x000000181a187228 */ /* 0x000fe40000000000 */
[----:B------:R-:W-:Y:S02]  /*2d30*/  DSETP.GT.AND P0, PT, R20, R16, PT ;  /* 0x000000101400722a */ /* 0x000fe40003f04000 */
[----:B------:R-:W-:-:S04]  /*2d40*/  DADD R20, -R6, UR12 ;  /* 0x0000000c06147e29 */ /* 0x000fc80008000100 */
[----:B------:R-:W-:-:S04]  /*2d50*/  DFMA R46, R22, R24, R26 ;  /* 0x00000018162e722b */ /* 0x000fc8000000001a */
[----:B------:R-:W-:-:S04]  /*2d60*/  DSETP.GEU.OR P0, PT, R20, R18, !P0 ;  /* 0x000000121400722a */ /* 0x000fc8000470e400 */
[----:B------:R-:W-:Y:S02]  /*2d70*/  DMUL R44, R4, R46 ;  /* 0x0000002e042c7228 */ /* 0x000fe40000000000 */
[----:B------:R-:W-:Y:S01]  /*2d80*/  DSETP.LEU.OR P0, PT, R16, R18, P0 ;  /* 0x000000121000722a */ /* 0x000fe2000070b400 */
[----:B------:R-:W-:Y:S02]  /*2d90*/  VIADD R25, R47, 0xfff00000 ;  /* 0xfff000002f197836 */ /* 0x000fe40000000000 */
[----:B------:R-:W-:-:S03]  /*2da0*/  IMAD.MOV.U32 R24, RZ, RZ, R46 ;  /* 0x000000ffff187224 */ /* 0x000fc600078e002e */
[----:B------:R-:W-:Y:S02]  /*2db0*/  DFMA R48, R44, -R44, R4 ;  /* 0x8000002c2c30722b */ /* 0x000fe40000000004 */
[----:B------:R-:W-:Y:S02]  /*2dc0*/  DADD R42, R42, -R34 ;  /* 0x000000002a2a7229 */ /* 0x000fe40000000822 */
[----:B------:R-:W-:Y:S02]  /*2dd0*/  DADD R54, R54, -R12 ;  /* 0x0000000036367229 */ /* 0x000fe4000000080c */
[----:B------:R-:W-:Y:S02]  /*2de0*/  DADD R40, R40, -R10 ;  /* 0x0000000028287229 */ /* 0x000fe4000000080a */
[----:B------:R-:W-:Y:S02]  /*2df0*/  DADD R50, -R34, R50 ;  /* 0x0000000022327229 */ /* 0x000fe40000000132 */
[----:B------:R-:W-:-:S02]  /*2e00*/  DADD R2, -R12, R2 ;  /* 0x000000000c027229 */ /* 0x000fc40000000102 */
[----:B------:R-:W-:Y:S02]  /*2e10*/  DADD R32, -R10, R32 ;  /* 0x000000000a207229 */ /* 0x000fe40000000120 */
[----:B------:R-:W-:Y:S01]  /*2e20*/  DFMA R56, R48, R24, R44 ;  /* 0x000000183038722b */ /* 0x000fe2000000002c */
[----:B------:R-:W-:Y:S01]  /*2e30*/  ISETP.GE.U32.AND P1, PT, R26, 0x7ca00000, PT ;  /* 0x7ca000001a00780c */ /* 0x000fe20003f26070 */
[----:B------:R-:W-:-:S12]  /*2e40*/  @P0 BRA `(.L_x_56) ;  /* 0x0000000000180947 */ /* 0x000fd80003800000 */
.L_x_57:
[----:B------:R-:W-:-:S08]  /*2e50*/  DMUL R6, R6, 0.5 ;  /* 0x3fe0000006067828 */ /* 0x000fd00000000000 */
[C---:B------:R-:W-:Y:S02]  /*2e60*/  DADD R22, R6.reuse, UR12 ;  /* 0x0000000c06167e29 */ /* 0x040fe40008000000 */
[----:B------:R-:W-:-:S06]  /*2e70*/  DADD R20, -R6, UR12 ;  /* 0x0000000c06147e29 */ /* 0x000fcc0008000100 */
[----:B------:R-:W-:-:S06]  /*2e80*/  DSETP.GT.AND P0, PT, R22, R16, PT ;  /* 0x000000101600722a */ /* 0x000fcc0003f04000 */
[----:B------:R-:W-:-:S14]  /*2e90*/  DSETP.GEU.OR P0, PT, R20, R18, !P0 ;  /* 0x000000121400722a */ /* 0x000fdc000470e400 */
[----:B------:R-:W-:Y:S05]  /*2ea0*/  @!P0 BRA `(.L_x_57) ;  /* 0xfffffffc00e88947 */ /* 0x000fea000383ffff */
.L_x_56:
[----:B------:R-:W-:Y:S05]  /*2eb0*/  BSYNC.RECONVERGENT B0 ;  /* 0x0000000000007941 */ /* 0x000fea0003800200 */
.L_x_55:
[----:B------:R-:W-:Y:S05]  /*2ec0*/  @!P1 BRA `(.L_x_58) ;  /* 0x0000000000349947 */ /* 0x000fea0003800000 */
[----:B------:R-:W-:Y:S01]  /*2ed0*/  IMAD.MOV.U32 R18, RZ, RZ, R26 ;  /* 0x000000ffff127224 */ /* 0x000fe200078e001a */
[----:B------:R-:W-:Y:S01]  /*2ee0*/  MOV R24, R46 ;  /* 0x0000002e00187202 */ /* 0x000fe20000000f00 */
[----:B------:R-:W-:Y:S01]  /*2ef0*/  IMAD.MOV.U32 R22, RZ, RZ, R48 ;  /* 0x000000ffff167224 */ /* 0x000fe200078e0030 */
[----:B------:R-:W-:Y:S01]  /*2f00*/  MOV R17, R25 ;  /* 0x0000001900117202 */ /* 0x000fe20000000f00 */
[----:B------:R-:W-:Y:S01]  /*2f10*/  IMAD.MOV.U32 R21, RZ, RZ, R49 ;  /* 0x000000ffff157224 */ /* 0x000fe200078e0031 */
[----:B------:R-:W-:Y:S01]  /*2f20*/  MOV R26, 0x2f80 ;  /* 0x00002f80001a7802 */ /* 0x000fe20000000f00 */
[----:B------:R-:W-:Y:S02]  /*2f30*/  IMAD.MOV.U32 R20, RZ, RZ, R44 ;  /* 0x000000ffff147224 */ /* 0x000fe400078e002c */
[----:B------:R-:W-:Y:S02]  /*2f40*/  IMAD.MOV.U32 R19, RZ, RZ, R45 ;  /* 0x000000ffff137224 */ /* 0x000fe400078e002d */
[----:B------:R-:W-:-:S02]  /*2f50*/  IMAD.MOV.U32 R16, RZ, RZ, R4 ;  /* 0x000000ffff107224 */ /* 0x000fc400078e0004 */
[----:B------:R-:W-:-:S07]  /*2f60*/  IMAD.MOV.U32 R15, RZ, RZ, R5 ;  /* 0x000000ffff0f7224 */ /* 0x000fce00078e0005 */
[----:B------:R-:W-:Y:S05]  /*2f70*/  CALL.REL.NOINC `($__internal_1_$__cuda_sm20_dsqrt_rn_f64_mediumpath_v1) ;  /* 0x000002d400f87944 */ /* 0x000fea0003c00000 */
[----:B------:R-:W-:Y:S02]  /*2f80*/  IMAD.MOV.U32 R56, RZ, RZ, R16 ;  /* 0x000000ffff387224 */ /* 0x000fe400078e0010 */
[----:B------:R-:W-:-:S07]  /*2f90*/  IMAD.MOV.U32 R57, RZ, RZ, R15 ;  /* 0x000000ffff397224 */ /* 0x000fce00078e000f */
.L_x_58:
[----:B------:R-:W0:Y:S01]  /*2fa0*/  MUFU.RCP64H R17, R57 ;  /* 0x0000003900117308 */ /* 0x000e220000001800 */
[----:B------:R-:W-:Y:S01]  /*2fb0*/  IMAD.MOV.U32 R16, RZ, RZ, 0x1 ;  /* 0x00000001ff107424 */ /* 0x000fe200078e00ff */
[----:B------:R-:W-:Y:S01]  /*2fc0*/  FSETP.GEU.AND P1, PT, |R39|, 6.5827683646048100446e-37, PT ;  /* 0x036000002700780b */ /* 0x000fe20003f2e200 */
[----:B------:R-:W-:Y:S04]  /*2fd0*/  BSSY.RECONVERGENT B1, `(.L_x_59) ;  /* 0x0000014000017945 */ /* 0x000fe80003800200 */
[----:B0-----:R-:W-:-:S08]  /*2fe0*/  DFMA R18, R16, -R56, 1 ;  /* 0x3ff000001012742b */ /* 0x001fd00000000838 */
[----:B------:R-:W-:-:S08]  /*2ff0*/  DFMA R18, R18, R18, R18 ;  /* 0x000000121212722b */ /* 0x000fd00000000012 */
[----:B------:R-:W-:-:S08]  /*3000*/  DFMA R18, R16, R18, R16 ;  /* 0x000000121012722b */ /* 0x000fd00000000010 */
[----:B------:R-:W-:-:S08]  /*3010*/  DFMA R16, R18, -R56, 1 ;  /* 0x3ff000001210742b */ /* 0x000fd00000000838 */
[----:B------:R-:W-:-:S08]  /*3020*/  DFMA R16, R18, R16, R18 ;  /* 0x000000101210722b */ /* 0x000fd00000000012 */
[----:B------:R-:W-:-:S08]  /*3030*/  DMUL R48, R38, R16 ;  /* 0x0000001026307228 */ /* 0x000fd00000000000 */
[----:B------:R-:W-:-:S08]  /*3040*/  DFMA R18, R48, -R56, R38 ;  /* 0x800000383012722b */ /* 0x000fd00000000026 */
[----:B------:R-:W-:-:S10]  /*3050*/  DFMA R48, R16, R18, R48 ;  /* 0x000000121030722b */ /* 0x000fd40000000030 */
[----:B------:R-:W-:-:S05]  /*3060*/  FFMA R15, RZ, R57, R49 ;  /* 0x00000039ff0f7223 */ /* 0x000fca0000000031 */
[----:B------:R-:W-:-:S13]  /*3070*/  FSETP.GT.AND P0, PT, |R15|, 1.469367938527859385e-39, PT ;  /* 0x001000000f00780b */ /* 0x000fda0003f04200 */
[----:B------:R-:W-:Y:S05]  /*3080*/  @P0 BRA P1, `(.L_x_60) ;  /* 0x0000000000200947 */ /* 0x000fea0000800000 */
[----:B------:R-:W-:Y:S01]  /*3090*/  MOV R20, R38 ;  /* 0x0000002600147202 */ /* 0x000fe20000000f00 */
[----:B------:R-:W-:Y:S01]  /*30a0*/  IMAD.MOV.U32 R15, RZ, RZ, R39 ;  /* 0x000000ffff0f7224 */ /* 0x000fe200078e0027 */
[----:B------:R-:W-:Y:S01]  /*30b0*/  MOV R16, 0x30f0 ;  /* 0x000030f000107802 */ /* 0x000fe20000000f00 */
[----:B------:R-:W-:Y:S02]  /*30c0*/  IMAD.MOV.U32 R18, RZ, RZ, R56 ;  /* 0x000000ffff127224 */ /* 0x000fe400078e0038 */
[----:B------:R-:W-:-:S07]  /*30d0*/  IMAD.MOV.U32 R17, RZ, RZ, R57 ;  /* 0x000000ffff117224 */ /* 0x000fce00078e0039 */
[----:B------:R-:W-:Y:S05]  /*30e0*/  CALL.REL.NOINC `($__internal_0_$__cuda_sm20_div_rn_f64_full) ;  /* 0x000002d000087944 */ /* 0x000fea0003c00000 */
[----:B------:R-:W-:Y:S02]  /*30f0*/  IMAD.MOV.U32 R48, RZ, RZ, R18 ;  /* 0x000000ffff307224 */ /* 0x000fe400078e0012 */
[----:B------:R-:W-:-:S07]  /*3100*/  IMAD.MOV.U32 R49, RZ, RZ, R15 ;  /* 0x000000ffff317224 */ /* 0x000fce00078e000f */
.L_x_60:
[----:B------:R-:W-:Y:S05]  /*3110*/  BSYNC.RECONVERGENT B1 ;  /* 0x0000000000017941 */ /* 0x000fea0003800200 */
.L_x_59:
[----:B------:R-:W0:Y:S01]  /*3120*/  MUFU.RCP64H R17, R57 ;  /* 0x0000003900117308 */ /* 0x000e220000001800 */
[----:B------:R-:W-:Y:S01]  /*3130*/  MOV R16, 0x1 ;  /* 0x0000000100107802 */ /* 0x000fe20000000f00 */
[----:B------:R-:W-:Y:S01]  /*3140*/  BSSY.RECONVERGENT B1, `(.L_x_61) ;  /* 0x0000015000017945 */ /* 0x000fe20003800200 */
[----:B------:R-:W-:-:S04]  /*3150*/  FSETP.GEU.AND P1, PT, |R53|, 6.5827683646048100446e-37, PT ;  /* 0x036000003500780b */ /* 0x000fc80003f2e200 */
        /* <DEDUP_REMOVED lines=16> */
[----:B------:R-:W-:Y:S05]  /*3260*/  CALL.REL.NOINC `($__internal_0_$__cuda_sm20_div_rn_f64_full) ;  /* 0x000002cc00a87944 */ /* 0x000fea0003c00000 */
[----:B------:R-:W-:Y:S01]  /*3270*/  IMAD.MOV.U32 R46, RZ, RZ, R18 ;  /* 0x000000ffff2e7224 */ /* 0x000fe200078e0012 */
[----:B------:R-:W-:-:S07]  /*3280*/  MOV R47, R15 ;  /* 0x0000000f002f7202 */ /* 0x000fce0000000f00 */
.L_x_62:
[----:B------:R-:W-:Y:S05]  /*3290*/  BSYNC.RECONVERGENT B1 ;  /* 0x0000000000017941 */ /* 0x000fea0003800200 */
.L_x_61:
        /* <DEDUP_REMOVED lines=21> */
[----:B------:R-:W-:Y:S01]  /*33f0*/  MOV R44, R18 ;  /* 0x00000012002c7202 */ /* 0x000fe20000000f00 */
[----:B------:R-:W-:-:S07]  /*3400*/  IMAD.MOV.U32 R45, RZ, RZ, R15 ;  /* 0x000000ffff2d7224 */ /* 0x000fce00078e000f */
.L_x_64:
[----:B------:R-:W-:Y:S05]  /*3410*/  BSYNC.RECONVERGENT B1 ;  /* 0x0000000000017941 */ /* 0x000fea0003800200 */
.L_x_63:
[----:B------:R-:W0:Y:S01]  /*3420*/  MUFU.RCP64H R19, R5 ;  /* 0x0000000500137308 */ /* 0x000e220000001800 */
[----:B------:R-:W-:-:S06]  /*3430*/  IMAD.MOV.U32 R18, RZ, RZ, 0x1 ;  /* 0x00000001ff127424 */ /* 0x000fcc00078e00ff */
[----:B0-----:R-:W-:-:S08]  /*3440*/  DFMA R16, -R4, R18, 1 ;  /* 0x3ff000000410742b */ /* 0x001fd00000000112 */
[----:B------:R-:W-:Y:S02]  /*3450*/  DFMA R20, R16, R16, R16 ;  /* 0x000000101014722b */ /* 0x000fe40000000010 */
[----:B------:R-:W-:-:S06]  /*3460*/  DMUL R16, R54, R52 ;  /* 0x0000003436107228 */ /* 0x000fcc0000000000 */
[----:B------:R-:W-:Y:S02]  /*3470*/  DFMA R20, R18, R20, R18 ;  /* 0x000000141214722b */ /* 0x000fe40000000012 */
[----:B------:R-:W-:-:S06]  /*3480*/  DFMA R16, R42, R38, R16 ;  /* 0x000000262a10722b */ /* 0x000fcc0000000010 */
[----:B------:R-:W-:Y:S02]  /*3490*/  DFMA R18, -R4, R20, 1 ;  /* 0x3ff000000412742b */ /* 0x000fe40000000114 */
[----:B------:R-:W-:-:S06]  /*34a0*/  DFMA R22, R40, R8, R16 ;  /* 0x000000082816722b */ /* 0x000fcc0000000010 */
[----:B------:R-:W-:-:S04]  /*34b0*/  DFMA R18, R20, R18, R20 ;  /* 0x000000121412722b */ /* 0x000fc80000000014 */
[----:B------:R-:W-:-:S04]  /*34c0*/  FSETP.GEU.AND P1, PT, |R23|, 6.5827683646048100446e-37, PT ;  /* 0x036000001700780b */ /* 0x000fc80003f2e200 */
        /* <DEDUP_REMOVED lines=13> */
.L_x_65:
[-C--:B------:R-:W-:Y:S01]  /*35a0*/  DFMA R4, -R52, R18.reuse, R54 ;  /* 0x000000123404722b */ /* 0x080fe20000000136 */
[----:B------:R-:W-:Y:S01]  /*35b0*/  IMAD.MOV.U32 R20, RZ, RZ, 0x0 ;  /* 0x00000000ff147424 */ /* 0x000fe200078e00ff */
[-C--:B------:R-:W-:Y:S01]  /*35c0*/  DFMA R38, -R38, R18.reuse, R42 ;  /* 0x000000122626722b */ /* 0x080fe2000000012a */
[----:B------:R-:W-:Y:S01]  /*35d0*/  IMAD.MOV.U32 R21, RZ, RZ, 0x3fd80000 ;  /* 0x3fd80000ff157424 */ /* 0x000fe200078e00ff */
[----:B------:R-:W-:Y:S01]  /*35e0*/  DFMA R8, -R8, R18, R40 ;  /* 0x000000120808722b */ /* 0x000fe20000000128 */
[----:B------:R-:W-:Y:S03]  /*35f0*/  BSSY.RECONVERGENT B1, `(.L_x_66) ;  /* 0x000001b000017945 */ /* 0x000fe60003800200 */
[----:B------:R-:W-:-:S08]  /*3600*/  DMUL R16, R4, R4 ;  /* 0x0000000404107228 */ /* 0x000fd00000000000 */
[----:B------:R-:W-:-:S08]  /*3610*/  DFMA R16, R38, R38, R16 ;  /* 0x000000262610722b */ /* 0x000fd00000000010 */
[----:B------:R-:W-:-:S06]  /*3620*/  DFMA R22, R8, R8, R16 ;  /* 0x000000080816722b */ /* 0x000fcc0000000010 */
[----:B------:R-:W0:Y:S04]  /*3630*/  MUFU.RSQ64H R19, R23 ;  /* 0x0000001700137308 */ /* 0x000e280000001c00 */
[----:B------:R-:W-:-:S05]  /*3640*/  VIADD R18, R23, 0xfcb00000 ;  /* 0xfcb0000017127836 */ /* 0x000fca0000000000 */
[----:B------:R-:W-:Y:S01]  /*3650*/  ISETP.GE.U32.AND P0, PT, R18, 0x7ca00000, PT ;  /* 0x7ca000001200780c */ /* 0x000fe20003f06070 */
[----:B0-----:R-:W-:-:S08]  /*3660*/  DMUL R16, R18, R18 ;  /* 0x0000001212107228 */ /* 0x001fd00000000000 */
[----:B------:R-:W-:-:S08]  /*3670*/  DFMA R16, R22, -R16, 1 ;  /* 0x3ff000001610742b */ /* 0x000fd00000000810 */
[----:B------:R-:W-:Y:S02]  /*3680*/  DFMA R20, R16, R20, 0.5 ;  /* 0x3fe000001014742b */ /* 0x000fe40000000014 */
[----:B------:R-:W-:-:S08]  /*3690*/  DMUL R16, R18, R16 ;  /* 0x0000001012107228 */ /* 0x000fd00000000000 */
[----:B------:R-:W-:-:S08]  /*36a0*/  DFMA R24, R20, R16, R18 ;  /* 0x000000101418722b */ /* 0x000fd00000000012 */
[----:B------:R-:W-:Y:S02]  /*36b0*/  DMUL R26, R22, R24 ;  /* 0x00000018161a7228 */ /* 0x000fe40000000000 */
[----:B------:R-:W-:Y:S01]  /*36c0*/  VIADD R17, R25, 0xfff00000 ;  /* 0xfff0000019117836 */ /* 0x000fe20000000000 */
[----:B------:R-:W-:-:S05]  /*36d0*/  MOV R16, R24 ;  /* 0x0000001800107202 */ /* 0x000fca0000000f00 */
[----:B------:R-:W-:-:S08]  /*36e0*/  DFMA R20, R26, -R26, R22 ;  /* 0x8000001a1a14722b */ /* 0x000fd00000000016 */
[----:B------:R-:W-:Y:S01]  /*36f0*/  DFMA R52, R20, R16, R26 ;  /* 0x000000101434722b */ /* 0x000fe2000000001a */
[----:B------:R-:W-:Y:S10]  /*3700*/  @!P0 BRA `(.L_x_67) ;  /* 0x0000000000248947 */ /* 0x000ff40003800000 */
[----:B------:R-:W-:Y:S02]  /*3710*/  IMAD.MOV.U32 R16, RZ, RZ, R22 ;  /* 0x000000ffff107224 */ /* 0x000fe400078e0016 */
[----:B------:R-:W-:Y:S02]  /*3720*/  IMAD.MOV.U32 R22, RZ, RZ, R20 ;  /* 0x000000ffff167224 */ /* 0x000fe400078e0014 */
[----:B------:R-:W-:Y:S01]  /*3730*/  IMAD.MOV.U32 R20, RZ, RZ, R26 ;  /* 0x000000ffff147224 */ /* 0x000fe200078e001a */
[----:B------:R-:W-:Y:S01]  /*3740*/  MOV R26, 0x3780 ;  /* 0x00003780001a7802 */ /* 0x000fe20000000f00 */
[----:B------:R-:W-:Y:S02]  /*3750*/  IMAD.MOV.U32 R15, RZ, RZ, R23 ;  /* 0x000000ffff0f7224 */ /* 0x000fe400078e0017 */
[----:B------:R-:W-:-:S07]  /*3760*/  IMAD.MOV.U32 R19, RZ, RZ, R27 ;  /* 0x000000ffff137224 */ /* 0x000fce00078e001b */
[----:B------:R-:W-:Y:S05]  /*3770*/  CALL.REL.NOINC `($__internal_1_$__cuda_sm20_dsqrt_rn_f64_mediumpath_v1) ;  /* 0x000002cc00f87944 */ /* 0x000fea0003c00000 */
[----:B------:R-:W-:Y:S01]  /*3780*/  MOV R52, R16 ;  /* 0x0000001000347202 */ /* 0x000fe20000000f00 */
[----:B------:R-:W-:-:S07]  /*3790*/  IMAD.MOV.U32 R53, RZ, RZ, R15 ;  /* 0x000000ffff357224 */ /* 0x000fce00078e000f */
.L_x_67:
[----:B------:R-:W-:Y:S05]  /*37a0*/  BSYNC.RECONVERGENT B1 ;  /* 0x0000000000017941 */ /* 0x000fea0003800200 */
.L_x_66:
        /* <DEDUP_REMOVED lines=21> */
[----:B------:R-:W-:Y:S02]  /*3900*/  IMAD.MOV.U32 R42, RZ, RZ, R18 ;  /* 0x000000ffff2a7224 */ /* 0x000fe400078e0012 */
[----:B------:R-:W-:-:S07]  /*3910*/  IMAD.MOV.U32 R43, RZ, RZ, R15 ;  /* 0x000000ffff2b7224 */ /* 0x000fce00078e000f */
.L_x_69:
[----:B------:R-:W-:Y:S05]  /*3920*/  BSYNC.RECONVERGENT B1 ;  /* 0x0000000000017941 */ /* 0x000fea0003800200 */
.L_x_68:
        /* <DEDUP_REMOVED lines=23> */
.L_x_71:
[----:B------:R-:W-:Y:S05]  /*3aa0*/  BSYNC.RECONVERGENT B1 ;  /* 0x0000000000017941 */ /* 0x000fea0003800200 */
.L_x_70:
        /* <DEDUP_REMOVED lines=23> */
.L_x_73:
[----:B------:R-:W-:Y:S05]  /*3c20*/  BSYNC.RECONVERGENT B1 ;  /* 0x0000000000017941 */ /* 0x000fea0003800200 */
.L_x_72:
[----:B------:R-:W-:Y:S01]  /*3c30*/  DMUL R4, R38, R48 ;  /* 0x0000003026047228 */ /* 0x000fe20000000000 */
[----:B------:R-:W-:Y:S01]  /*3c40*/  BSSY.RECONVERGENT B1, `(.L_x_74) ;  /* 0x0000027000017945 */ /* 0x000fe20003800200 */
[----:B------:R-:W-:Y:S02]  /*3c50*/  DMUL R8, R40, R44 ;  /* 0x0000002c28087228 */ /* 0x000fe40000000000 */
[----:B------:R-:W-:Y:S02]  /*3c60*/  DMUL R16, R42, R46 ;  /* 0x0000002e2a107228 */ /* 0x000fe40000000000 */
[----:B------:R-:W-:Y:S02]  /*3c70*/  DMUL R18, R2, R40 ;  /* 0x0000002802127228 */ /* 0x000fe40000000000 */
[----:B------:R-:W-:Y:S02]  /*3c80*/  DFMA R4, R42, R44, -R4 ;  /* 0x0000002c2a04722b */ /* 0x000fe40000000804 */
[----:B------:R-:W-:-:S06]  /*3c90*/  DFMA R8, R38, R46, -R8 ;  /* 0x0000002e2608722b */ /* 0x000fcc0000000808 */
[----:B------:R-:W-:Y:S02]  /*3ca0*/  DMUL R20, R2, R4 ;  /* 0x0000000402147228 */ /* 0x000fe40000000000 */
[----:B------:R-:W-:-:S06]  /*3cb0*/  DFMA R2, R40, R48, -R16 ;  /* 0x000000302802722b */ /* 0x000fcc0000000810 */
[C---:B------:R-:W-:Y:S02]  /*3cc0*/  DFMA R20, R50.reuse, R8, R20 ;  /* 0x000000083214722b */ /* 0x040fe40000000014 */
[----:B------:R-:W-:-:S06]  /*3cd0*/  DFMA R50, R50, R42, R18 ;  /* 0x0000002a3232722b */ /* 0x000fcc0000000012 */
[C---:B------:R-:W-:Y:S02]  /*3ce0*/  DFMA R52, R32.reuse, R2, R20 ;  /* 0x000000022034722b */ /* 0x040fe40000000014 */
[----:B------:R-:W-:Y:S01]  /*3cf0*/  DFMA R50, R32, R38, R50 ;  /* 0x000000262032722b */ /* 0x000fe20000000032 */
[----:B------:R-:W-:Y:S01]  /*3d00*/  MOV R20, 0x0 ;  /* 0x0000000000147802 */ /* 0x000fe20000000f00 */
[----:B------:R-:W-:-:S04]  /*3d10*/  IMAD.MOV.U32 R21, RZ, RZ, 0x3fd80000 ;  /* 0x3fd80000ff157424 */ /* 0x000fc800078e00ff */
[----:B------:R-:W-:-:S08]  /*3d20*/  DMUL R16, R52, R52 ;  /* 0x0000003434107228 */ /* 0x000fd00000000000 */
        /* <DEDUP_REMOVED lines=10> */
[----:B------:R-:W-:Y:S02]  /*3dd0*/  VIADD R17, R25, 0xfff00000 ;  /* 0xfff0000019117836 */ /* 0x000fe40000000000 */
[----:B------:R-:W-:-:S04]  /*3de0*/  IMAD.MOV.U32 R16, RZ, RZ, R24 ;  /* 0x000000ffff107224 */ /* 0x000fc800078e0018 */
[----:B------:R-:W-:-:S08]  /*3df0*/  DFMA R20, R26, -R26, R22 ;  /* 0x8000001a1a14722b */ /* 0x000fd00000000016 */
[----:B------:R-:W-:Y:S01]  /*3e00*/  DFMA R54, R20, R16, R26 ;  /* 0x000000101436722b */ /* 0x000fe2000000001a */
[----:B------:R-:W-:Y:S10]  /*3e10*/  @!P0 BRA `(.L_x_75) ;  /* 0x0000000000248947 */ /* 0x000ff40003800000 */
[----:B------:R-:W-:Y:S01]  /*3e20*/  IMAD.MOV.U32 R16, RZ, RZ, R22 ;  /* 0x000000ffff107224 */ /* 0x000fe200078e0016 */
[----:B------:R-:W-:Y:S01]  /*3e30*/  MOV R22, R20 ;  /* 0x0000001400167202 */ /* 0x000fe20000000f00 */
[----:B------:R-:W-:Y:S01]  /*3e40*/  IMAD.MOV.U32 R20, RZ, RZ, R26 ;  /* 0x000000ffff147224 */ /* 0x000fe200078e001a */
[----:B------:R-:W-:Y:S01]  /*3e50*/  MOV R26, 0x3e90 ;  /* 0x00003e90001a7802 */ /* 0x000fe20000000f00 */
[----:B------:R-:W-:Y:S02]  /*3e60*/  IMAD.MOV.U32 R15, RZ, RZ, R23 ;  /* 0x000000ffff0f7224 */ /* 0x000fe400078e0017 */
[----:B------:R-:W-:-:S07]  /*3e70*/  IMAD.MOV.U32 R19, RZ, RZ, R27 ;  /* 0x000000ffff137224 */ /* 0x000fce00078e001b */
[----:B------:R-:W-:Y:S05]  /*3e80*/  CALL.REL.NOINC `($__internal_1_$__cuda_sm20_dsqrt_rn_f64_mediumpath_v1) ;  /* 0x000002c800347944 */ /* 0x000fea0003c00000 */
[----:B------:R-:W-:Y:S02]  /*3e90*/  IMAD.MOV.U32 R54, RZ, RZ, R16 ;  /* 0x000000ffff367224 */ /* 0x000fe400078e0010 */
[----:B------:R-:W-:-:S07]  /*3ea0*/  IMAD.MOV.U32 R55, RZ, RZ, R15 ;  /* 0x000000ffff377224 */ /* 0x000fce00078e000f */
.L_x_75:
[----:B------:R-:W-:Y:S05]  /*3eb0*/  BSYNC.RECONVERGENT B1 ;  /* 0x0000000000017941 */ /* 0x000fea0003800200 */
.L_x_74:
        /* <DEDUP_REMOVED lines=23> */
.L_x_77:
[----:B------:R-:W-:Y:S05]  /*4030*/  BSYNC.RECONVERGENT B1 ;  /* 0x0000000000017941 */ /* 0x000fea0003800200 */
.L_x_76:
        /* <DEDUP_REMOVED lines=23> */
.L_x_79:
[----:B------:R-:W-:Y:S05]  /*41b0*/  BSYNC.RECONVERGENT B1 ;  /* 0x0000000000017941 */ /* 0x000fea0003800200 */
.L_x_78:
[----:B------:R-:W-:Y:S02]  /*41c0*/  IMAD.U32 R16, RZ, RZ, UR12 ;  /* 0x0000000cff107e24 */ /* 0x000fe4000f8e00ff */
[----:B------:R-:W-:-:S06]  /*41d0*/  IMAD.U32 R17, RZ, RZ, UR13 ;  /* 0x0000000dff117e24 */ /* 0x000fcc000f8e00ff */
[----:B------:R-:W-:-:S14]  /*41e0*/  DSETP.NEU.AND P0, PT, |R16|, +INF , PT ;  /* 0x7ff000001000742a */ /* 0x000fdc0003f0d200 */
[----:B------:R-:W-:Y:S01]  /*41f0*/  @!P0 DMUL R58, RZ, UR12 ;  /* 0x0000000cff3a8c28 */ /* 0x000fe20008000000 */
[----:B------:R-:W-:Y:S01]  /*4200*/  @!P0 IMAD.MOV.U32 R17, RZ, RZ, RZ ;  /* 0x000000ffff118224 */ /* 0x000fe200078e00ff */
[----:B------:R-:W-:Y:S09]  /*4210*/  @!P0 BRA `(.L_x_80) ;  /* 0x0000000000688947 */ /* 0x000ff20003800000 */
[----:B------:R-:W-:Y:S01]  /*4220*/  IMAD.MOV.U32 R16, RZ, RZ, 0x6dc9c883 ;  /* 0x6dc9c883ff107424 */ /* 0x000fe200078e00ff */
[----:B------:R-:W-:Y:S01]  /*4230*/  MOV R18, 0x54442d18 ;  /* 0x54442d1800127802 */ /* 0x000fe20000000f00 */
[----:B------:R-:W-:Y:S01]  /*4240*/  IMAD.MOV.U32 R17, RZ, RZ, 0x3fe45f30 ;  /* 0x3fe45f30ff117424 */ /* 0x000fe200078e00ff */
[----:B------:R-:W-:Y:S01]  /*4250*/  UMOV UR8, 0x33145c00 ;  /* 0x33145c0000087882 */ /* 0x000fe20000000000 */
[----:B------:R-:W-:Y:S01]  /*4260*/  IMAD.MOV.U32 R19, RZ, RZ, 0x3ff921fb ;  /* 0x3ff921fbff137424 */ /* 0x000fe200078e00ff */
[----:B------:R-:W-:Y:S01]  /*4270*/  UMOV UR9, 0x3c91a626 ;  /* 0x3c91a62600097882 */ /* 0x000fe20000000000 */
[----:B------:R-:W-:Y:S02]  /*4280*/  IMAD.U32 R20, RZ, RZ, UR12 ;  /* 0x0000000cff147e24 */ /* 0x000fe4000f8e00ff */
[----:B------:R-:W-:Y:S01]  /*4290*/  DMUL R16, R16, UR12 ;  /* 0x0000000c10107c28 */ /* 0x000fe20008000000 */
[----:B------:R-:W-:-:S06]  /*42a0*/  IMAD.U32 R21, RZ, RZ, UR13 ;  /* 0x0000000dff157e24 */ /* 0x000fcc000f8e00ff */
[----:B------:R-:W-:-:S03]  /*42b0*/  DSETP.GE.AND P0, PT, |R20|, 2.14748364800000000000e+09, PT ;  /* 0x41e000001400742a */ /* 0x000fc60003f06200 */
[----:B------:R-:W0:Y:S08]  /*42c0*/  F2I.F64 R17, R16 ;  /* 0x0000001000117311 */ /* 0x000e300000301100 */
[----:B0-----:R-:W0:Y:S02]  /*42d0*/  I2F.F64 R58, R17 ;  /* 0x00000011003a7312 */ /* 0x001e240000201c00 */
[----:B0-----:R-:W-:-:S08]  /*42e0*/  DFMA R18, R58, -R18, UR12 ;  /* 0x0000000c3a127e2b */ /* 0x001fd00008000812 */
[----:B------:R-:W-:Y:S01]  /*42f0*/  DFMA R18, R58, -UR8, R18 ;  /* 0x800000083a127c2b */ /* 0x000fe20008000012 */
[----:B------:R-:W-:Y:S01]  /*4300*/  UMOV UR8, 0x252049c0 ;  /* 0x252049c000087882 */ /* 0x000fe20000000000 */
[----:B------:R-:W-:-:S06]  /*4310*/  UMOV UR9, 0x397b839a ;  /* 0x397b839a00097882 */ /* 0x000fcc0000000000 */
[----:B------:R-:W-:Y:S01]  /*4320*/  DFMA R58, R58, -UR8, R18 ;  /* 0x800000083a3a7c2b */ /* 0x000fe20008000012 */
[----:B------:R-:W-:Y:S10]  /*4330*/  @!P0 BRA `(.L_x_80) ;  /* 0x0000000000208947 */ /* 0x000ff40003800000 */
[----:B------:R-:W-:Y:S01]  /*4340*/  BSSY.RECONVERGENT B2, `(.L_x_80) ;  /* 0x0000007000027945 */ /* 0x000fe20003800200 */
[----:B------:R-:W-:Y:S01]  /*4350*/  IMAD.U32 R16, RZ, RZ, UR12 ;  /* 0x0000000cff107e24 */ /* 0x000fe2000f8e00ff */
[----:B------:R-:W-:Y:S01]  /*4360*/  MOV R58, UR12 ;  /* 0x0000000c003a7c02 */ /* 0x000fe20008000f00 */
[----:B------:R-:W-:Y:S01]  /*4370*/  IMAD.U32 R17, RZ, RZ, UR13 ;  /* 0x0000000dff117e24 */ /* 0x000fe2000f8e00ff */
[----:B------:R-:W-:Y:S01]  /*4380*/  MOV R26, 0x43b0 ;  /* 0x000043b0001a7802 */ /* 0x000fe20000000f00 */
[----:B------:R-:W-:-:S07]  /*4390*/  IMAD.U32 R59, RZ, RZ, UR13 ;  /* 0x0000000dff3b7e24 */ /* 0x000fce000f8e00ff */
[----:B------:R-:W-:Y:S05]  /*43a0*/  CALL.REL.NOINC `($ccd$__internal_trig_reduction_slowpathd) ;  /* 0x000002d000487944 */ /* 0x000fea0003c00000 */
[----:B------:R-:W-:Y:S05]  /*43b0*/  BSYNC.RECONVERGENT B2 ;  /* 0x0000000000027941 */ /* 0x000fea0003800200 */
.L_x_80:
[----:B------:R-:W2:Y:S01]  /*43c0*/  LDG.E R15, desc[UR10][R30.64+0x18] ;  /* 0x0000180a1e0f7981 */ /* 0x000ea2000c1e1900 */
[----:B------:R-:W-:Y:S01]  /*43d0*/  DMUL R18, R58, R58 ;  /* 0x0000003a3a127228 */ /* 0x000fe20000000000 */
[----:B------:R-:W-:Y:S01]  /*43e0*/  IMAD.MOV.U32 R22, RZ, RZ, 0x2cb0d246 ;  /* 0x2cb0d246ff167424 */ /* 0x000fe200078e00ff */
[----:B------:R-:W-:Y:S01]  /*43f0*/  UMOV UR8, 0xf9785eba ;  /* 0xf9785eba00087882 */ /* 0x000fe20000000000 */
[----:B------:R-:W-:Y:S01]  /*4400*/  IMAD.MOV.U32 R23, RZ, RZ, 0x3e5ae5f1 ;  /* 0x3e5ae5f1ff177424 */ /* 0x000fe200078e00ff */
[----:B------:R-:W-:Y:S01]  /*4410*/  UMOV UR9, 0x3de5db65 ;  /* 0x3de5db6500097882 */ /* 0x000fe20000000000 */
[----:B------:R-:W-:Y:S01]  /*4420*/  IMAD.MOV.U32 R20, RZ, RZ, -0x3e107ad8 ;  /* 0xc1ef8528ff147424 */ /* 0x000fe200078e00ff */
[C---:B------:R-:W-:Y:S01]  /*4430*/  LOP3.LUT P1, RZ, R17.reuse, 0x2, RZ, 0xc0, !PT ;  /* 0x0000000211ff7812 */ /* 0x040fe2000782c0ff */
[----:B------:R-:W-:Y:S01]  /*4440*/  IMAD.MOV.U32 R21, RZ, RZ, 0x3e21eea7 ;  /* 0x3e21eea7ff157424 */ /* 0x000fe200078e00ff */
[----:B------:R-:W-:Y:S01]  /*4450*/  LOP3.LUT R16, R17, 0x1, RZ, 0xc0, !PT ;  /* 0x0000000111107812 */ /* 0x000fe200078ec0ff */
[C---:B------:R-:W-:Y:S01]  /*4460*/  DFMA R22, R18.reuse, UR8, -R22 ;  /* 0x0000000812167c2b */ /* 0x040fe20008000816 */
[----:B------:R-:W-:Y:S01]  /*4470*/  UMOV UR8, 0x20fd8164 ;  /* 0x20fd816400087882 */ /* 0x000fe20000000000 */
[----:B------:R-:W-:Y:S01]  /*4480*/  UMOV UR9, 0x3da8ff83 ;  /* 0x3da8ff8300097882 */ /* 0x000fe20000000000 */
[----:B------:R-:W-:Y:S01]  /*4490*/  ISETP.NE.U32.AND P0, PT, R16, 0x1, PT ;  /* 0x000000011000780c */ /* 0x000fe20003f05070 */
[C---:B------:R-:W-:Y:S01]  /*44a0*/  DFMA R20, R18.reuse, -UR8, R20 ;  /* 0x8000000812147c2b */ /* 0x040fe20008000014 */
[----:B------:R-:W-:Y:S01]  /*44b0*/  UMOV UR8, 0x69ace392 ;  /* 0x69ace39200087882 */ /* 0x000fe20000000000 */
[----:B------:R-:W-:Y:S01]  /*44c0*/  UMOV UR9, 0x3ec71de3 ;  /* 0x3ec71de300097882 */ /* 0x000fe20000000000 */
[----:B------:R-:W-:Y:S01]  /*44d0*/  BSSY.RECONVERGENT B0, `(.L_x_81) ;  /* 0x0000053000007945 */ /* 0x000fe20003800200 */
[----:B------:R-:W-:Y:S01]  /*44e0*/  DFMA R22, R18, R22, UR8 ;  /* 0x0000000812167e2b */ /* 0x000fe20008000016 */
[----:B------:R-:W-:Y:S01]  /*44f0*/  UMOV UR8, 0x8e06e6d9 ;  /* 0x8e06e6d900087882 */ /* 0x000fe20000000000 */
[----:B------:R-:W-:-:S02]  /*4500*/  UMOV UR9, 0x3e927e4f ;  /* 0x3e927e4f00097882 */ /* 0x000fc40000000000 */
[C---:B------:R-:W-:Y:S01]  /*4510*/  DFMA R20, R18.reuse, R20, -UR8 ;  /* 0x8000000812147e2b */ /* 0x040fe20008000014 */
[----:B------:R-:W-:Y:S01]  /*4520*/  UMOV UR8, 0x19db62a1 ;  /* 0x19db62a100087882 */ /* 0x000fe20000000000 */
[----:B------:R-:W-:Y:S02]  /*4530*/  UMOV UR9, 0x3f2a01a0 ;  /* 0x3f2a01a000097882 */ /* 0x000fe40000000000 */
[C---:B------:R-:W-:Y:S01]  /*4540*/  DFMA R22, R18.reuse, R22, -UR8 ;  /* 0x8000000812167e2b */ /* 0x040fe20008000016 */
[----:B------:R-:W-:Y:S01]  /*4550*/  UMOV UR8, 0x19ddbce9 ;  /* 0x19ddbce900087882 */ /* 0x000fe20000000000 */
[----:B------:R-:W-:Y:S02]  /*4560*/  UMOV UR9, 0x3efa01a0 ;  /* 0x3efa01a000097882 */ /* 0x000fe40000000000 */
[----:B------:R-:W-:Y:S01]  /*4570*/  DFMA R20, R18, R20, UR8 ;  /* 0x0000000812147e2b */ /* 0x000fe20008000014 */
[----:B------:R-:W-:Y:S01]  /*4580*/  UMOV UR8, 0x11110818 ;  /* 0x1111081800087882 */ /* 0x000fe20000000000 */
[----:B------:R-:W-:-:S02]  /*4590*/  UMOV UR9, 0x3f811111 ;  /* 0x3f81111100097882 */ /* 0x000fc40000000000 */
[C---:B------:R-:W-:Y:S01]  /*45a0*/  DFMA R22, R18.reuse, R22, UR8 ;  /* 0x0000000812167e2b */ /* 0x040fe20008000016 */
[----:B------:R-:W-:Y:S01]  /*45b0*/  UMOV UR8, 0x16c15d47 ;  /* 0x16c15d4700087882 */ /* 0x000fe20000000000 */
[----:B------:R-:W-:Y:S02]  /*45c0*/  UMOV UR9, 0x3f56c16c ;  /* 0x3f56c16c00097882 */ /* 0x000fe40000000000 */
[C---:B------:R-:W-:Y:S01]  /*45d0*/  DFMA R20, R18.reuse, R20, -UR8 ;  /* 0x8000000812147e2b */ /* 0x040fe20008000014 */
[----:B------:R-:W-:Y:S01]  /*45e0*/  UMOV UR8, 0x55555554 ;  /* 0x5555555400087882 */ /* 0x000fe20000000000 */
[----:B------:R-:W-:Y:S02]  /*45f0*/  UMOV UR9, 0x3fc55555 ;  /* 0x3fc5555500097882 */ /* 0x000fe40000000000 */
[----:B------:R-:W-:Y:S01]  /*4600*/  DFMA R22, R18, R22, -UR8 ;  /* 0x8000000812167e2b */ /* 0x000fe20008000016 */
[----:B------:R-:W-:Y:S01]  /*4610*/  UMOV UR8, 0x55555551 ;  /* 0x5555555100087882 */ /* 0x000fe20000000000 */
[----:B------:R-:W-:-:S02]  /*4620*/  UMOV UR9, 0x3fa55555 ;  /* 0x3fa5555500097882 */ /* 0x000fc40000000000 */
[----:B------:R-:W-:-:S04]  /*4630*/  DFMA R20, R18, R20, UR8 ;  /* 0x0000000812147e2b */ /* 0x000fc80008000014 */
[----:B------:R-:W-:-:S04]  /*4640*/  DFMA R22, R18, R22, RZ ;  /* 0x000000161216722b */ /* 0x000fc800000000ff */
[----:B------:R-:W-:-:S04]  /*4650*/  DFMA R20, R18, R20, -0.5 ;  /* 0xbfe000001214742b */ /* 0x000fc80000000014 */
[----:B------:R-:W-:-:S04]  /*4660*/  DFMA R22, R22, R58, R58 ;  /* 0x0000003a1616722b */ /* 0x000fc8000000003a */
[----:B------:R-:W-:-:S06]  /*4670*/  DFMA R20, R18, R20, 1 ;  /* 0x3ff000001214742b */ /* 0x000fcc0000000014 */
[----:B------:R-:W-:-:S04]  /*4680*/  LOP3.LUT R17, R23, 0x80000000, RZ, 0x3c, !PT ;  /* 0x8000000017117812 */ /* 0x000fc800078e3cff */
[----:B------:R-:W-:Y:S02]  /*4690*/  FSEL R17, R17, R21, !P0 ;  /* 0x0000001511117208 */ /* 0x000fe40004000000 */
[----:B------:R-:W-:Y:S02]  /*46a0*/  FSEL R19, R21, R23, !P0 ;  /* 0x0000001715137208 */ /* 0x000fe40004000000 */
[----:B------:R-:W-:Y:S02]  /*46b0*/  @P1 LOP3.LUT R25, R17, 0x80000000, RZ, 0x3c, !PT ;  /* 0x8000000011191812 */ /* 0x000fe400078e3cff */
[----:B------:R-:W-:Y:S02]  /*46c0*/  FSEL R16, R22, R20, !P0 ;  /* 0x0000001416107208 */ /* 0x000fe40004000000 */
[----:B------:R-:W-:Y:S02]  /*46d0*/  FSEL R18, R20, R22, !P0 ;  /* 0x0000001614127208 */ /* 0x000fe40004000000 */
[----:B------:R-:W-:-:S06]  /*46e0*/  @P1 MOV R17, R25 ;  /* 0x0000001900111202 */ /* 0x000fcc0000000f00 */
[C---:B------:R-:W-:Y:S02]  /*46f0*/  DMUL R22, R16.reuse, R32 ;  /* 0x0000002010167228 */ /* 0x040fe40000000000 */
[----:B------:R-:W-:Y:S01]  /*4700*/  DMUL R20, R16, R50 ;  /* 0x0000003210147228 */ /* 0x000fe20000000000 */
[----:B--2---:R-:W-:Y:S02]  /*4710*/  ISETP.GE.U32.AND P0, PT, R14, R15, PT ;  /* 0x0000000f0e00720c */ /* 0x004fe40003f06070 */
[----:B------:R-:W-:-:S05]  /*4720*/  @P1 LOP3.LUT R15, R19, 0x80000000, RZ, 0x3c, !PT ;  /* 0x80000000130f1812 */ /* 0x000fca00078e3cff */
[----:B------:R-:W-:-:S06]  /*4730*/  @P1 IMAD.MOV.U32 R19, RZ, RZ, R15 ;  /* 0x000000ffff131224 */ /* 0x000fcc00078e000f */
[C---:B------:R-:W-:Y:S02]  /*4740*/  DFMA R50, R18.reuse, R50, R22 ;  /* 0x000000321232722b */ /* 0x040fe40000000016 */
[----:B------:R-:W-:Y:S01]  /*4750*/  DFMA R16, R18, R32, -R20 ;  /* 0x000000201210722b */ /* 0x000fe20000000814 */
[----:B------:R-:W-:Y:S01]  /*4760*/  IMAD.WIDE.U32 R32, R14, 0x2, R30 ;  /* 0x000000020e207825 */ /* 0x000fe200078e001e */
[----:B------:R-:W-:Y:S09]  /*4770*/  @P0 BRA `(.L_x_82) ;  /* 0x0000000000a00947 */ /* 0x000ff20003800000 */
[----:B------:R-:W2:Y:S01]  /*4780*/  LDG.E.U16 R15, desc[UR10][R32.64+0x30] ;  /* 0x0000300a200f7981 */ /* 0x000ea2000c1e1500 */
[----:B------:R-:W0:Y:S01]  /*4790*/  LDCU.64 UR8, c[0x0][0x388] ;  /* 0x00007100ff0877ac */ /* 0x000e220008000a00 */
[----:B--2---:R-:W-:-:S05]  /*47a0*/  IADD3 R15, P0, PT, R36, R15, RZ ;  /* 0x0000000f240f7210 */ /* 0x004fca0007f1e0ff */
[----:B------:R-:W-:Y:S01]  /*47b0*/  IMAD.X R36, RZ, RZ, R37, P0 ;  /* 0x000000ffff247224 */ /* 0x000fe200000e0625 */
[----:B0-----:R-:W-:-:S04]  /*47c0*/  LEA R18, P0, R15, UR8, 0x3 ;  /* 0x000000080f127c11 */ /* 0x001fc8000f8018ff */
[----:B------:R-:W-:-:S05]  /*47d0*/  LEA.HI.X R19, R15, UR9, R36, 0x3, P0 ;  /* 0x000000090f137c11 */ /* 0x000fca00080f1c24 */
[----:B------:R-:W2:Y:S04]  /*47e0*/  LDG.E.64 R22, desc[UR10][R18.64+0x8] ;  /* 0x0000080a12167981 */ /* 0x000ea8000c1e1b00 */
[----:B------:R-:W3:Y:S04]  /*47f0*/  LDG.E.64 R20, desc[UR10][R18.64] ;  /* 0x0000000a12147981 */ /* 0x000ee8000c1e1b00 */
[----:B------:R-:W4:Y:S01]  /*4800*/  LDG.E.64 R24, desc[UR10][R18.64+0x10] ;  /* 0x0000100a12187981 */ /* 0x000f22000c1e1b00 */
[----:B--2---:R-:W-:Y:S02]  /*4810*/  DADD R26, -R12, R22 ;  /* 0x000000000c1a7229 */ /* 0x004fe40000000116 */
[----:B---3--:R-:W-:-:S06]  /*4820*/  DADD R22, -R34, R20 ;  /* 0x0000000022167229 */ /* 0x008fcc0000000114 */
[----:B------:R-:W-:Y:S02]  /*4830*/  DMUL R36, R4, R26 ;  /* 0x0000001a04247228 */ /* 0x000fe40000000000 */
[----:B----4-:R-:W-:Y:S02]  /*4840*/  DADD R20, -R10, R24 ;  /* 0x000000000a147229 */ /* 0x010fe40000000118 */
[C---:B------:R-:W-:Y:S02]  /*4850*/  DMUL R24, R26.reuse, R40 ;  /* 0x000000281a187228 */ /* 0x040fe40000000000 */
[----:B------:R-:W-:Y:S02]  /*4860*/  DMUL R26, R26, R46 ;  /* 0x0000002e1a1a7228 */ /* 0x000fe40000000000 */
[----:B------:R-:W-:-:S04]  /*4870*/  DFMA R36, R8, R22, R36 ;  /* 0x000000160824722b */ /* 0x000fc80000000024 */
[C---:B------:R-:W-:Y:S02]  /*4880*/  DFMA R24, R22.reuse, R42, R24 ;  /* 0x0000002a1618722b */ /* 0x040fe40000000018 */
[----:B------:R-:W-:Y:S02]  /*4890*/  DFMA R26, R22, R48, R26 ;  /* 0x00000030161a722b */ /* 0x000fe4000000001a */
[----:B------:R-:W-:-:S04]  /*48a0*/  DFMA R36, R2, R20, R36 ;  /* 0x000000140224722b */ /* 0x000fc80000000024 */
[C---:B------:R-:W-:Y:S02]  /*48b0*/  DFMA R24, R20.reuse, R38, R24 ;  /* 0x000000261418722b */ /* 0x040fe40000000018 */
[----:B------:R-:W-:Y:S02]  /*48c0*/  DFMA R26, R20, R44, R26 ;  /* 0x0000002c141a722b */ /* 0x000fe4000000001a */
[-C--:B------:R-:W-:Y:S02]  /*48d0*/  DMUL R52, R50, R36.reuse ;  /* 0x0000002432347228 */ /* 0x080fe40000000000 */
[----:B------:R-:W-:-:S06]  /*48e0*/  DMUL R36, R16, R36 ;  /* 0x0000002410247228 */ /* 0x000fcc0000000000 */
[-C--:B------:R-:W-:Y:S02]  /*48f0*/  DFMA R52, R16, R24.reuse, R52 ;  /* 0x000000181034722b */ /* 0x080fe40000000034 */
[----:B------:R-:W-:-:S06]  /*4900*/  DFMA R36, R50, R24, -R36 ;  /* 0x000000183224722b */ /* 0x000fcc0000000824 */
[-C--:B------:R-:W-:Y:S02]  /*4910*/  DMUL R8, R8, R52.reuse ;  /* 0x0000003408087228 */ /* 0x080fe40000000000 */
[-C--:B------:R-:W-:Y:S02]  /*4920*/  DMUL R4, R4, R52.reuse ;  /* 0x0000003404047228 */ /* 0x080fe40000000000 */
[----:B------:R-:W-:-:S04]  /*4930*/  DMUL R2, R2, R52 ;  /* 0x0000003402027228 */ /* 0x000fc80000000000 */
[C---:B------:R-:W-:Y:S02]  /*4940*/  DFMA R8, R36.reuse, R42, R8 ;  /* 0x0000002a2408722b */ /* 0x040fe40000000008 */
[C---:B------:R-:W-:Y:S02]  /*4950*/  DFMA R4, R36.reuse, R40, R4 ;  /* 0x000000282404722b */ /* 0x040fe40000000004 */
[----:B------:R-:W-:-:S04]  /*4960*/  DFMA R2, R36, R38, R2 ;  /* 0x000000262402722b */ /* 0x000fc80000000002 */
[C---:B------:R-:W-:Y:S02]  /*4970*/  DFMA R8, R26.reuse, R48, R8 ;  /* 0x000000301a08722b */ /* 0x040fe40000000008 */
[C---:B------:R-:W-:Y:S02]  /*4980*/  DFMA R4, R26.reuse, R46, R4 ;  /* 0x0000002e1a04722b */ /* 0x040fe40000000004 */
[----:B------:R-:W-:-:S04]  /*4990*/  DFMA R2, R26, R44, R2 ;  /* 0x0000002c1a02722b */ /* 0x000fc80000000002 */
[----:B------:R-:W-:Y:S02]  /*49a0*/  DADD R8, R34, R8 ;  /* 0x0000000022087229 */ /* 0x000fe40000000008 */
[----:B------:R-:W-:Y:S02]  /*49b0*/  DADD R4, R12, R4 ;  /* 0x000000000c047229 */ /* 0x000fe40000000004 */
[----:B------:R-:W-:-:S03]  /*49c0*/  DADD R2, R10, R2 ;  /* 0x000000000a027229 */ /* 0x000fc60000000002 */
[----:B------:R0:W-:Y:S04]  /*49d0*/  STG.E.64 desc[UR10][R18.64], R8 ;  /* 0x0000000812007986 */ /* 0x0001e8000c101b0a */
[----:B------:R0:W-:Y:S04]  /*49e0*/  STG.E.64 desc[UR10][R18.64+0x8], R4 ;  /* 0x0000080412007986 */ /* 0x0001e8000c101b0a */
[----:B------:R0:W-:Y:S02]  /*49f0*/  STG.E.64 desc[UR10][R18.64+0x10], R2 ;  /* 0x0000100212007986 */ /* 0x0001e4000c101b0a */
.L_x_82:
[----:B------:R-:W-:Y:S05]  /*4a00*/  BSYNC.RECONVERGENT B0 ;  /* 0x0000000000007941 */ /* 0x000fea0003800200 */
.L_x_81:
[----:B------:R-:W1:Y:S01]  /*4a10*/  LDCU.64 UR8, c[0x0][0x380] ;  /* 0x00007000ff0877ac */ /* 0x000e620008000a00 */
[----:B------:R-:W2:Y:S08]  /*4a20*/  LDC.64 R12, c[0x0][0x380] ;  /* 0x0000e000ff0c7b82 */ /* 0x000eb00000000a00 */
[----:B------:R-:W-:Y:S01]  /*4a30*/  BAR.SYNC.DEFER_BLOCKING 0x0 ;  /* 0x0000000000007b1d */ /* 0x000fe20000010000 */
[----:B-1----:R-:W-:-:S04]  /*4a40*/  ISETP.NE.U32.AND P0, PT, RZ, UR8, PT ;  /* 0x00000008ff007c0c */ /* 0x002fc8000bf05070 */
[----:B------:R-:W-:-:S13]  /*4a50*/  ISETP.NE.AND.EX P0, PT, RZ, UR9, PT, P0 ;  /* 0x00000009ff007c0c */ /* 0x000fda000bf05300 */
[----:B--2---:R-:W2:Y:S04]  /*4a60*/  @!P0 LDG.E R11, desc[UR10][R12.64+0x8] ;  /* 0x0000080a0c0b8981 */ /* 0x004ea8000c1e1900 */
[----:B------:R-:W2:Y:S01]  /*4a70*/  @P0 LDG.E R11, desc[UR10][R30.64+0x1c] ;  /* 0x00001c0a1e0b0981 */ /* 0x000ea2000c1e1900 */
[----:B------:R-:W-:Y:S02]  /*4a80*/  CS2R R40, SRZ ;  /* 0x0000000000287805 */ /* 0x000fe4000001ff00 */
[----:B--2---:R-:W-:-:S13]  /*4a90*/  ISETP.NE.AND P0, PT, R11, RZ, PT ;  /* 0x000000ff0b00720c */ /* 0x004fda0003f05270 */
[----:B------:R-:W-:Y:S05]  /*4aa0*/  @!P0 BRA `(.L_x_83) ;  /* 0x00000020001c8947 */ /* 0x000fea0003800000 */
[----:B------:R-:W2:Y:S01]  /*4ab0*/  LDG.E R12, desc[UR10][R12.64] ;  /* 0x0000000a0c0c7981 */ /* 0x000ea2000c1e1900 */
[----:B------:R-:W-:Y:S01]  /*4ac0*/  BSSY.RECONVERGENT B1, `(.L_x_83) ;  /* 0x0000205000017945 */ /* 0x000fe20003800200 */
[----:B0-----:R-:W-:Y:S01]  /*4ad0*/  IMAD.MOV.U32 R9, RZ, RZ, RZ ;  /* 0x000000ffff097224 */ /* 0x001fe200078e00ff */
[----:B------:R-:W-:Y:S01]  /*4ae0*/  CS2R R40, SRZ ;  /* 0x0000000000287805 */ /* 0x000fe2000001ff00 */
[----:B------:R-:W-:Y:S01]  /*4af0*/  IMAD.MOV.U32 R8, RZ, RZ, R14 ;  /* 0x000000ffff087224 */ /* 0x000fe200078e000e */
[----:B------:R-:W0:Y:S01]  /*4b00*/  LDCU.64 UR20, c[0x0][0x380] ;  /* 0x00007000ff1477ac */ /* 0x000e220008000a00 */
[----:B------:R-:W-:Y:S01]  /*4b10*/  IMAD.MOV.U32 R4, RZ, RZ, RZ ;  /* 0x000000ffff047224 */ /* 0x000fe200078e00ff */
[----:B------:R-:W1:Y:S02]  /*4b20*/  LDCU.64 UR22, c[0x0][0x380] ;  /* 0x00007000ff1677ac */ /* 0x000e640008000a00 */
[----:B012---:R-:W-:-:S07]  /*4b30*/  LOP3.LUT R10, R12, 0x2, RZ, 0xc0, !PT ;  /* 0x000000020c0a7812 */ /* 0x007fce00078ec0ff */
.L_x_123:
[----:B------:R-:W0:Y:S01]  /*4b40*/  LDCU.64 UR8, c[0x0][0x380] ;  /* 0x00007000ff0877ac */ /* 0x000e220008000a00 */
[----:B------:R-:W-:Y:S01]  /*4b50*/  BSSY.RELIABLE B0, `(.L_x_84) ;  /* 0x0000037000007945 */ /* 0x000fe20003800100 */
[----:B0-----:R-:W-:-:S04]  /*4b60*/  UISETP.NE.U32.AND UP0, UPT, UR8, URZ, UPT ;  /* 0x000000ff0800728c */ /* 0x001fc8000bf05070 */
[----:B------:R-:W-:-:S09]  /*4b70*/  UISETP.NE.AND.EX UP0, UPT, UR9, URZ, UPT, UP0 ;  /* 0x000000ff0900728c */ /* 0x000fd2000bf05300 */
[----:B------:R-:W-:Y:S05]  /*4b80*/  BRA.U UP0, `(.L_x_85) ;  /* 0x00000001004c7547 */ /* 0x000fea000b800000 */
.L_x_87:
[----:B------:R-:W-:-:S05]  /*4b90*/  HFMA2 R17, -RZ, RZ, 0, 4.76837158203125e-07 ;  /* 0x00000008ff117431 */ /* 0x000fca00000001ff */
[----:B------:R-:W-:-:S06]  /*4ba0*/  IMAD.WIDE.U32 R16, R4, R17, UR6 ;  /* 0x0000000604107e25 */ /* 0x000fcc000f8e0011 */
[----:B------:R-:W2:Y:S02]  /*4bb0*/  LDG.E.64 R16, desc[UR10][R16.64+0x20] ;  /* 0x0000200a10107981 */ /* 0x000ea4000c1e1b00 */
[----:B--2---:R-:W-:-:S04]  /*4bc0*/  IADD3 R38, P0, PT, R16, UR20, RZ ;  /* 0x0000001410267c10 */ /* 0x004fc8000ff1e0ff */
[----:B------:R-:W-:Y:S01]  /*4bd0*/  IADD3.X R39, PT, PT, R17, UR21, RZ, P0, !PT ;  /* 0x0000001511277c10 */ /* 0x000fe200087fe4ff */
[----:B------:R-:W-:-:S04]  /*4be0*/  IMAD.MOV.U32 R2, RZ, RZ, R38 ;  /* 0x000000ffff027224 */ /* 0x000fc800078e0026 */
[----:B------:R-:W-:-:S06]  /*4bf0*/  IMAD.MOV.U32 R3, RZ, RZ, R39 ;  /* 0x000000ffff037224 */ /* 0x000fcc00078e0027 */
[----:B------:R-:W2:Y:S01]  /*4c00*/  LDG.E.64 R2, desc[UR10][R2.64] ;  /* 0x0000000a02027981 */ /* 0x000ea2000c1e1b00 */
[----:B------:R-:W-:-:S05]  /*4c10*/  IMAD.IADD R5, R8, 0x1, -R9 ;  /* 0x0000000108057824 */ /* 0x000fca00078e0a09 */
[----:B------:R-:W-:Y:S02]  /*4c20*/  SHF.R.S32.HI R18, RZ, 0x1f, R5 ;  /* 0x0000001fff127819 */ /* 0x000fe40000011405 */
[----:B--2---:R-:W-:-:S04]  /*4c30*/  ISETP.GT.U32.AND P0, PT, R2, R5, PT ;  /* 0x000000050200720c */ /* 0x004fc80003f04070 */
[----:B------:R-:W-:-:S13]  /*4c40*/  ISETP.GT.U32.AND.EX P0, PT, R3, R18, PT, P0 ;  /* 0x000000120300720c */ /* 0x000fda0003f04100 */
[----:B------:R-:W-:Y:S05]  /*4c50*/  @P0 BRA `(.L_x_86) ;  /* 0x00000000008c0947 */ /* 0x000fea0003800000 */
[----:B------:R-:W-:Y:S02]  /*4c60*/  VIADD R4, R4, 0x1 ;  /* 0x0000000104047836 */ /* 0x000fe40000000000 */
[----:B------:R-:W-:-:S03]  /*4c70*/  IMAD.IADD R9, R9, 0x1, R2 ;  /* 0x0000000109097824 */ /* 0x000fc600078e0202 */
[----:B------:R-:W-:-:S13]  /*4c80*/  ISETP.GE.U32.AND P0, PT, R4, R11, PT ;  /* 0x0000000b0400720c */ /* 0x000fda0003f06070 */
[----:B------:R-:W-:Y:S05]  /*4c90*/  @P0 BREAK.RELIABLE B0 ;  /* 0x0000000000000942 */ /* 0x000fea0003800100 */
[----:B------:R-:W-:Y:S05]  /*4ca0*/  @!P0 BRA `(.L_x_87) ;  /* 0xfffffffc00b88947 */ /* 0x000fea000383ffff */
[----:B------:R-:W-:Y:S05]  /*4cb0*/  BRA `(.L_x_88) ;  /* 0x0000001c00947947 */ /* 0x000fea0003800000 */
.L_x_85:
[----:B------:R-:W2:Y:S02]  /*4cc0*/  LDG.E R2, desc[UR10][R30.64+0x18] ;  /* 0x0000180a1e027981 */ /* 0x000ea4000c1e1900 */
[----:B--2---:R-:W-:-:S05]  /*4cd0*/  IADD3 R2, PT, PT, R2, 0x3, RZ ;  /* 0x0000000302027810 */ /* 0x004fca0007ffe0ff */
[----:B------:R-:W-:Y:S01]  /*4ce0*/  IMAD.SHL.U32 R3, R2, 0x2, RZ ;  /* 0x0000000202037824 */ /* 0x000fe200078e00ff */
[----:B------:R-:W-:-:S04]  /*4cf0*/  SHF.R.U32.HI R2, RZ, 0x1f, R2 ;  /* 0x0000001fff027819 */ /* 0x000fc80000011602 */
[----:B------:R-:W-:-:S04]  /*4d00*/  LOP3.LUT R3, R3, 0xfffffff8, RZ, 0xc0, !PT ;  /* 0xfffffff803037812 */ /* 0x000fc800078ec0ff */
[----:B------:R-:W-:Y:S02]  /*4d10*/  IADD3 R20, P0, PT, R3, R30, RZ ;  /* 0x0000001e03147210 */ /* 0x000fe40007f1e0ff */
[----:B------:R-:W-:-:S05]  /*4d20*/  LOP3.LUT R3, R2, 0x1, RZ, 0xc0, !PT ;  /* 0x0000000102037812 */ /* 0x000fca00078ec0ff */
[----:B------:R-:W-:-:S07]  /*4d30*/  IMAD.X R21, R3, 0x1, R31, P0 ;  /* 0x0000000103157824 */ /* 0x000fce00000e061f */
.L_x_89:
[----:B------:R-:W-:-:S06]  /*4d40*/  IMAD.WIDE.U32 R16, R4, 0x4, R20 ;  /* 0x0000000404107825 */ /* 0x000fcc00078e0014 */
[----:B------:R-:W2:Y:S01]  /*4d50*/  LDG.E R16, desc[UR10][R16.64+0x30] ;  /* 0x0000300a10107981 */ /* 0x000ea2000c1e1900 */
[----:B------:R-:W-:-:S04]  /*4d60*/  IMAD.MOV.U32 R19, RZ, RZ, 0x8 ;  /* 0x00000008ff137424 */ /* 0x000fc800078e00ff */
[----:B--2---:R-:W-:-:S06]  /*4d70*/  IMAD.WIDE.U32 R18, R16, R19, UR6 ;  /* 0x0000000610127e25 */ /* 0x004fcc000f8e0013 */
[----:B------:R-:W2:Y:S02]  /*4d80*/  LDG.E.64 R18, desc[UR10][R18.64+0x20] ;  /* 0x0000200a12127981 */ /* 0x000ea4000c1e1b00 */
[----:B--2---:R-:W-:-:S04]  /*4d90*/  IADD3 R38, P0, PT, R18, UR22, RZ ;  /* 0x0000001612267c10 */ /* 0x004fc8000ff1e0ff */
[----:B------:R-:W-:Y:S01]  /*4da0*/  IADD3.X R39, PT, PT, R19, UR23, RZ, P0, !PT ;  /* 0x0000001713277c10 */ /* 0x000fe200087fe4ff */
[----:B------:R-:W-:-:S04]  /*4db0*/  IMAD.MOV.U32 R2, RZ, RZ, R38 ;  /* 0x000000ffff027224 */ /* 0x000fc800078e0026 */
[----:B------:R-:W-:-:S06]  /*4dc0*/  IMAD.MOV.U32 R3, RZ, RZ, R39 ;  /* 0x000000ffff037224 */ /* 0x000fcc00078e0027 */
[----:B------:R-:W2:Y:S01]  /*4dd0*/  LDG.E.64 R2, desc[UR10][R2.64] ;  /* 0x0000000a02027981 */ /* 0x000ea2000c1e1b00 */
[----:B------:R-:W-:-:S04]  /*4de0*/  IADD3 R5, PT, PT, -R9, R8, RZ ;  /* 0x0000000809057210 */ /* 0x000fc80007ffe1ff */
        /* <DEDUP_REMOVED lines=10> */
.L_x_86:
[----:B------:R-:W-:-:S13]  /*4e90*/  ISETP.GE.AND P0, PT, R5, RZ, PT ;  /* 0x000000ff0500720c */ /* 0x000fda0003f06270 */
[----:B------:R-:W-:Y:S05]  /*4ea0*/  @!P0 BREAK.RELIABLE B0 ;  /* 0x0000000000008942 */ /* 0x000fea0003800100 */
[----:B------:R-:W-:Y:S05]  /*4eb0*/  @!P0 BRA `(.L_x_88) ;  /* 0x0000001c00148947 */ /* 0x000fea0003800000 */
[----:B------:R-:W-:Y:S05]  /*4ec0*/  BSYNC.RELIABLE B0 ;  /* 0x0000000000007941 */ /* 0x000fea0003800100 */
.L_x_84:
[----:B------:R-:W-:Y:S01]  /*4ed0*/  IMAD.WIDE.U32 R36, R5, 0x8, R38 ;  /* 0x0000000805247825 */ /* 0x000fe200078e0026 */
[----:B------:R-:W2:Y:S01]  /*4ee0*/  LDG.E.64 R16, desc[UR10][R38.64+0x10] ;  /* 0x0000100a26107981 */ /* 0x000ea2000c1e1b00 */
[----:B------:R-:W0:Y:S03]  /*4ef0*/  LDCU.64 UR8, c[0x0][0x388] ;  /* 0x00007100ff0877ac */ /* 0x000e260008000a00 */
[----:B------:R-:W3:Y:S04]  /*4f00*/  LDG.E.64 R46, desc[UR10][R36.64+0x28] ;  /* 0x0000280a242e7981 */ /* 0x000ee8000c1e1b00 */
[----:B------:R-:W4:Y:S01]  /*4f10*/  LDG.E.64 R18, desc[UR10][R38.64+0x8] ;  /* 0x0000080a26127981 */ /* 0x000f22000c1e1b00 */
[----:B---3--:R-:W-:-:S02]  /*4f20*/  SHF.R.U64 R13, R46, 0x10, R47 ;  /* 0x000000102e0d7819 */ /* 0x008fc4000000122f */
[----:B------:R-:W-:Y:S02]  /*4f30*/  LOP3.LUT R15, R46, 0xffff, RZ, 0xc0, !PT ;  /* 0x0000ffff2e0f7812 */ /* 0x000fe400078ec0ff */
[----:B------:R-:W-:Y:S02]  /*4f40*/  LOP3.LUT R13, R13, 0xffff, RZ, 0xc0, !PT ;  /* 0x0000ffff0d0d7812 */ /* 0x000fe400078ec0ff */
[----:B--2---:R-:W-:Y:S02]  /*4f50*/  IADD3 R15, P0, PT, R16, R15, RZ ;  /* 0x0000000f100f7210 */ /* 0x004fe40007f1e0ff */
[----:B----4-:R-:W-:Y:S02]  /*4f60*/  IADD3 R13, P1, PT, R18, R13, RZ ;  /* 0x0000000d120d7210 */ /* 0x010fe40007f3e0ff */
[----:B0-----:R-:W-:Y:S01]  /*4f70*/  LEA R20, P2, R15, UR8, 0x3 ;  /* 0x000000080f147c11 */ /* 0x001fe2000f8418ff */
        /* <DEDUP_REMOVED lines=11> */
[----:B0-----:R-:W-:Y:S01]  /*5030*/  MOV R16, 0x0 ;  /* 0x0000000000107802 */ /* 0x001fe20000000f00 */
[----:B------:R-:W-:Y:S01]  /*5040*/  IMAD.MOV.U32 R17, RZ, RZ, 0x3fd80000 ;  /* 0x3fd80000ff117424 */ /* 0x000fe200078e00ff */
[----:B------:R-:W-:Y:S01]  /*5050*/  BSSY.RECONVERGENT B2, `(.L_x_90) ;  /* 0x000001f000027945 */ /* 0x000fe20003800200 */
[----:B------:R-:W-:Y:S01]  /*5060*/  LOP3.LUT P0, RZ, R12, 0x8, RZ, 0xc0, !PT ;  /* 0x000000080cff7812 */ /* 0x000fe2000780c0ff */
[----:B--2---:R-:W-:-:S02]  /*5070*/  DADD R24, R24, -R26 ;  /* 0x0000000018187229 */ /* 0x004fc4000000081a */
        /* <DEDUP_REMOVED lines=28> */
.L_x_91:
[----:B------:R-:W-:Y:S05]  /*5240*/  BSYNC.RECONVERGENT B2 ;  /* 0x0000000000027941 */ /* 0x000fea0003800200 */
.L_x_90:
[C---:B------:R-:W-:Y:S01]  /*5250*/  LOP3.LUT R13, R47.reuse, 0x40000000, RZ, 0xc0, !PT ;  /* 0x400000002f0d7812 */ /* 0x040fe200078ec0ff */
[----:B------:R-:W-:Y:S01]  /*5260*/  BSSY.RECONVERGENT B2, `(.L_x_92) ;  /* 0x000007c000027945 */ /* 0x000fe20003800200 */
[----:B------:R-:W-:Y:S02]  /*5270*/  LOP3.LUT P4, RZ, R47, 0x40000000, RZ, 0xc0, !PT ;  /* 0x400000002fff7812 */ /* 0x000fe4000788c0ff */
[----:B------:R-:W-:Y:S02]  /*5280*/  CS2R R42, SRZ ;  /* 0x00000000002a7805 */ /* 0x000fe4000001ff00 */
[----:B------:R-:W-:-:S13]  /*5290*/  ISETP.NE.AND P1, PT, R13, RZ, PT ;  /* 0x000000ff0d00720c */ /* 0x000fda0003f25270 */
[----:B------:R-:W-:Y:S05]  /*52a0*/  @!P0 BRA !P1, `(.L_x_93) ;  /* 0x0000000400dc8947 */ /* 0x000fea0004800000 */
        /* <DEDUP_REMOVED lines=32> */
[----:B------:R-:W-:-:S07]  /*54b0*/  IMAD.MOV.U32 R19, RZ, RZ, R15 ;  /* 0x000000ffff137224 */ /* 0x000fce00078e000f */
.L_x_97:
[----:B------:R-:W-:Y:S05]  /*54c0*/  BSYNC.RECONVERGENT B3 ;  /* 0x0000000000037941 */ /* 0x000fea0003800200 */
.L_x_96:
[----:B------:R-:W-:Y:S01]  /*54d0*/  DADD R42, RZ, R18 ;  /* 0x00000000ff2a7229 */ /* 0x000fe20000000012 */
[----:B------:R-:W-:Y:S10]  /*54e0*/  BRA `(.L_x_93) ;  /* 0x00000004004c7947 */ /* 0x000ff40003800000 */
.L_x_95:
        /* <DEDUP_REMOVED lines=25> */
.L_x_99:
[----:B------:R-:W-:Y:S05]  /*5680*/  BSYNC.RECONVERGENT B3 ;  /* 0x0000000000037941 */ /* 0x000fea0003800200 */
.L_x_98:
[----:B------:R-:W-:Y:S01]  /*5690*/  DADD R42, RZ, R18 ;  /* 0x00000000ff2a7229 */ /* 0x000fe20000000012 */
[----:B------:R-:W-:Y:S10]  /*56a0*/  BRA `(.L_x_93) ;  /* 0x0000000000dc7947 */ /* 0x000ff40003800000 */
.L_x_94:
        /* <DEDUP_REMOVED lines=23> */
[----:B------:R-:W-:-:S07]  /*5820*/  IMAD.MOV.U32 R17, RZ, RZ, R35 ;  /* 0x000000ffff117224 */ /* 0x000fce00078e0023 */
[----:B------:R-:W-:Y:S05]  /*5830*/  CALL.REL.NOINC `($__internal_0_$__cuda_sm20_div_rn_f64_full) ;  /* 0x000002a800347944 */ /* 0x000fea0003c00000 */
[----:B------:R-:W-:-:S07]  /*5840*/  IMAD.MOV.U32 R19, RZ, RZ, R15 ;  /* 0x000000ffff137224 */ /* 0x000fce00078e000f */
.L_x_102:
[----:B------:R-:W-:Y:S05]  /*5850*/  BSYNC.RECONVERGENT B3 ;  /* 0x0000000000037941 */ /* 0x000fea0003800200 */
.L_x_101:
[----:B------:R-:W-:Y:S01]  /*5860*/  DADD R42, RZ, R18 ;  /* 0x00000000ff2a7229 */ /* 0x000fe20000000012 */
[----:B------:R-:W-:Y:S10]  /*5870*/  BRA `(.L_x_93) ;  /* 0x0000000000687947 */ /* 0x000ff40003800000 */
.L_x_100:
        /* <DEDUP_REMOVED lines=24> */
.L_x_104:
[----:B------:R-:W-:Y:S05]  /*5a00*/  BSYNC.RECONVERGENT B3 ;  /* 0x0000000000037941 */ /* 0x000fea0003800200 */
.L_x_103:
[----:B------:R-:W-:-:S11]  /*5a10*/  DADD R42, RZ, R18 ;  /* 0x00000000ff2a7229 */ /* 0x000fd60000000012 */
.L_x_93:
[----:B------:R-:W-:Y:S05]  /*5a20*/  BSYNC.RECONVERGENT B2 ;  /* 0x0000000000027941 */ /* 0x000fea0003800200 */
.L_x_92:
[----:B------:R-:W-:Y:S01]  /*5a30*/  LOP3.LUT R13, R12, 0x4, RZ, 0xc0, !PT ;  /* 0x000000040c0d7812 */ /* 0x000fe200078ec0ff */
[----:B------:R-:W-:Y:S03]  /*5a40*/  BSSY.RECONVERGENT B2, `(.L_x_105) ;  /* 0x000003d000027945 */ /* 0x000fe60003800200 */
[----:B------:R-:W-:-:S13]  /*5a50*/  ISETP.NE.AND P0, PT, R13, RZ, PT ;  /* 0x000000ff0d00720c */ /* 0x000fda0003f05270 */
[----:B------:R-:W-:Y:S05]  /*5a60*/  @!P4 BRA !P0, `(.L_x_106) ;  /* 0x0000000000e8c947 */ /* 0x000fea0004000000 */
        /* <DEDUP_REMOVED lines=29> */
[----:B-----5:R-:W-:Y:S05]  /*5c40*/  CALL.REL.NOINC `($__internal_0_$__cuda_sm20_div_rn_f64_full) ;  /* 0x000002a400307944 */ /* 0x020fea0003c00000 */
[----:B------:R-:W-:Y:S02]  /*5c50*/  IMAD.MOV.U32 R50, RZ, RZ, R18 ;  /* 0x000000ffff327224 */ /* 0x000fe400078e0012 */
[----:B------:R-:W-:-:S07]  /*5c60*/  IMAD.MOV.U32 R51, RZ, RZ, R15 ;  /* 0x000000ffff337224 */ /* 0x000fce00078e000f */
.L_x_108:
[----:B------:R-:W-:Y:S05]  /*5c70*/  BSYNC.RECONVERGENT B3 ;  /* 0x0000000000037941 */ /* 0x000fea0003800200 */
.L_x_107:
        /* <DEDUP_REMOVED lines=22> */
.L_x_110:
[----:B------:R-:W-:Y:S05]  /*5de0*/  BSYNC.RECONVERGENT B3 ;  /* 0x0000000000037941 */ /* 0x000fea0003800200 */
.L_x_109:
[----:B------:R-:W-:-:S08]  /*5df0*/  DADD R18, -R18, R50 ;  /* 0x0000000012127229 */ /* 0x000fd00000000132 */
[----:B------:R-:W-:-:S11]  /*5e00*/  DADD R42, R42, R18 ;  /* 0x000000002a2a7229 */ /* 0x000fd60000000012 */
.L_x_106:
[----:B------:R-:W-:Y:S05]  /*5e10*/  BSYNC.RECONVERGENT B2 ;  /* 0x0000000000027941 */ /* 0x000fea0003800200 */
.L_x_105:
[----:B------:R-:W-:Y:S01]  /*5e20*/  LOP3.LUT P0, RZ, R12, 0x1, RZ, 0xc0, !PT ;  /* 0x000000010cff7812 */ /* 0x000fe2000780c0ff */
[----:B------:R-:W-:Y:S03]  /*5e30*/  BSSY.RECONVERGENT B2, `(.L_x_111) ;  /* 0x00000c5000027945 */ /* 0x000fe60003800200 */
[----:B------:R-:W-:-:S13]  /*5e40*/  PLOP3.LUT P4, PT, P0, P4, PT, 0x2f, 0xf2 ;  /* 0x0000000000f2781c */ /* 0x000fda0000788577 */
        /* <DEDUP_REMOVED lines=14> */
[----:B------:R0:W3:Y:S01]  /*5f30*/  LDG.E.64 R18, desc[UR10][R22.64+0x28] ;  /* 0x0000280a16127981 */ /* 0x0000e2000c1e1b00 */
[----:B------:R-:W-:Y:S01]  /*5f40*/  IADD3 R48, P0, PT, R24, R20, RZ ;  /* 0x0000001418307210 */ /* 0x000fe20007f1e0ff */
[----:B------:R-:W-:-:S03]  /*5f50*/  IMAD.WIDE.U32 R26, R2, 0x18, R22 ;  /* 0x00000018021a7825 */ /* 0x000fc600078e0016 */
[----:B------:R-:W-:Y:S01]  /*5f60*/  IADD3.X R49, PT, PT, R25, R21, RZ, P0, !PT ;  /* 0x0000001519317210 */ /* 0x000fe200007fe4ff */
[----:B------:R-:W-:Y:S01]  /*5f70*/  IMAD.IADD R27, R13, 0x1, R27 ;  /* 0x000000010d1b7824 */ /* 0x000fe200078e021b */
[----:B------:R-:W-:Y:S01]  /*5f80*/  IADD3 R36, P0, PT, R20, R26, RZ ;  /* 0x0000001a14247210 */ /* 0x000fe20007f1e0ff */
[----:B------:R-:W-:-:S03]  /*5f90*/  IMAD.WIDE.U32 R2, R2, 0x18, R48 ;  /* 0x0000001802027825 */ /* 0x000fc600078e0030 */
[----:B------:R1:W5:Y:S01]  /*5fa0*/  LDG.E.64 R46, desc[UR10][R26.64+0x28] ;  /* 0x0000280a1a2e7981 */ /* 0x000362000c1e1b00 */
[----:B------:R-:W-:-:S03]  /*5fb0*/  IMAD.IADD R3, R13, 0x1, R3 ;  /* 0x000000010d037824 */ /* 0x000fc600078e0203 */
[----:B------:R-:W5:Y:S01]  /*5fc0*/  LDG.E.64 R48, desc[UR10][R48.64+0x28] ;  /* 0x0000280a30307981 */ /* 0x000f62000c1e1b00 */
[----:B------:R-:W-:-:S03]  /*5fd0*/  IMAD.X R37, R27, 0x1, R21, P0 ;  /* 0x000000011b257824 */ /* 0x000fc600000e0615 */
[----:B------:R-:W5:Y:S04]  /*5fe0*/  LDG.E.64 R2, desc[UR10][R2.64+0x28] ;  /* 0x0000280a02027981 */ /* 0x000f68000c1e1b00 */
[----:B------:R-:W5:Y:S01]  /*5ff0*/  LDG.E.64 R36, desc[UR10][R36.64+0x28] ;  /* 0x0000280a24247981 */ /* 0x000f62000c1e1b00 */
[----:B------:R-:W-:Y:S01]  /*6000*/  IMAD.MOV.U32 R20, RZ, RZ, 0x1 ;  /* 0x00000001ff147424 */ /* 0x000fe200078e00ff */
[----:B------:R-:W-:Y:S01]  /*6010*/  BSSY.RECONVERGENT B3, `(.L_x_113) ;  /* 0x0000016000037945 */ /* 0x000fe20003800200 */
[----:B--2---:R-:W0:Y:S04]  /*6020*/  MUFU.RCP64H R21, R17 ;  /* 0x0000001100157308 */ /* 0x004e280000001800 */
[----:B0-----:R-:W-:-:S08]  /*6030*/  DFMA R22, -R16, R20, 1 ;  /* 0x3ff000001016742b */ /* 0x001fd00000000114 */
        /* <DEDUP_REMOVED lines=11> */
[----:B-1----:R-:W-:Y:S05]  /*60f0*/  @P0 BRA P1, `(.L_x_114) ;  /* 0x00000000001c0947 */ /* 0x002fea0000800000 */
[----:B------:R-:W-:Y:S01]  /*6100*/  IMAD.MOV.U32 R18, RZ, RZ, R16 ;  /* 0x000000ffff127224 */ /* 0x000fe200078e0010 */
[----:B------:R-:W-:Y:S01]  /*6110*/  MOV R15, R23 ;  /* 0x00000017000f7202 */ /* 0x000fe20000000f00 */
[----:B------:R-:W-:Y:S01]  /*6120*/  IMAD.MOV.U32 R20, RZ, RZ, R22 ;  /* 0x000000ffff147224 */ /* 0x000fe200078e0016 */
[----:B------:R-:W-:-:S07]  /*6130*/  MOV R16, 0x6150 ;  /* 0x0000615000107802 */ /* 0x000fce0000000f00 */
[----:B-----5:R-:W-:Y:S05]  /*6140*/  CALL.REL.NOINC `($__internal_0_$__cuda_sm20_div_rn_f64_full) ;  /* 0x0000029c00f07944 */ /* 0x020fea0003c00000 */
[----:B------:R-:W-:Y:S02]  /*6150*/  IMAD.MOV.U32 R50, RZ, RZ, R18 ;  /* 0x000000ffff327224 */ /* 0x000fe400078e0012 */
[----:B------:R-:W-:-:S07]  /*6160*/  IMAD.MOV.U32 R51, RZ, RZ, R15 ;  /* 0x000000ffff337224 */ /* 0x000fce00078e000f */
.L_x_114:
[----:B------:R-:W-:Y:S05]  /*6170*/  BSYNC.RECONVERGENT B3 ;  /* 0x0000000000037941 */ /* 0x000fea0003800200 */
.L_x_113:
        /* <DEDUP_REMOVED lines=23> */
.L_x_116:
[----:B------:R-:W-:Y:S05]  /*62f0*/  BSYNC.RECONVERGENT B3 ;  /* 0x0000000000037941 */ /* 0x000fea0003800200 */
.L_x_115:
[----:B------:R-:W-:Y:S01]  /*6300*/  DMUL R50, R50, -R50 ;  /* 0x8000003232327228 */ /* 0x000fe20000000000 */
[----:B------:R-:W-:Y:S01]  /*6310*/  IMAD.MOV.U32 R20, RZ, RZ, 0x652b82fe ;  /* 0x652b82feff147424 */ /* 0x000fe200078e00ff */
[----:B------:R-:W-:Y:S01]  /*6320*/  DMUL R18, R18, -R18 ;  /* 0x8000001212127228 */ /* 0x000fe20000000000 */
[----:B------:R-:W-:Y:S01]  /*6330*/  IMAD.MOV.U32 R21, RZ, RZ, 0x3ff71547 ;  /* 0x3ff71547ff157424 */ /* 0x000fe200078e00ff */
[----:B------:R-:W-:Y:S01]  /*6340*/  MOV R26, 0xfefa39ef ;  /* 0xfefa39ef001a7802 */ /* 0x000fe20000000f00 */
[----:B------:R-:W-:Y:S01]  /*6350*/  IMAD.MOV.U32 R27, RZ, RZ, 0x3fe62e42 ;  /* 0x3fe62e42ff1b7424 */ /* 0x000fe200078e00ff */
[----:B------:R-:W-:Y:S01]  /*6360*/  MOV R52, 0xfca213ea ;  /* 0xfca213ea00347802 */ /* 0x000fe20000000f00 */
[----:B------:R-:W-:Y:S01]  /*6370*/  IMAD.MOV.U32 R44, RZ, RZ, 0x3b39803f ;  /* 0x3b39803fff2c7424 */ /* 0x000fe200078e00ff */
[----:B------:R-:W-:Y:S01]  /*6380*/  BSSY.RECONVERGENT B0, `(.L_x_117) ;  /* 0x000004c000007945 */ /* 0x000fe20003800200 */
[-C--:B------:R-:W-:Y:S01]  /*6390*/  DFMA R16, R50, R20.reuse, 6.75539944105574400000e+15 ;  /* 0x433800003210742b */ /* 0x080fe20000000014 */
[----:B------:R-:W-:Y:S01]  /*63a0*/  IMAD.MOV.U32 R45, RZ, RZ, 0x3c7abc9e ;  /* 0x3c7abc9eff2d7424 */ /* 0x000fe200078e00ff */
[----:B------:R-:W-:Y:S01]  /*63b0*/  DFMA R20, R18, R20, 6.75539944105574400000e+15 ;  /* 0x433800001214742b */ /* 0x000fe20000000014 */
[----:B------:R-:W-:Y:S01]  /*63c0*/  IMAD.MOV.U32 R46, RZ, RZ, 0x69ce2bdf ;  /* 0x69ce2bdfff2e7424 */ /* 0x000fe200078e00ff */
[----:B------:R-:W-:Y:S01]  /*63d0*/  FSETP.GEU.AND P0, PT, |R51|, 4.1917929649353027344, PT ;  /* 0x4086232b3300780b */ /* 0x000fe20003f0e200 */
[----:B------:R-:W-:Y:S01]  /*63e0*/  IMAD.MOV.U32 R47, RZ, RZ, 0x3e5ade15 ;  /* 0x3e5ade15ff2f7424 */ /* 0x000fe200078e00ff */
[----:B------:R-:W-:Y:S01]  /*63f0*/  FSETP.GEU.AND P2, PT, |R19|, 4.1917929649353027344, PT ;  /* 0x4086232b1300780b */ /* 0x000fe20003f4e200 */
[----:B------:R-:W-:Y:S01]  /*6400*/  IMAD.MOV.U32 R53, RZ, RZ, 0x3e928af3 ;  /* 0x3e928af3ff357424 */ /* 0x000fe200078e00ff */
[----:B------:R-:W-:-:S02]  /*6410*/  DADD R22, R16, -6.75539944105574400000e+15 ;  /* 0xc338000010167429 */ /* 0x000fc40000000000 */
[----:B------:R-:W-:-:S06]  /*6420*/  DADD R36, R20, -6.75539944105574400000e+15 ;  /* 0xc338000014247429 */ /* 0x000fcc0000000000 */
[----:B------:R-:W-:-:S08]  /*6430*/  DFMA R24, R22, -R26, R50 ;  /* 0x8000001a1618722b */ /* 0x000fd00000000032 */
[----:B------:R-:W-:Y:S02]  /*6440*/  DFMA R22, R22, -R44, R24 ;  /* 0x8000002c1616722b */ /* 0x000fe40000000018 */
[----:B------:R-:W-:-:S06]  /*6450*/  DFMA R24, R36, -R26, R18 ;  /* 0x8000001a2418722b */ /* 0x000fcc0000000012 */
[----:B------:R-:W-:Y:S02]  /*6460*/  DFMA R26, R22, R46, R52 ;  /* 0x0000002e161a722b */ /* 0x000fe40000000034 */
[----:B------:R-:W-:Y:S01]  /*6470*/  DFMA R24, R36, -R44, R24 ;  /* 0x8000002c2418722b */ /* 0x000fe20000000018 */
[----:B------:R-:W-:Y:S02]  /*6480*/  IMAD.MOV.U32 R44, RZ, RZ, 0x62401315 ;  /* 0x62401315ff2c7424 */ /* 0x000fe400078e00ff */
[----:B------:R-:W-:-:S05]  /*6490*/  IMAD.MOV.U32 R45, RZ, RZ, 0x3ec71dee ;  /* 0x3ec71deeff2d7424 */ /* 0x000fca00078e00ff */
[----:B------:R-:W-:Y:S02]  /*64a0*/  DFMA R36, R24, R46, R52 ;  /* 0x0000002e1824722b */ /* 0x000fe40000000034 */
[--C-:B------:R-:W-:Y:S01]  /*64b0*/  DFMA R26, R22, R26, R44.reuse ;  /* 0x0000001a161a722b */ /* 0x100fe2000000002c */
[----:B------:R-:W-:Y:S01]  /*64c0*/  IMAD.MOV.U32 R46, RZ, RZ, 0x7c89eb71 ;  /* 0x7c89eb71ff2e7424 */ /* 0x000fe200078e00ff */
[----:B------:R-:W-:Y:S01]  /*64d0*/  MOV R52, 0x14761f65 ;  /* 0x14761f6500347802 */ /* 0x000fe20000000f00 */
[----:B------:R-:W-:Y:S02]  /*64e0*/  IMAD.MOV.U32 R47, RZ, RZ, 0x3efa0199 ;  /* 0x3efa0199ff2f7424 */ /* 0x000fe400078e00ff */
[----:B------:R-:W-:Y:S01]  /*64f0*/  IMAD.MOV.U32 R53, RZ, RZ, 0x3f2a01a0 ;  /* 0x3f2a01a0ff357424 */ /* 0x000fe200078e00ff */
[----:B------:R-:W-:-:S03]  /*6500*/  DFMA R36, R24, R36, R44 ;  /* 0x000000241824722b */ /* 0x000fc6000000002c */
[----:B------:R-:W-:-:S05]  /*6510*/  DFMA R26, R22, R26, R46 ;  /* 0x0000001a161a722b */ /* 0x000fca000000002e */
[----:B------:R-:W-:Y:S01]  /*6520*/  DFMA R44, R24, R36, R46 ;  /* 0x00000024182c722b */ /* 0x000fe2000000002e */
[----:B------:R-:W-:Y:S02]  /*6530*/  IMAD.MOV.U32 R46, RZ, RZ, 0x1852b7af ;  /* 0x1852b7afff2e7424 */ /* 0x000fe400078e00ff */
[----:B------:R-:W-:Y:S01]  /*6540*/  DFMA R26, R22, R26, R52 ;  /* 0x0000001a161a722b */ /* 0x000fe20000000034 */
[----:B------:R-:W-:-:S04]  /*6550*/  IMAD.MOV.U32 R47, RZ, RZ, 0x3f56c16c ;  /* 0x3f56c16cff2f7424 */ /* 0x000fc800078e00ff */
[----:B------:R-:W-:Y:S01]  /*6560*/  DFMA R44, R24, R44, R52 ;  /* 0x0000002c182c722b */ /* 0x000fe20000000034 */
[----:B------:R-:W-:Y:S02]  /*6570*/  IMAD.MOV.U32 R52, RZ, RZ, 0x11122322 ;  /* 0x11122322ff347424 */ /* 0x000fe400078e00ff */
[--C-:B------:R-:W-:Y:S01]  /*6580*/  DFMA R36, R22, R26, R46.reuse ;  /* 0x0000001a1624722b */ /* 0x100fe2000000002e */
[----:B------:R-:W-:Y:S01]  /*6590*/  IMAD.MOV.U32 R53, RZ, RZ, 0x3f811111 ;  /* 0x3f811111ff357424 */ /* 0x000fe200078e00ff */
[----:B------:R-:W0:Y:S01]  /*65a0*/  MUFU.RCP64H R27, R35 ;  /* 0x00000023001b7308 */ /* 0x000e220000001800 */
[----:B------:R-:W-:Y:S02]  /*65b0*/  IMAD.MOV.U32 R26, RZ, RZ, 0x1 ;  /* 0x00000001ff1a7424 */ /* 0x000fe400078e00ff */
[----:B------:R-:W-:Y:S01]  /*65c0*/  DFMA R44, R24, R44, R46 ;  /* 0x0000002c182c722b */ /* 0x000fe2000000002e */
[----:B------:R-:W-:Y:S02]  /*65d0*/  MOV R46, 0x555502a1 ;  /* 0x555502a1002e7802 */ /* 0x000fe40000000f00 */
[----:B------:R-:W-:Y:S01]  /*65e0*/  DFMA R36, R22, R36, R52 ;  /* 0x000000241624722b */ /* 0x000fe20000000034 */
[----:B------:R-:W-:-:S04]  /*65f0*/  IMAD.MOV.U32 R47, RZ, RZ, 0x3fa55555 ;  /* 0x3fa55555ff2f7424 */ /* 0x000fc800078e00ff */
[----:B------:R-:W-:Y:S01]  /*6600*/  DFMA R44, R24, R44, R52 ;  /* 0x0000002c182c722b */ /* 0x000fe20000000034 */
[----:B------:R-:W-:Y:S02]  /*6610*/  IMAD.MOV.U32 R52, RZ, RZ, 0x55555511 ;  /* 0x55555511ff347424 */ /* 0x000fe400078e00ff */
[----:B------:R-:W-:Y:S01]  /*6620*/  DFMA R36, R22, R36, R46 ;  /* 0x000000241624722b */ /* 0x000fe2000000002e */
[----:B------:R-:W-:Y:S01]  /*6630*/  IMAD.MOV.U32 R53, RZ, RZ, 0x3fc55555 ;  /* 0x3fc55555ff357424 */ /* 0x000fe200078e00ff */
[----:B0-----:R-:W-:-:S03]  /*6640*/  DFMA R54, -R34, R26, 1 ;  /* 0x3ff000002236742b */ /* 0x001fc6000000011a */
[----:B------:R-:W-:Y:S01]  /*6650*/  DFMA R44, R24, R44, R46 ;  /* 0x0000002c182c722b */ /* 0x000fe2000000002e */
[----:B------:R-:W-:Y:S02]  /*6660*/  IMAD.MOV.U32 R46, RZ, RZ, 0xb ;  /* 0x0000000bff2e7424 */ /* 0x000fe400078e00ff */
[----:B------:R-:W-:Y:S01]  /*6670*/  DFMA R36, R22, R36, R52 ;  /* 0x000000241624722b */ /* 0x000fe20000000034 */
[----:B------:R-:W-:Y:S01]  /*6680*/  MOV R47, 0x3fe00000 ;  /* 0x3fe00000002f7802 */ /* 0x000fe20000000f00 */
[----:B------:R-:W-:-:S03]  /*6690*/  DFMA R54, R54, R54, R54 ;  /* 0x000000363636722b */ /* 0x000fc60000000036 */
[----:B------:R-:W-:-:S03]  /*66a0*/  DFMA R44, R24, R44, R52 ;  /* 0x0000002c182c722b */ /* 0x000fc60000000034 */
[----:B------:R-:W-:Y:S02]  /*66b0*/  DFMA R36, R22, R36, R46 ;  /* 0x000000241624722b */ /* 0x000fe4000000002e */
[----:B------:R-:W-:-:S03]  /*66c0*/  DFMA R54, R26, R54, R26 ;  /* 0x000000361a36722b */ /* 0x000fc6000000001a */
[----:B------:R-:W-:-:S03]  /*66d0*/  DFMA R44, R24, R44, R46 ;  /* 0x0000002c182c722b */ /* 0x000fc6000000002e */
[----:B------:R-:W-:Y:S02]  /*66e0*/  DFMA R36, R22, R36, 1 ;  /* 0x3ff000001624742b */ /* 0x000fe40000000024 */
[----:B------:R-:W-:-:S03]  /*66f0*/  DFMA R26, -R34, R54, 1 ;  /* 0x3ff00000221a742b */ /* 0x000fc60000000136 */
[----:B------:R-:W-:-:S03]  /*6700*/  DFMA R44, R24, R44, 1 ;  /* 0x3ff00000182c742b */ /* 0x000fc6000000002c */
[----:B------:R-:W-:Y:S02]  /*6710*/  DFMA R36, R22, R36, 1 ;  /* 0x3ff000001624742b */ /* 0x000fe40000000024 */
[----:B------:R-:W-:-:S03]  /*6720*/  DFMA R22, R54, R26, R54 ;  /* 0x0000001a3616722b */ /* 0x000fc60000000036 */
[----:B------:R-:W-:-:S05]  /*6730*/  DFMA R24, R24, R44, 1 ;  /* 0x3ff000001818742b */ /* 0x000fca000000002c */
[----:B------:R-:W-:Y:S02]  /*6740*/  IMAD R27, R16, 0x100000, R37 ;  /* 0x00100000101b7824 */ /* 0x000fe400078e0225 */
[----:B------:R-:W-:Y:S01]  /*6750*/  IMAD.MOV.U32 R26, RZ, RZ, R36 ;  /* 0x000000ffff1a7224 */ /* 0x000fe200078e0024 */
        /* <DEDUP_REMOVED lines=11> */
[----:B------:R-:W-:Y:S01]  /*6810*/  @!P1 IMAD.MOV.U32 R16, RZ, RZ, R36 ;  /* 0x000000ffff109224 */ /* 0x000fe200078e0024 */
[----:B------:R-:W-:-:S06]  /*6820*/  @!P1 MOV R36, RZ ;  /* 0x000000ff00249202 */ /* 0x000fcc0000000f00 */
[----:B------:R-:W-:-:S11]  /*6830*/  @!P1 DMUL R26, R16, R36 ;  /* 0x00000024101a9228 */ /* 0x000fd60000000000 */
.L_x_118:
[----:B------:R-:W-:Y:S05]  /*6840*/  BSYNC.RECONVERGENT B0 ;  /* 0x0000000000007941 */ /* 0x000fea0003800200 */
.L_x_117:
[----:B------:R-:W-:Y:S01]  /*6850*/  BSSY.RECONVERGENT B0, `(.L_x_119) ;  /* 0x0000011000007945 */ /* 0x000fe20003800200 */
[----:B------:R-:W-:Y:S01]  /*6860*/  DMUL R48, R48, R26 ;  /* 0x0000001a30307228 */ /* 0x000fe20000000000 */
[----:B------:R-:W-:Y:S02]  /*6870*/  IMAD R17, R20, 0x100000, R25 ;  /* 0x0010000014117824 */ /* 0x000fe400078e0219 */
[----:B------:R-:W-:Y:S01]  /*6880*/  IMAD.MOV.U32 R16, RZ, RZ, R24 ;  /* 0x000000ffff107224 */ /* 0x000fe200078e0018 */
[----:B------:R-:W-:Y:S07]  /*6890*/  @!P2 BRA `(.L_x_120) ;  /* 0x000000000030a947 */ /* 0x000fee0003800000 */
        /* <DEDUP_REMOVED lines=10> */
[----:B------:R-:W-:-:S06]  /*6940*/  @!P1 IMAD.MOV.U32 R18, RZ, RZ, RZ ;  /* 0x000000ffff129224 */ /* 0x000fcc00078e00ff */
[----:B------:R-:W-:-:S11]  /*6950*/  @!P1 DMUL R16, R24, R18 ;  /* 0x0000001218109228 */ /* 0x000fd60000000000 */
.L_x_120:
[----:B------:R-:W-:Y:S05]  /*6960*/  BSYNC.RECONVERGENT B0 ;  /* 0x0000000000007941 */ /* 0x000fea0003800200 */
.L_x_119:
        /* <DEDUP_REMOVED lines=15> */
.L_x_122:
[----:B------:R-:W-:Y:S05]  /*6a60*/  BSYNC.RECONVERGENT B3 ;  /* 0x0000000000037941 */ /* 0x000fea0003800200 */
.L_x_121:
[----:B------:R-:W-:-:S11]  /*6a70*/  DADD R42, R42, -R18 ;  /* 0x000000002a2a7229 */ /* 0x000fd60000000812 */
.L_x_112:
[----:B------:R-:W-:Y:S05]  /*6a80*/  BSYNC.RECONVERGENT B2 ;  /* 0x0000000000027941 */ /* 0x000fea0003800200 */
.L_x_111:
[----:B------:R-:W-:Y:S01]  /*6a90*/  ISETP.NE.AND P0, PT, R5, RZ, PT ;  /* 0x000000ff0500720c */ /* 0x000fe20003f05270 */
[----:B------:R-:W2:-:S12]  /*6aa0*/  LDG.E.64 R16, desc[UR10][R38.64+0x18] ;  /* 0x0000180a26107981 */ /* 0x000e98000c1e1b00 */
[----:B------:R-:W3:Y:S01]  /*6ab0*/  @!P0 LDG.E.64 R2, desc[UR10][R38.64+0x20] ;  /* 0x0000200a26028981 */ /* 0x000ee2000c1e1b00 */
[----:B------:R-:W-:Y:S01]  /*6ac0*/  VIADD R8, R8, UR14 ;  /* 0x0000000e08087c36 */ /* 0x000fe20008000000 */
[----:B---3--:R-:W-:Y:S01]  /*6ad0*/  @!P0 DADD R42, R42, R2 ;  /* 0x000000002a2a8229 */ /* 0x008fe20000000002 */
[----:B------:R-:W-:-:S07]  /*6ae0*/  ISETP.GE.U32.AND P0, PT, R4, R11, PT ;  /* 0x0000000b0400720c */ /* 0x000fce0003f06070 */
[----:B--2---:R-:W-:-:S06]  /*6af0*/  DFMA R40, R16, R42, R40 ;  /* 0x0000002a1028722b */ /* 0x004fcc0000000028 */
[----:B------:R-:W-:Y:S05]  /*6b00*/  @!P0 BRA `(.L_x_123) ;  /* 0xffffffe0000c8947 */ /* 0x000fea000383ffff */
.L_x_88:
[----:B------:R-:W-:Y:S05]  /*6b10*/  BSYNC.RECONVERGENT B1 ;  /* 0x0000000000017941 */ /* 0x000fea0003800200 */
.L_x_83:
[----:B------:R1:W-:Y:S01]  /*6b20*/  STS.64 [R0], R40 ;  /* 0x0000002800007388 */ /* 0x0003e20000000a00 */
[----:B------:R-:W-:Y:S01]  /*6b30*/  UISETP.GE.U32.AND UP0, UPT, UR14, 0x2, UPT ;  /* 0x000000020e00788c */ /* 0x000fe2000bf06070 */
[----:B------:R-:W-:Y:S08]  /*6b40*/  BAR.SYNC.DEFER_BLOCKING 0x0 ;  /* 0x0000000000007b1d */ /* 0x000ff00000010000 */
[----:B------:R-:W-:Y:S05]  /*6b50*/  BRA.U !UP0, `(.L_x_124) ;  /* 0x00000001083c7547 */ /* 0x000fea000b800000 */
[----:B------:R-:W-:-:S05]  /*6b60*/  UMOV UR8, 0x1 ;  /* 0x0000000100087882 */ /* 0x000fca0000000000 */
.L_x_125:
[----:B0-2---:R-:W-:Y:S01]  /*6b70*/  IMAD.U32 R3, RZ, RZ, UR8 ;  /* 0x00000008ff037e24 */ /* 0x005fe2000f8e00ff */
[----:B------:R-:W-:-:S04]  /*6b80*/  USHF.L.U32 UR8, UR8, 0x1, URZ ;  /* 0x0000000108087899 */ /* 0x000fc800080006ff */
[----:B------:R-:W-:Y:S01]  /*6b90*/  UIADD3 UR9, UPT, UPT, UR8, -0x1, URZ ;  /* 0xffffffff08097890 */ /* 0x000fe2000fffe0ff */
[----:B------:R-:W-:Y:S01]  /*6ba0*/  IADD3 R2, PT, PT, R14, R3, RZ ;  /* 0x000000030e027210 */ /* 0x000fe20007ffe0ff */
[----:B------:R-:W-:-:S04]  /*6bb0*/  UISETP.GE.U32.AND UP0, UPT, UR8, UR14, UPT ;  /* 0x0000000e0800728c */ /* 0x000fc8000bf06070 */
[----:B------:R-:W-:-:S04]  /*6bc0*/  LOP3.LUT P0, RZ, R14, UR9, RZ, 0xc0, !PT ;  /* 0x000000090eff7c12 */ /* 0x000fc8000f80c0ff */
[----:B------:R-:W-:-:S13]  /*6bd0*/  ISETP.GE.U32.OR P0, PT, R2, UR14, P0 ;  /* 0x0000000e02007c0c */ /* 0x000fda0008706470 */
[----:B------:R-:W-:Y:S01]  /*6be0*/  @!P0 IMAD R8, R3, 0x8, R0 ;  /* 0x0000000803088824 */ /* 0x000fe200078e0200 */
[----:B------:R-:W-:Y:S04]  /*6bf0*/  @!P0 LDS.64 R4, [R0] ;  /* 0x0000000000048984 */ /* 0x000fe80000000a00 */
[----:B------:R-:W0:Y:S02]  /*6c00*/  @!P0 LDS.64 R2, [R8] ;  /* 0x0000000008028984 */ /* 0x000e240000000a00 */
[----:B0-----:R-:W-:-:S07]  /*6c10*/  @!P0 DADD R2, R2, R4 ;  /* 0x0000000002028229 */ /* 0x001fce0000000004 */
[----:B------:R2:W-:Y:S01]  /*6c20*/  @!P0 STS.64 [R0], R2 ;  /* 0x0000000200008388 */ /* 0x0005e20000000a00 */
[----:B------:R-:W-:Y:S06]  /*6c30*/  BAR.SYNC.DEFER_BLOCKING 0x0 ;  /* 0x0000000000007b1d */ /* 0x000fec0000010000 */
[----:B------:R-:W-:Y:S05]  /*6c40*/  BRA.U !UP0, `(.L_x_125) ;  /* 0xfffffffd08c87547 */ /* 0x000fea000b83ffff */
.L_x_124:
[----:B0-----:R-:W3:Y:S01]  /*6c50*/  LDG.E.64 R4, desc[UR10][R30.64+0x28] ;  /* 0x0000280a1e047981 */ /* 0x001ee2000c1e1b00 */
[----:B------:R-:W0:Y:S01]  /*6c60*/  S2UR UR9, SR_CgaCtaId ;  /* 0x00000000000979c3 */ /* 0x000e220000008800 */
[----:B------:R-:W-:Y:S01]  /*6c70*/  DADD R56, R6, UR12 ;  /* 0x0000000c06387e29 */ /* 0x000fe20008000000 */
[----:B------:R-:W-:Y:S01]  /*6c80*/  UMOV UR8, 0x400 ;  /* 0x0000040000087882 */ /* 0x000fe20000000000 */
[----:B------:R-:W-:Y:S02]  /*6c90*/  IMAD.MOV.U32 R8, RZ, RZ, 0x0 ;  /* 0x00000000ff087424 */ /* 0x000fe400078e00ff */
[----:B------:R-:W-:Y:S01]  /*6ca0*/  IMAD.MOV.U32 R9, RZ, RZ, 0x7ff00000 ;  /* 0x7ff00000ff097424 */ /* 0x000fe200078e00ff */
[----:B0-----:R-:W-:-:S09]  /*6cb0*/  ULEA UR8, UR9, UR8, 0x18 ;  /* 0x0000000809087291 */ /* 0x001fd2000f8ec0ff */
[----:B--2---:R-:W0:Y:S01]  /*6cc0*/  LDS.64 R2, [UR8] ;  /* 0x00000008ff027984 */ /* 0x004e220008000a00 */
[----:B---3--:R-:W-:-:S14]  /*6cd0*/  DSETP.GTU.AND P0, PT, R56, R4, PT ;  /* 0x000000043800722a */ /* 0x008fdc0003f0c000 */
[----:B0-----:R-:W-:Y:S05]  /*6ce0*/  @P0 BRA `(.L_x_126) ;  /* 0x00000040003c0947 */ /* 0x001fea0003800000 */
[----:B------:R-:W2:Y:S01]  /*6cf0*/  LDG.E.64 R16, desc[UR10][R30.64+0x10] ;  /* 0x0000100a1e107981 */ /* 0x000ea2000c1e1b00 */
[----:B------:R-:W0:Y:S03]  /*6d00*/  LDC.64 R20, c[0x0][0x388] ;  /* 0x0000e200ff147b82 */ /* 0x000e260000000a00 */
[----:B------:R-:W3:Y:S01]  /*6d10*/  LDG.E.64 R38, desc[UR10][R30.64+0x8] ;  /* 0x0000080a1e267981 */ /* 0x000ee2000c1e1b00 */
[----:B--2---:R-:W-:Y:S02]  /*6d20*/  PRMT R5, R16, 0x7732, RZ ;  /* 0x0000773210057816 */ /* 0x004fe400000000ff */
[----:B------:R-:W-:Y:S02]  /*6d30*/  LOP3.LUT R9, R17, 0xffff, RZ, 0xc0, !PT ;  /* 0x0000ffff11097812 */ /* 0x000fe400078ec0ff */
[C---:B---3--:R-:W-:Y:S02]  /*6d40*/  IADD3 R5, P0, PT, R38.reuse, R5, RZ ;  /* 0x0000000526057210 */ /* 0x048fe40007f1e0ff */
[----:B------:R-:W-:-:S03]  /*6d50*/  IADD3 R9, P1, PT, R38, R9, RZ ;  /* 0x0000000926097210 */ /* 0x000fc60007f3e0ff */
[--C-:B------:R-:W-:Y:S01]  /*6d60*/  IMAD.X R12, RZ, RZ, R39.reuse, P0 ;  /* 0x000000ffff0c7224 */ /* 0x100fe200000e0627 */
[-C--:B0-----:R-:W-:Y:S01]  /*6d70*/  LEA R4, P0, R5, R20.reuse, 0x3 ;  /* 0x0000001405047211 */ /* 0x081fe200078018ff */
[----:B------:R-:W-:Y:S01]  /*6d80*/  IMAD.X R10, RZ, RZ, R39, P1 ;  /* 0x000000ffff0a7224 */ /* 0x000fe200008e0627 */
[----:B------:R-:W-:Y:S02]  /*6d90*/  LEA R8, P1, R9, R20, 0x3 ;  /* 0x0000001409087211 */ /* 0x000fe400078218ff */
[-C--:B------:R-:W-:Y:S02]  /*6da0*/  LEA.HI.X R5, R5, R21.reuse, R12, 0x3, P0 ;  /* 0x0000001505057211 */ /* 0x080fe400000f1c0c */
[----:B------:R-:W-:-:S03]  /*6db0*/  LEA.HI.X R9, R9, R21, R10, 0x3, P1 ;  /* 0x0000001509097211 */ /* 0x000fc600008f1c0a */
[----:B------:R-:W2:Y:S04]  /*6dc0*/  LDG.E.64 R34, desc[UR10][R4.64+0x8] ;  /* 0x0000080a04227981 */ /* 0x000ea8000c1e1b00 */
[----:B------:R-:W2:Y:S04]  /*6dd0*/  LDG.E.64 R64, desc[UR10][R8.64+0x8] ;  /* 0x0000080a08407981 */ /* 0x000ea8000c1e1b00 */
[----:B-1----:R-:W3:Y:S04]  /*6de0*/  LDG.E.64 R40, desc[UR10][R8.64] ;  /* 0x0000000a08287981 */ /* 0x002ee8000c1e1b00 */
[----:B------:R-:W3:Y:S04]  /*6df0*/  LDG.E.64 R36, desc[UR10][R4.64] ;  /* 0x0000000a04247981 */ /* 0x000ee8000c1e1b00 */
[----:B------:R-:W4:Y:S04]  /*6e00*/  LDG.E.64 R10, desc[UR10][R8.64+0x10] ;  /* 0x0000100a080a7981 */ /* 0x000f28000c1e1b00 */
[----:B------:R-:W4:Y:S01]  /*6e10*/  LDG.E.64 R12, desc[UR10][R4.64+0x10] ;  /* 0x0000100a040c7981 */ /* 0x000f22000c1e1b00 */
[----:B------:R-:W-:-:S02]  /*6e20*/  LOP3.LUT R15, R16, 0xffff, RZ, 0xc0, !PT ;  /* 0x0000ffff100f7812 */ /* 0x000fc400078ec0ff */
[----:B------:R-:W-:Y:S02]  /*6e30*/  PRMT R16, R17, 0x7732, RZ ;  /* 0x0000773211107816 */ /* 0x000fe400000000ff */
[----:B------:R-:W-:Y:S02]  /*6e40*/  IADD3 R17, P0, PT, R38, R15, RZ ;  /* 0x0000000f26117210 */ /* 0x000fe40007f1e0ff */
[----:B------:R-:W-:-:S03]  /*6e50*/  MOV R15, R16 ;  /* 0x00000010000f7202 */ /* 0x000fc60000000f00 */
[--C-:B------:R-:W-:Y:S01]  /*6e60*/  IMAD.X R18, RZ, RZ, R39.reuse, P0 ;  /* 0x000000ffff127224 */ /* 0x100fe200000e0627 */
[CC--:B------:R-:W-:Y:S02]  /*6e70*/  LEA R16, P0, R17.reuse, R20.reuse, 0x3 ;  /* 0x0000001411107211 */ /* 0x0c0fe400078018ff */
[----:B------:R-:W-:Y:S02]  /*6e80*/  IADD3 R15, P1, PT, R38, R15, RZ ;  /* 0x0000000f260f7210 */ /* 0x000fe40007f3e0ff */
[-C--:B------:R-:W-:Y:S02]  /*6e90*/  LEA.HI.X R17, R17, R21.reuse, R18, 0x3, P0 ;  /* 0x0000001511117211 */ /* 0x080fe400000f1c12 */
[C---:B------:R-:W-:Y:S01]  /*6ea0*/  LEA R20, P0, R15.reuse, R20, 0x3 ;  /* 0x000000140f147211 */ /* 0x040fe200078018ff */
[----:B------:R-:W-:Y:S02]  /*6eb0*/  IMAD.X R18, RZ, RZ, R39, P1 ;  /* 0x000000ffff127224 */ /* 0x000fe400008e0627 */
[----:B------:R-:W5:Y:S03]  /*6ec0*/  LDG.E.64 R44, desc[UR10][R16.64] ;  /* 0x0000000a102c7981 */ /* 0x000f66000c1e1b00 */
[----:B------:R-:W-:Y:S01]  /*6ed0*/  LEA.HI.X R21, R15, R21, R18, 0x3, P0 ;  /* 0x000000150f157211 */ /* 0x000fe200000f1c12 */
[----:B------:R-:W5:Y:S04]  /*6ee0*/  LDG.E.64 R66, desc[UR10][R16.64+0x8] ;  /* 0x0000080a10427981 */ /* 0x000f68000c1e1b00 */
[----:B------:R-:W5:Y:S04]  /*6ef0*/  LDG.E.64 R42, desc[UR10][R16.64+0x10] ;  /* 0x0000100a102a7981 */ /* 0x000f68000c1e1b00 */
[----:B------:R-:W5:Y:S04]  /*6f00*/  LDG.E.64 R54, desc[UR10][R20.64] ;  /* 0x0000000a14367981 */ /* 0x000f68000c1e1b00 */
[----:B------:R-:W5:Y:S04]  /*6f10*/  LDG.E.64 R4, desc[UR10][R20.64+0x8] ;  /* 0x0000080a14047981 */ /* 0x000f68000c1e1b00 */
[----:B------:R0:W5:Y:S02]  /*6f20*/  LDG.E.64 R52, desc[UR10][R20.64+0x10] ;  /* 0x0000100a14347981 */ /* 0x000164000c1e1b00 */
[----:B0-----:R-:W-:-:S02]  /*6f30*/  IMAD.MOV.U32 R20, RZ, RZ, 0x0 ;  /* 0x00000000ff147424 */ /* 0x001fc400078e00ff */
[----:B------:R-:W-:Y:S01]  /*6f40*/  IMAD.MOV.U32 R21, RZ, RZ, 0x3fd80000 ;  /* 0x3fd80000ff157424 */ /* 0x000fe200078e00ff */
        /* <DEDUP_REMOVED lines=17> */
[----:B------:R-:W-:Y:S02]  /*7060*/  DFMA R20, R26, -R26, R8 ;  /* 0x8000001a1a14722b */ /* 0x000fe40000000008 */
[----:B-----5:R-:W-:Y:S02]  /*7070*/  DADD R44, R44, -R36 ;  /* 0x000000002c2c7229 */ /* 0x020fe40000000824 */
[----:B------:R-:W-:Y:S02]  /*7080*/  DADD R66, R66, -R34 ;  /* 0x0000000042427229 */ /* 0x000fe40000000822 */
[----:B------:R-:W-:Y:S02]  /*7090*/  DADD R42, R42, -R12 ;  /* 0x000000002a2a7229 */ /* 0x000fe4000000080c */
[----:B------:R-:W-:Y:S02]  /*70a0*/  DADD R54, -R36, R54 ;  /* 0x0000000024367229 */ /* 0x000fe40000000136 */
[----:B------:R-:W-:-:S02]  /*70b0*/  DADD R4, -R34, R4 ;  /* 0x0000000022047229 */ /* 0x000fc40000000104 */
[----:B------:R-:W-:Y:S02]  /*70c0*/  DADD R52, -R12, R52 ;  /* 0x000000000c347229 */ /* 0x000fe40000000134 */
        /* <DEDUP_REMOVED lines=11> */
.L_x_127:
        /* <DEDUP_REMOVED lines=23> */
.L_x_129:
[----:B------:R-:W-:Y:S05]  /*72f0*/  BSYNC.RECONVERGENT B1 ;  /* 0x0000000000017941 */ /* 0x000fea0003800200 */
.L_x_128:
        /* <DEDUP_REMOVED lines=23> */
.L_x_131:
[----:B------:R-:W-:Y:S05]  /*7470*/  BSYNC.RECONVERGENT B1 ;  /* 0x0000000000017941 */ /* 0x000fea0003800200 */
.L_x_130:
        /* <DEDUP_REMOVED lines=23> */
.L_x_133:
[----:B------:R-:W-:Y:S05]  /*75f0*/  BSYNC.RECONVERGENT B1 ;  /* 0x0000000000017941 */ /* 0x000fea0003800200 */
.L_x_132:
[----:B------:R-:W0:Y:S01]  /*7600*/  MUFU.RCP64H R19, R9 ;  /* 0x0000000900137308 */ /* 0x000e220000001800 */
[----:B------:R-:W-:-:S06]  /*7610*/  MOV R18, 0x1 ;  /* 0x0000000100127802 */ /* 0x000fcc0000000f00 */
        /* <DEDUP_REMOVED lines=21> */
[----:B------:R-:W-:-:S07]  /*7770*/  IMAD.MOV.U32 R19, RZ, RZ, R15 ;  /* 0x000000ffff137224 */ /* 0x000fce00078e000f */
.L_x_134:
        /* <DEDUP_REMOVED lines=10> */
[----:B------:R-:W-:-:S04]  /*7820*/  IADD3 R18, PT, PT, R23, -0x3500000, RZ ;  /* 0xfcb0000017127810 */ /* 0x000fc80007ffe0ff */
[----:B------:R-:W-:Y:S02]  /*7830*/  ISETP.GE.U32.AND P0, PT, R18, 0x7ca00000, PT ;  /* 0x7ca000001200780c */ /* 0x000fe40003f06070 */
        /* <DEDUP_REMOVED lines=20> */
.L_x_136:
[----:B------:R-:W-:Y:S05]  /*7980*/  BSYNC.RECONVERGENT B1 ;  /* 0x0000000000017941 */ /* 0x000fea0003800200 */
.L_x_135:
        /* <DEDUP_REMOVED lines=23> */
.L_x_138:
[----:B------:R-:W-:Y:S05]  /*7b00*/  BSYNC.RECONVERGENT B1 ;  /* 0x0000000000017941 */ /* 0x000fea0003800200 */
.L_x_137:
        /* <DEDUP_REMOVED lines=23> */
.L_x_140:
[----:B------:R-:W-:Y:S05]  /*7c80*/  BSYNC.RECONVERGENT B1 ;  /* 0x0000000000017941 */ /* 0x000fea0003800200 */
.L_x_139:
        /* <DEDUP_REMOVED lines=23> */
.L_x_142:
[----:B------:R-:W-:Y:S05]  /*7e00*/  BSYNC.RECONVERGENT B1 ;  /* 0x0000000000017941 */ /* 0x000fea0003800200 */
.L_x_141:
        /* <DEDUP_REMOVED lines=13> */
[----:B------:R-:W-:Y:S02]  /*7ee0*/  IMAD.MOV.U32 R20, RZ, RZ, 0x0 ;  /* 0x00000000ff147424 */ /* 0x000fe400078e00ff */
[----:B------:R-:W-:-:S03]  /*7ef0*/  IMAD.MOV.U32 R21, RZ, RZ, 0x3fd80000 ;  /* 0x3fd80000ff157424 */ /* 0x000fc600078e00ff */
        /* <DEDUP_REMOVED lines=25> */
.L_x_144:
[----:B------:R-:W-:Y:S05]  /*8090*/  BSYNC.RECONVERGENT B1 ;  /* 0x0000000000017941 */ /* 0x000fea0003800200 */
.L_x_143:
        /* <DEDUP_REMOVED lines=23> */
.L_x_146:
[----:B------:R-:W-:Y:S05]  /*8210*/  BSYNC.RECONVERGENT B1 ;  /* 0x0000000000017941 */ /* 0x000fea0003800200 */
.L_x_145:
        /* <DEDUP_REMOVED lines=23> */
.L_x_148:
[----:B------:R-:W-:Y:S05]  /*8390*/  BSYNC.RECONVERGENT B1 ;  /* 0x0000000000017941 */ /* 0x000fea0003800200 */
.L_x_147:
[----:B------:R-:W-:Y:S01]  /*83a0*/  DSETP.NEU.AND P0, PT, |R56|, +INF , PT ;  /* 0x7ff000003800742a */ /* 0x000fe20003f0d200 */
[----:B------:R-:W-:-:S13]  /*83b0*/  BSSY.RECONVERGENT B2, `(.L_x_149) ;  /* 0x0000018000027945 */ /* 0x000fda0003800200 */
[----:B------:R-:W-:Y:S01]  /*83c0*/  @!P0 DMUL R58, RZ, R56 ;  /* 0x00000038ff3a8228 */ /* 0x000fe20000000000 */
[----:B------:R-:W-:Y:S01]  /*83d0*/  @!P0 IMAD.MOV.U32 R17, RZ, RZ, RZ ;  /* 0x000000ffff118224 */ /* 0x000fe200078e00ff */
[----:B------:R-:W-:Y:S09]  /*83e0*/  @!P0 BRA `(.L_x_150) ;  /* 0x0000000000508947 */ /* 0x000ff20003800000 */
[----:B------:R-:W-:Y:S01]  /*83f0*/  UMOV UR8, 0x6dc9c883 ;  /* 0x6dc9c88300087882 */ /* 0x000fe20000000000 */
[----:B------:R-:W-:Y:S01]  /*8400*/  UMOV UR9, 0x3fe45f30 ;  /* 0x3fe45f3000097882 */ /* 0x000fe20000000000 */
[C---:B------:R-:W-:Y:S02]  /*8410*/  DSETP.GE.AND P0, PT, |R56|.reuse, 2.14748364800000000000e+09, PT ;  /* 0x41e000003800742a */ /* 0x040fe40003f06200 */
[----:B------:R-:W-:Y:S01]  /*8420*/  DMUL R16, R56, UR8 ;  /* 0x0000000838107c28 */ /* 0x000fe20008000000 */
[----:B------:R-:W-:Y:S01]  /*8430*/  UMOV UR8, 0x54442d18 ;  /* 0x54442d1800087882 */ /* 0x000fe20000000000 */
[----:B------:R-:W-:-:S08]  /*8440*/  UMOV UR9, 0x3ff921fb ;  /* 0x3ff921fb00097882 */ /* 0x000fd00000000000 */
[----:B------:R-:W0:Y:S08]  /*8450*/  F2I.F64 R17, R16 ;  /* 0x0000001000117311 */ /* 0x000e300000301100 */
[----:B0-----:R-:W0:Y:S02]  /*8460*/  I2F.F64 R58, R17 ;  /* 0x00000011003a7312 */ /* 0x001e240000201c00 */
[----:B0-----:R-:W-:Y:S01]  /*8470*/  DFMA R18, R58, -UR8, R56 ;  /* 0x800000083a127c2b */ /* 0x001fe20008000038 */
[----:B------:R-:W-:Y:S01]  /*8480*/  UMOV UR8, 0x33145c00 ;  /* 0x33145c0000087882 */ /* 0x000fe20000000000 */
[----:B------:R-:W-:-:S06]  /*8490*/  UMOV UR9, 0x3c91a626 ;  /* 0x3c91a62600097882 */ /* 0x000fcc0000000000 */
[----:B------:R-:W-:Y:S01]  /*84a0*/  DFMA R18, R58, -UR8, R18 ;  /* 0x800000083a127c2b */ /* 0x000fe20008000012 */
[----:B------:R-:W-:Y:S01]  /*84b0*/  UMOV UR8, 0x252049c0 ;  /* 0x252049c000087882 */ /* 0x000fe20000000000 */
[----:B------:R-:W-:-:S06]  /*84c0*/  UMOV UR9, 0x397b839a ;  /* 0x397b839a00097882 */ /* 0x000fcc0000000000 */
[----:B------:R-:W-:Y:S01]  /*84d0*/  DFMA R58, R58, -UR8, R18 ;  /* 0x800000083a3a7c2b */ /* 0x000fe20008000012 */
[----:B------:R-:W-:Y:S10]  /*84e0*/  @!P0 BRA `(.L_x_150) ;  /* 0x0000000000108947 */ /* 0x000ff40003800000 */
[----:B------:R-:W-:Y:S01]  /*84f0*/  MOV R16, R56 ;  /* 0x0000003800107202 */ /* 0x000fe20000000f00 */
[----:B------:R-:W-:Y:S01]  /*8500*/  IMAD.MOV.U32 R59, RZ, RZ, R57 ;  /* 0x000000ffff3b7224 */ /* 0x000fe200078e0039 */
[----:B------:R-:W-:-:S07]  /*8510*/  MOV R26, 0x8530 ;  /* 0x00008530001a7802 */ /* 0x000fce0000000f00 */
[----:B------:R-:W-:Y:S05]  /*8520*/  CALL.REL.NOINC `($ccd$__internal_trig_reduction_slowpathd) ;  /* 0x0000028c00e87944 */ /* 0x000fea0003c00000 */
.L_x_150:
[----:B------:R-:W-:Y:S05]  /*8530*/  BSYNC.RECONVERGENT B2 ;  /* 0x0000000000027941 */ /* 0x000fea0003800200 */
.L_x_149:
        /* <DEDUP_REMOVED lines=14> */
[----:B------:R-:W-:Y:S01]  /*8620*/  DFMA R20, R18, -UR8, R20 ;  /* 0x8000000812147c2b */ /* 0x000fe20008000014 */
        /* <DEDUP_REMOVED lines=11> */
[C---:B------:R-:W-:Y:S01]  /*86e0*/  DFMA R20, R18.reuse, R20, UR8 ;  /* 0x0000000812147e2b */ /* 0x040fe20008000014 */
[----:B------:R-:W-:Y:S01]  /*86f0*/  UMOV UR8, 0x11110818 ;  /* 0x1111081800087882 */ /* 0x000fe20000000000 */
[----:B------:R-:W-:Y:S02]  /*8700*/  UMOV UR9, 0x3f811111 ;  /* 0x3f81111100097882 */ /* 0x000fe40000000000 */
[C---:B------:R-:W-:Y:S01]  /*8710*/  DFMA R22, R18.reuse, R22, UR8 ;  /* 0x0000000812167e2b */ /* 0x040fe20008000016 */
[----:B------:R-:W-:Y:S01]  /*8720*/  UMOV UR8, 0x16c15d47 ;  /* 0x16c15d4700087882 */ /* 0x000fe20000000000 */
[----:B------:R-:W-:Y:S02]  /*8730*/  UMOV UR9, 0x3f56c16c ;  /* 0x3f56c16c00097882 */ /* 0x000fe40000000000 */
[----:B------:R-:W-:Y:S01]  /*8740*/  DFMA R20, R18, R20, -UR8 ;  /* 0x8000000812147e2b */ /* 0x000fe20008000014 */
[----:B------:R-:W-:Y:S01]  /*8750*/  UMOV UR8, 0x55555554 ;  /* 0x5555555400087882 */ /* 0x000fe20000000000 */
[----:B------:R-:W-:-:S02]  /*8760*/  UMOV UR9, 0x3fc55555 ;  /* 0x3fc5555500097882 */ /* 0x000fc40000000000 */
[C---:B------:R-:W-:Y:S01]  /*8770*/  DFMA R22, R18.reuse, R22, -UR8 ;  /* 0x8000000812167e2b */ /* 0x040fe20008000016 */
[----:B------:R-:W-:Y:S01]  /*8780*/  UMOV UR8, 0x55555551 ;  /* 0x5555555100087882 */ /* 0x000fe20000000000 */
[----:B------:R-:W-:Y:S02]  /*8790*/  UMOV UR9, 0x3fa55555 ;  /* 0x3fa5555500097882 */ /* 0x000fe40000000000 */
        /* <DEDUP_REMOVED lines=10> */
[----:B------:R-:W-:Y:S02]  /*8840*/  @P1 MOV R19, R25 ;  /* 0x0000001900131202 */ /* 0x000fe40000000f00 */
[----:B------:R-:W-:-:S04]  /*8850*/  FSEL R16, R20, R22, !P0 ;  /* 0x0000001614107208 */ /* 0x000fc80004000000 */
[C---:B------:R-:W-:Y:S02]  /*8860*/  DMUL R20, R18.reuse, R54 ;  /* 0x0000003612147228 */ /* 0x040fe40000000000 */
[----:B------:R-:W-:Y:S01]  /*8870*/  DMUL R18, R18, R52 ;  /* 0x0000003412127228 */ /* 0x000fe20000000000 */
[----:B--2---:R-:W-:Y:S02]  /*8880*/  ISETP.GE.U32.AND P0, PT, R14, R15, PT ;  /* 0x0000000f0e00720c */ /* 0x004fe40003f06070 */
[----:B------:R-:W-:-:S05]  /*8890*/  @P1 LOP3.LUT R15, R17, 0x80000000, RZ, 0x3c, !PT ;  /* 0x80000000110f1812 */ /* 0x000fca00078e3cff */
[----:B------:R-:W-:-:S06]  /*88a0*/  @P1 IMAD.MOV.U32 R17, RZ, RZ, R15 ;  /* 0x000000ffff111224 */ /* 0x000fcc00078e000f */
[C---:B------:R-:W-:Y:S02]  /*88b0*/  DFMA R52, R16.reuse, R52, -R20 ;  /* 0x000000341034722b */ /* 0x040fe40000000814 */
[----:B------:R-:W-:Y:S01]  /*88c0*/  DFMA R54, R16, R54, R18 ;  /* 0x000000361036722b */ /* 0x000fe20000000012 */
[----:B------:R-:W-:Y:S10]  /*88d0*/  @P0 BRA `(.L_x_151) ;  /* 0x0000000000a00947 */ /* 0x000ff40003800000 */
        /* <DEDUP_REMOVED lines=40> */
.L_x_151:
[----:B------:R-:W1:Y:S02]  /*8b60*/  LDCU.64 UR8, c[0x0][0x380] ;  /* 0x00007000ff0877ac */ /* 0x000e640008000a00 */
[----:B-1----:R-:W-:-:S04]  /*8b70*/  ISETP.NE.U32.AND P0, PT, RZ, UR8, PT ;  /* 0x00000008ff007c0c */ /* 0x002fc8000bf05070 */
[----:B------:R-:W-:Y:S01]  /*8b80*/  ISETP.NE.AND.EX P0, PT, RZ, UR9, PT, P0 ;  /* 0x00000009ff007c0c */ /* 0x000fe2000bf05300 */
[----:B------:R-:W-:Y:S05]  /*8b90*/  WARPSYNC.ALL ;  /* 0x0000000000007948 */ /* 0x000fea0003800000 */
[----:B------:R-:W1:Y:S08]  /*8ba0*/  LDC.64 R34, c[0x0][0x380] ;  /* 0x0000e000ff227b82 */ /* 0x000e700000000a00 */
[----:B------:R-:W-:Y:S06]  /*8bb0*/  BAR.SYNC.DEFER_BLOCKING 0x0 ;  /* 0x0000000000007b1d */ /* 0x000fec0000010000 */
[----:B-1----:R-:W2:Y:S04]  /*8bc0*/  @!P0 LDG.E R13, desc[UR10][R34.64+0x8] ;  /* 0x0000080a220d8981 */ /* 0x002ea8000c1e1900 */
[----:B------:R-:W2:Y:S01]  /*8bd0*/  @P0 LDG.E R13, desc[UR10][R30.64+0x1c] ;  /* 0x00001c0a1e0d0981 */ /* 0x000ea2000c1e1900 */
[----:B------:R-:W-:-:S02]  /*8be0*/  CS2R R42, SRZ ;  /* 0x00000000002a7805 */ /* 0x000fc4000001ff00 */
        /* <DEDUP_REMOVED lines=11> */
.L_x_192:
[----:B------:R-:W0:Y:S01]  /*8ca0*/  LDCU.64 UR8, c[0x0][0x380] ;  /* 0x00007000ff0877ac */ /* 0x000e220008000a00 */
[----:B------:R-:W-:Y:S01]  /*8cb0*/  BSSY.RELIABLE B0, `(.L_x_153) ;  /* 0x0000037000007945 */ /* 0x000fe20003800100 */
[----:B0-----:R-:W-:-:S04]  /*8cc0*/  UISETP.NE.U32.AND UP0, UPT, UR8, URZ, UPT ;  /* 0x000000ff0800728c */ /* 0x001fc8000bf05070 */
[----:B------:R-:W-:-:S09]  /*8cd0*/  UISETP.NE.AND.EX UP0, UPT, UR9, URZ, UPT, UP0 ;  /* 0x000000ff0900728c */ /* 0x000fd2000bf05300 */
[----:B------:R-:W-:Y:S05]  /*8ce0*/  BRA.U UP0, `(.L_x_154) ;  /* 0x00000001004c7547 */ /* 0x000fea000b800000 */
.L_x_156:
        /* <DEDUP_REMOVED lines=19> */
.L_x_154:
        /* <DEDUP_REMOVED lines=8> */
.L_x_158:
        /* <DEDUP_REMOVED lines=21> */
.L_x_155:
[----:B------:R-:W-:-:S13]  /*8ff0*/  ISETP.GE.AND P0, PT, R9, RZ, PT ;  /* 0x000000ff0900720c */ /* 0x000fda0003f06270 */
[----:B------:R-:W-:Y:S05]  /*9000*/  @!P0 BREAK.RELIABLE B0 ;  /* 0x0000000000008942 */ /* 0x000fea0003800100 */
[----:B------:R-:W-:Y:S05]  /*9010*/  @!P0 BRA `(.L_x_157) ;  /* 0x0000001c00108947 */ /* 0x000fea0003800000 */
[----:B------:R-:W-:Y:S05]  /*9020*/  BSYNC.RELIABLE B0 ;  /* 0x0000000000007941 */ /* 0x000fea0003800100 */
.L_x_153:
        /* <DEDUP_REMOVED lines=55> */
.L_x_160:
[----:B------:R-:W-:Y:S05]  /*93a0*/  BSYNC.RECONVERGENT B2 ;  /* 0x0000000000027941 */ /* 0x000fea0003800200 */
.L_x_159:
        /* <DEDUP_REMOVED lines=39> */
.L_x_166:
[----:B------:R-:W-:Y:S05]  /*9620*/  BSYNC.RECONVERGENT B3 ;  /* 0x0000000000037941 */ /* 0x000fea0003800200 */
.L_x_165:
[----:B------:R-:W-:Y:S01]  /*9630*/  DADD R44, RZ, R18 ;  /* 0x00000000ff2c7229 */ /* 0x000fe20000000012 */
[----:B------:R-:W-:Y:S10]  /*9640*/  BRA `(.L_x_162) ;  /* 0x00000004004c7947 */ /* 0x000ff40003800000 */
.L_x_164:
        /* <DEDUP_REMOVED lines=25> */
.L_x_168:
[----:B------:R-:W-:Y:S05]  /*97e0*/  BSYNC.RECONVERGENT B3 ;  /* 0x0000000000037941 */ /* 0x000fea0003800200 */
.L_x_167:
[----:B------:R-:W-:Y:S01]  /*97f0*/  DADD R44, RZ, R18 ;  /* 0x00000000ff2c7229 */ /* 0x000fe20000000012 */
[----:B------:R-:W-:Y:S10]  /*9800*/  BRA `(.L_x_162) ;  /* 0x0000000000dc7947 */ /* 0x000ff40003800000 */
.L_x_163:
        /* <DEDUP_REMOVED lines=26> */
.L_x_171:
[----:B------:R-:W-:Y:S05]  /*99b0*/  BSYNC.RECONVERGENT B3 ;  /* 0x0000000000037941 */ /* 0x000fea0003800200 */
.L_x_170:
[----:B------:R-:W-:Y:S01]  /*99c0*/  DADD R44, RZ, R18 ;  /* 0x00000000ff2c7229 */ /* 0x000fe20000000012 */
[----:B------:R-:W-:Y:S10]  /*99d0*/  BRA `(.L_x_162) ;  /* 0x0000000000687947 */ /* 0x000ff40003800000 */
.L_x_169:
        /* <DEDUP_REMOVED lines=24> */
.L_x_173:
[----:B------:R-:W-:Y:S05]  /*9b60*/  BSYNC.RECONVERGENT B3 ;  /* 0x0000000000037941 */ /* 0x000fea0003800200 */
.L_x_172:
[----:B------:R-:W-:-:S11]  /*9b70*/  DADD R44, RZ, R18 ;  /* 0x00000000ff2c7229 */ /* 0x000fd60000000012 */
.L_x_162:
[----:B------:R-:W-:Y:S05]  /*9b80*/  BSYNC.RECONVERGENT B2 ;  /* 0x0000000000027941 */ /* 0x000fea0003800200 */
.L_x_161:
        /* <DEDUP_REMOVED lines=32> */
[----:B-----5:R-:W-:Y:S05]  /*9d90*/  CALL.REL.NOINC `($__internal_0_$__cuda_sm20_div_rn_f64_full) ;  /* 0x0000026000dc7944 */ /* 0x020fea0003c00000 */
[----:B------:R-:W-:Y:S02]  /*9da0*/  IMAD.MOV.U32 R52, RZ, RZ, R18 ;  /* 0x000000ffff347224 */ /* 0x000fe400078e0012 */
[----:B------:R-:W-:-:S07]  /*9db0*/  IMAD.MOV.U32 R53, RZ, RZ, R15 ;  /* 0x000000ffff357224 */ /* 0x000fce00078e000f */
.L_x_177:
[----:B------:R-:W-:Y:S05]  /*9dc0*/  BSYNC.RECONVERGENT B3 ;  /* 0x0000000000037941 */ /* 0x000fea0003800200 */
.L_x_176:
        /* <DEDUP_REMOVED lines=22> */
.L_x_179:
[----:B------:R-:W-:Y:S05]  /*9f30*/  BSYNC.RECONVERGENT B3 ;  /* 0x0000000000037941 */ /* 0x000fea0003800200 */
.L_x_178:
[----:B------:R-:W-:-:S08]  /*9f40*/  DADD R18, -R18, R52 ;  /* 0x0000000012127229 */ /* 0x000fd00000000134 */
[----:B------:R-:W-:-:S11]  /*9f50*/  DADD R44, R44, R18 ;  /* 0x000000002c2c7229 */ /* 0x000fd60000000012 */
.L_x_175:
[----:B------:R-:W-:Y:S05]  /*9f60*/  BSYNC.RECONVERGENT B2 ;  /* 0x0000000000027941 */ /* 0x000fea0003800200 */
.L_x_174:
        /* <DEDUP_REMOVED lines=19> */
[----:B------:R-:W-:-:S04]  /*a0a0*/  IMAD.WIDE.U32 R26, R4, 0x18, R22 ;  /* 0x00000018041a7825 */ /* 0x000fc800078e0016 */
[----:B------:R-:W-:Y:S01]  /*a0b0*/  IMAD.X R51, R25, 0x1, R21, P0 ;  /* 0x0000000119337824 */ /* 0x000fe200000e0615 */
[----:B------:R-:W-:Y:S02]  /*a0c0*/  IADD3 R38, P0, PT, R20, R26, RZ ;  /* 0x0000001a14267210 */ /* 0x000fe40007f1e0ff */
[C---:B------:R-:W-:Y:S01]  /*a0d0*/  IADD3 R27, PT, PT, R15.reuse, R27, RZ ;  /* 0x0000001b0f1b7210 */ /* 0x040fe20007ffe0ff */
[----:B------:R-:W-:Y:S02]  /*a0e0*/  IMAD.WIDE.U32 R4, R4, 0x18, R50 ;  /* 0x0000001804047825 */ /* 0x000fe400078e0032 */
[----:B------:R-:W5:Y:S02]  /*a0f0*/  LDG.E.64 R50, desc[UR10][R50.64+0x28] ;  /* 0x0000280a32327981 */ /* 0x000f64000c1e1b00 */
[----:B------:R-:W-:Y:S02]  /*a100*/  IMAD.IADD R5, R15, 0x1, R5 ;  /* 0x000000010f057824 */ /* 0x000fe400078e0205 */
[----:B------:R-:W-:Y:S01]  /*a110*/  IMAD.X R39, R27, 0x1, R21, P0 ;  /* 0x000000011b277824 */ /* 0x000fe200000e0615 */
[----:B------:R1:W5:Y:S04]  /*a120*/  LDG.E.64 R48, desc[UR10][R26.64+0x28] ;  /* 0x0000280a1a307981 */ /* 0x000368000c1e1b00 */
        /* <DEDUP_REMOVED lines=18> */
[----:B------:R-:W-:Y:S01]  /*a250*/  MOV R18, R16 ;  /* 0x0000001000127202 */ /* 0x000fe20000000f00 */
[----:B------:R-:W-:Y:S01]  /*a260*/  IMAD.MOV.U32 R20, RZ, RZ, R22 ;  /* 0x000000ffff147224 */ /* 0x000fe200078e0016 */
[----:B------:R-:W-:Y:S01]  /*a270*/  MOV R16, 0xa2a0 ;  /* 0x0000a2a000107802 */ /* 0x000fe20000000f00 */
[----:B------:R-:W-:-:S07]  /*a280*/  IMAD.MOV.U32 R15, RZ, RZ, R23 ;  /* 0x000000ffff0f7224 */ /* 0x000fce00078e0017 */
[----:B-----5:R-:W-:Y:S05]  /*a290*/  CALL.REL.NOINC `($__internal_0_$__cuda_sm20_div_rn_f64_full) ;  /* 0x0000025c009c7944 */ /* 0x020fea0003c00000 */
[----:B------:R-:W-:Y:S02]  /*a2a0*/  IMAD.MOV.U32 R52, RZ, RZ, R18 ;  /* 0x000000ffff347224 */ /* 0x000fe400078e0012 */
[----:B------:R-:W-:-:S07]  /*a2b0*/  IMAD.MOV.U32 R53, RZ, RZ, R15 ;  /* 0x000000ffff357224 */ /* 0x000fce00078e000f */
.L_x_183:
[----:B------:R-:W-:Y:S05]  /*a2c0*/  BSYNC.RECONVERGENT B3 ;  /* 0x0000000000037941 */ /* 0x000fea0003800200 */
.L_x_182:
        /* <DEDUP_REMOVED lines=23> */
.L_x_185:
[----:B------:R-:W-:Y:S05]  /*a440*/  BSYNC.RECONVERGENT B3 ;  /* 0x0000000000037941 */ /* 0x000fea0003800200 */
.L_x_184:
[----:B------:R-:W-:Y:S01]  /*a450*/  DMUL R52, R52, -R52 ;  /* 0x8000003434347228 */ /* 0x000fe20000000000 */
[----:B------:R-:W-:Y:S01]  /*a460*/  IMAD.MOV.U32 R20, RZ, RZ, 0x652b82fe ;  /* 0x652b82feff147424 */ /* 0x000fe200078e00ff */
[----:B------:R-:W-:Y:S01]  /*a470*/  DMUL R18, R18, -R18 ;  /* 0x8000001212127228 */ /* 0x000fe20000000000 */
[----:B------:R-:W-:Y:S01]  /*a480*/  IMAD.MOV.U32 R21, RZ, RZ, 0x3ff71547 ;  /* 0x3ff71547ff157424 */ /* 0x000fe200078e00ff */
[----:B------:R-:W-:Y:S01]  /*a490*/  MOV R27, 0x3fe62e42 ;  /* 0x3fe62e42001b7802 */ /* 0x000fe20000000f00 */
[----:B------:R-:W-:Y:S01]  /*a4a0*/  IMAD.MOV.U32 R26, RZ, RZ, -0x105c611 ;  /* 0xfefa39efff1a7424 */ /* 0x000fe200078e00ff */
        /* <DEDUP_REMOVED lines=26> */
[----:B------:R-:W-:Y:S02]  /*a650*/  DFMA R38, R24, R38, R46 ;  /* 0x000000261826722b */ /* 0x000fe4000000002e */
[----:B------:R-:W-:-:S06]  /*a660*/  DFMA R26, R22, R26, R48 ;  /* 0x0000001a161a722b */ /* 0x000fcc0000000030 */
[----:B------:R-:W-:Y:S02]  /*a670*/  DFMA R46, R24, R38, R48 ;  /* 0x00000026182e722b */ /* 0x000fe40000000030 */
[----:B------:R-:W-:Y:S01]  /*a680*/  DFMA R26, R22, R26, R54 ;  /* 0x0000001a161a722b */ /* 0x000fe20000000036 */
[----:B------:R-:W-:Y:S02]  /*a690*/  IMAD.MOV.U32 R48, RZ, RZ, 0x1852b7af ;  /* 0x1852b7afff307424 */ /* 0x000fe400078e00ff */
[----:B------:R-:W-:-:S03]  /*a6a0*/  IMAD.MOV.U32 R49, RZ, RZ, 0x3f56c16c ;  /* 0x3f56c16cff317424 */ /* 0x000fc600078e00ff */
[----:B------:R-:W-:Y:S01]  /*a6b0*/  DFMA R46, R24, R46, R54 ;  /* 0x0000002e182e722b */ /* 0x000fe20000000036 */
[----:B------:R-:W-:Y:S02]  /*a6c0*/  MOV R54, 0x11122322 ;  /* 0x1112232200367802 */ /* 0x000fe40000000f00 */
[--C-:B------:R-:W-:Y:S01]  /*a6d0*/  DFMA R38, R22, R26, R48.reuse ;  /* 0x0000001a1626722b */ /* 0x100fe20000000030 */
[----:B------:R-:W-:Y:S01]  /*a6e0*/  IMAD.MOV.U32 R55, RZ, RZ, 0x3f811111 ;  /* 0x3f811111ff377424 */ /* 0x000fe200078e00ff */
[----:B------:R-:W0:Y:S01]  /*a6f0*/  MUFU.RCP64H R27, R37 ;  /* 0x00000025001b7308 */ /* 0x000e220000001800 */
[----:B------:R-:W-:Y:S02]  /*a700*/  IMAD.MOV.U32 R26, RZ, RZ, 0x1 ;  /* 0x00000001ff1a7424 */ /* 0x000fe400078e00ff */
[----:B------:R-:W-:Y:S01]  /*a710*/  DFMA R46, R24, R46, R48 ;  /* 0x0000002e182e722b */ /* 0x000fe20000000030 */
[----:B------:R-:W-:Y:S02]  /*a720*/  IMAD.MOV.U32 R48, RZ, RZ, 0x555502a1 ;  /* 0x555502a1ff307424 */ /* 0x000fe400078e00ff */
[----:B------:R-:W-:Y:S01]  /*a730*/  DFMA R38, R22, R38, R54 ;  /* 0x000000261626722b */ /* 0x000fe20000000036 */
[----:B------:R-:W-:-:S04]  /*a740*/  IMAD.MOV.U32 R49, RZ, RZ, 0x3fa55555 ;  /* 0x3fa55555ff317424 */ /* 0x000fc800078e00ff */
[----:B------:R-:W-:Y:S01]  /*a750*/  DFMA R46, R24, R46, R54 ;  /* 0x0000002e182e722b */ /* 0x000fe20000000036 */
[----:B------:R-:W-:Y:S02]  /*a760*/  IMAD.MOV.U32 R54, RZ, RZ, 0x55555511 ;  /* 0x55555511ff367424 */ /* 0x000fe400078e00ff */
[----:B------:R-:W-:Y:S01]  /*a770*/  DFMA R38, R22, R38, R48 ;  /* 0x000000261626722b */ /* 0x000fe20000000030 */
[----:B------:R-:W-:Y:S01]  /*a780*/  MOV R55, 0x3fc55555 ;  /* 0x3fc5555500377802 */ /* 0x000fe20000000f00 */
[----:B0-----:R-:W-:-:S03]  /*a790*/  DFMA R56, -R36, R26, 1 ;  /* 0x3ff000002438742b */ /* 0x001fc6000000011a */
[----:B------:R-:W-:Y:S01]  /*a7a0*/  DFMA R46, R24, R46, R48 ;  /* 0x0000002e182e722b */ /* 0x000fe20000000030 */
[----:B------:R-:W-:Y:S02]  /*a7b0*/  IMAD.MOV.U32 R48, RZ, RZ, 0xb ;  /* 0x0000000bff307424 */ /* 0x000fe400078e00ff */
[----:B------:R-:W-:Y:S01]  /*a7c0*/  DFMA R38, R22, R38, R54 ;  /* 0x000000261626722b */ /* 0x000fe20000000036 */
[----:B------:R-:W-:Y:S01]  /*a7d0*/  IMAD.MOV.U32 R49, RZ, RZ, 0x3fe00000 ;  /* 0x3fe00000ff317424 */ /* 0x000fe200078e00ff */
        /* <DEDUP_REMOVED lines=27> */
.L_x_187:
[----:B------:R-:W-:Y:S05]  /*a990*/  BSYNC.RECONVERGENT B0 ;  /* 0x0000000000007941 */ /* 0x000fea0003800200 */
.L_x_186:
[----:B------:R-:W-:Y:S01]  /*a9a0*/  BSSY.RECONVERGENT B0, `(.L_x_188) ;  /* 0x0000011000007945 */ /* 0x000fe20003800200 */
[----:B------:R-:W-:Y:S01]  /*a9b0*/  DMUL R50, R50, R26 ;  /* 0x0000001a32327228 */ /* 0x000fe20000000000 */
[----:B------:R-:W-:Y:S01]  /*a9c0*/  LEA R17, R20, R25, 0x14 ;  /* 0x0000001914117211 */ /* 0x000fe200078ea0ff */
[----:B------:R-:W-:Y:S01]  /*a9d0*/  IMAD.MOV.U32 R16, RZ, RZ, R24 ;  /* 0x000000ffff107224 */ /* 0x000fe200078e0018 */
[----:B------:R-:W-:Y:S08]  /*a9e0*/  @!P2 BRA `(.L_x_189) ;  /* 0x000000000030a947 */ /* 0x000ff00003800000 */
        /* <DEDUP_REMOVED lines=12> */
.L_x_189:
[----:B------:R-:W-:Y:S05]  /*aab0*/  BSYNC.RECONVERGENT B0 ;  /* 0x0000000000007941 */ /* 0x000fea0003800200 */
.L_x_188:
        /* <DEDUP_REMOVED lines=15> */
.L_x_191:
[----:B------:R-:W-:Y:S05]  /*abb0*/  BSYNC.RECONVERGENT B3 ;  /* 0x0000000000037941 */ /* 0x000fea0003800200 */
.L_x_190:
[----:B------:R-:W-:-:S11]  /*abc0*/  DADD R44, R44, -R18 ;  /* 0x000000002c2c7229 */ /* 0x000fd60000000812 */
.L_x_181:
[----:B------:R-:W-:Y:S05]  /*abd0*/  BSYNC.RECONVERGENT B2 ;  /* 0x0000000000027941 */ /* 0x000fea0003800200 */
.L_x_180:
        /* <DEDUP_REMOVED lines=8> */
.L_x_157:
[----:B------:R-:W-:Y:S05]  /*ac60*/  BSYNC.RECONVERGENT B1 ;  /* 0x0000000000017941 */ /* 0x000fea0003800200 */
.L_x_152:
[----:B------:R-:W1:Y:S01]  /*ac70*/  S2UR UR9, SR_CgaCtaId ;  /* 0x00000000000979c3 */ /* 0x000e620000008800 */
[----:B------:R2:W-:Y:S01]  /*ac80*/  STS.64 [R0], R42 ;  /* 0x0000002a00007388 */ /* 0x0005e20000000a00 */
[----:B------:R-:W-:Y:S01]  /*ac90*/  UISETP.GE.U32.AND UP0, UPT, UR14, 0x2, UPT ;  /* 0x000000020e00788c */ /* 0x000fe2000bf06070 */
[----:B------:R-:W-:Y:S02]  /*aca0*/  UMOV UR8, 0x400 ;  /* 0x0000040000087882 */ /* 0x000fe40000000000 */
[----:B-1----:R-:W-:-:S03]  /*acb0*/  ULEA UR8, UR9, UR8, 0x18 ;  /* 0x0000000809087291 */ /* 0x002fc6000f8ec0ff */
[----:B------:R-:W-:Y:S06]  /*acc0*/  BAR.SYNC.DEFER_BLOCKING 0x0 ;  /* 0x0000000000007b1d */ /* 0x000fec0000010000 */
[----:B--2---:R-:W-:Y:S05]  /*acd0*/  BRA.U !UP0, `(.L_x_193) ;  /* 0x00000001083c7547 */ /* 0x004fea000b800000 */
[----:B------:R-:W-:-:S05]  /*ace0*/  UMOV UR9, 0x1 ;  /* 0x0000000100097882 */ /* 0x000fca0000000000 */
.L_x_194:
[----:B01----:R-:W-:Y:S01]  /*acf0*/  MOV R5, UR9 ;  /* 0x0000000900057c02 */ /* 0x003fe20008000f00 */
[----:B------:R-:W-:-:S04]  /*ad00*/  USHF.L.U32 UR9, UR9, 0x1, URZ ;  /* 0x0000000109097899 */ /* 0x000fc800080006ff */
[----:B------:R-:W-:Y:S01]  /*ad10*/  UIADD3 UR19, UPT, UPT, UR9, -0x1, URZ ;  /* 0xffffffff09137890 */ /* 0x000fe2000fffe0ff */
[----:B------:R-:W-:Y:S01]  /*ad20*/  IMAD.IADD R4, R14, 0x1, R5 ;  /* 0x000000010e047824 */ /* 0x000fe200078e0205 */
        /* <DEDUP_REMOVED lines=10> */
.L_x_193:
[----:B0-----:R-:W0:Y:S02]  /*add0*/  LDS.64 R8, [UR8] ;  /* 0x00000008ff087984 */ /* 0x001e240008000a00 */
.L_x_126:
[----:B-1----:R-:W2:Y:S01]  /*ade0*/  LDG.E.64 R4, desc[UR10][R30.64+0x20] ;  /* 0x0000200a1e047981 */ /* 0x002ea2000c1e1b00 */
[----:B------:R-:W-:Y:S01]  /*adf0*/  DADD R64, -R6, UR12 ;  /* 0x0000000c06407e29 */ /* 0x000fe20008000100 */
[----:B------:R-:W-:Y:S02]  /*ae00*/  IMAD.MOV.U32 R10, RZ, RZ, 0x0 ;  /* 0x00000000ff0a7424 */ /* 0x000fe400078e00ff */
[----:B------:R-:W-:-:S05]  /*ae10*/  IMAD.MOV.U32 R11, RZ, RZ, 0x7ff00000 ;  /* 0x7ff00000ff0b7424 */ /* 0x000fca00078e00ff */
[----:B--2---:R-:W-:-:S14]  /*ae20*/  DSETP.GE.AND P0, PT, R64, R4, PT ;  /* 0x000000044000722a */ /* 0x004fdc0003f06000 */
[----:B------:R-:W-:Y:S05]  /*ae30*/  @!P0 BRA `(.L_x_195) ;  /* 0x00000040003c8947 */ /* 0x000fea0003800000 */
[----:B------:R-:W2:Y:S01]  /*ae40*/  LDG.E.64 R16, desc[UR10][R30.64+0x10] ;  /* 0x0000100a1e107981 */ /* 0x000ea2000c1e1b00 */
[----:B------:R-:W1:Y:S03]  /*ae50*/  LDC.64 R20, c[0x0][0x388] ;  /* 0x0000e200ff147b82 */ /* 0x000e660000000a00 */
[----:B------:R-:W3:Y:S01]  /*ae60*/  LDG.E.64 R40, desc[UR10][R30.64+0x8] ;  /* 0x0000080a1e287981 */ /* 0x000ee2000c1e1b00 */
[----:B--2---:R-:W-:Y:S02]  /*ae70*/  PRMT R5, R16, 0x7732, RZ ;  /* 0x0000773210057816 */ /* 0x004fe400000000ff */
[----:B------:R-:W-:Y:S02]  /*ae80*/  LOP3.LUT R11, R17, 0xffff, RZ, 0xc0, !PT ;  /* 0x0000ffff110b7812 */ /* 0x000fe400078ec0ff */
[C---:B---3--:R-:W-:Y:S02]  /*ae90*/  IADD3 R5, P0, PT, R40.reuse, R5, RZ ;  /* 0x0000000528057210 */ /* 0x048fe40007f1e0ff */
[----:B------:R-:W-:-:S03]  /*aea0*/  IADD3 R11, P1, PT, R40, R11, RZ ;  /* 0x0000000b280b7210 */ /* 0x000fc60007f3e0ff */
[----:B------:R-:W-:Y:S01]  /*aeb0*/  IMAD.X R18, RZ, RZ, R41, P0 ;  /* 0x000000ffff127224 */ /* 0x000fe200000e0629 */
[----:B------:R-:W-:Y:S02]  /*aec0*/  IADD3.X R12, PT, PT, RZ, R41, RZ, P1, !PT ;  /* 0x00000029ff0c7210 */ /* 0x000fe40000ffe4ff */
[-C--:B-1----:R-:W-:Y:S02]  /*aed0*/  LEA R10, P1, R11, R20.reuse, 0x3 ;  /* 0x000000140b0a7211 */ /* 0x082fe400078218ff */
        /* <DEDUP_REMOVED lines=8> */
[----:B------:R-:W4:Y:S01]  /*af60*/  LDG.E.64 R34, desc[UR10][R4.64+0x10] ;  /* 0x0000100a04227981 */ /* 0x000f22000c1e1b00 */
[----:B------:R-:W-:-:S02]  /*af70*/  LOP3.LUT R15, R16, 0xffff, RZ, 0xc0, !PT ;  /* 0x0000ffff100f7812 */ /* 0x000fc400078ec0ff */
[----:B------:R-:W-:Y:S02]  /*af80*/  PRMT R16, R17, 0x7732, RZ ;  /* 0x0000773211107816 */ /* 0x000fe400000000ff */
[----:B------:R-:W-:-:S03]  /*af90*/  IADD3 R17, P0, PT, R40, R15, RZ ;  /* 0x0000000f28117210 */ /* 0x000fc60007f1e0ff */
[----:B------:R-:W-:Y:S02]  /*afa0*/  IMAD.MOV.U32 R15, RZ, RZ, R16 ;  /* 0x000000ffff0f7224 */ /* 0x000fe400078e0010 */
[--C-:B------:R-:W-:Y:S01]  /*afb0*/  IMAD.X R18, RZ, RZ, R41.reuse, P0 ;  /* 0x000000ffff127224 */ /* 0x100fe200000e0629 */
[CC--:B------:R-:W-:Y:S02]  /*afc0*/  LEA R16, P0, R17.reuse, R20.reuse, 0x3 ;  /* 0x0000001411107211 */ /* 0x0c0fe400078018ff */
[----:B------:R-:W-:Y:S02]  /*afd0*/  IADD3 R15, P1, PT, R40, R15, RZ ;  /* 0x0000000f280f7210 */ /* 0x000fe40007f3e0ff */
[----:B------:R-:W-:Y:S02]  /*afe0*/  LEA.HI.X R17, R17, R21, R18, 0x3, P0 ;  /* 0x0000001511117211 */ /* 0x000fe400000f1c12 */
[----:B------:R-:W-:Y:S01]  /*aff0*/  LEA R20, P0, R15, R20, 0x3 ;  /* 0x000000140f147211 */ /* 0x000fe200078018ff */
[----:B------:R-:W-:-:S02]  /*b000*/  IMAD.X R18, RZ, RZ, R41, P1 ;  /* 0x000000ffff127224 */ /* 0x000fc400008e0629 */
[----:B------:R-:W5:Y:S03]  /*b010*/  LDG.E.64 R46, desc[UR10][R16.64] ;  /* 0x0000000a102e7981 */ /* 0x000f66000c1e1b00 */
[----:B------:R-:W-:Y:S01]  /*b020*/  LEA.HI.X R21, R15, R21, R18, 0x3, P0 ;  /* 0x000000150f157211 */ /* 0x000fe200000f1c12 */
[----:B------:R-:W5:Y:S04]  /*b030*/  LDG.E.64 R68, desc[UR10][R16.64+0x8] ;  /* 0x0000080a10447981 */ /* 0x000f68000c1e1b00 */
[----:B------:R-:W5:Y:S04]  /*b040*/  LDG.E.64 R44, desc[UR10][R16.64+0x10] ;  /* 0x0000100a102c7981 */ /* 0x000f68000c1e1b00 */
[----:B------:R-:W5:Y:S04]  /*b050*/  LDG.E.64 R56, desc[UR10][R20.64] ;  /* 0x0000000a14387981 */ /* 0x000f68000c1e1b00 */
[----:B------:R-:W5:Y:S04]  /*b060*/  LDG.E.64 R4, desc[UR10][R20.64+0x8] ;  /* 0x0000080a14047981 */ /* 0x000f68000c1e1b00 */
[----:B------:R1:W5:Y:S02]  /*b070*/  LDG.E.64 R54, desc[UR10][R20.64+0x10] ;  /* 0x0000100a14367981 */ /* 0x000364000c1e1b00 */
[----:B-1----:R-:W-:-:S02]  /*b080*/  IMAD.MOV.U32 R20, RZ, RZ, 0x0 ;  /* 0x00000000ff147424 */ /* 0x002fc400078e00ff */
[----:B------:R-:W-:Y:S01]  /*b090*/  IMAD.MOV.U32 R21, RZ, RZ, 0x3fd80000 ;  /* 0x3fd80000ff157424 */ /* 0x000fe200078e00ff */
[----:B--2---:R-:W-:Y:S02]  /*b0a0*/  DADD R66, -R36, R66 ;  /* 0x0000000024427229 */ /* 0x004fe40000000142 */
[----:B---3--:R-:W-:-:S06]  /*b0b0*/  DADD R42, -R38, R42 ;  /* 0x00000000262a7229 */ /* 0x008fcc000000012a */
[----:B------:R-:W-:Y:S02]  /*b0c0*/  DMUL R10, R66, R66 ;  /* 0x00000042420a7228 */ /* 0x000fe40000000000 */
[----:B----4-:R-:W-:-:S06]  /*b0d0*/  DADD R12, -R34, R12 ;  /* 0x00000000220c7229 */ /* 0x010fcc000000010c */
[----:B------:R-:W-:-:S08]  /*b0e0*/  DFMA R10, R42, R42, R10 ;  /* 0x0000002a2a0a722b */ /* 0x000fd0000000000a */
[----:B------:R-:W-:-:S06]  /*b0f0*/  DFMA R10, R12, R12, R10 ;  /* 0x0000000c0c0a722b */ /* 0x000fcc000000000a */
[----:B------:R-:W1:Y:S04]  /*b100*/  MUFU.RSQ64H R19, R11 ;  /* 0x0000000b00137308 */ /* 0x000e680000001c00 */
[----:B------:R-:W-:-:S06]  /*b110*/  IADD3 R18, PT, PT, R11, -0x3500000, RZ ;  /* 0xfcb000000b127810 */ /* 0x000fcc0007ffe0ff */
[----:B-1----:R-:W-:-:S08]  /*b120*/  DMUL R16, R18, R18 ;  /* 0x0000001212107228 */ /* 0x002fd00000000000 */
        /* <DEDUP_REMOVED lines=17> */
[----:B------:R-:W-:Y:S01]  /*b240*/  MOV R22, R20 ;  /* 0x0000001400167202 */ /* 0x000fe20000000f00 */
[----:B------:R-:W-:Y:S01]  /*b250*/  IMAD.MOV.U32 R20, RZ, RZ, R16 ;  /* 0x000000ffff147224 */ /* 0x000fe200078e0010 */
[----:B------:R-:W-:Y:S01]  /*b260*/  MOV R15, R11 ;  /* 0x0000000b000f7202 */ /* 0x000fe20000000f00 */
[----:B------:R-:W-:Y:S01]  /*b270*/  IMAD.MOV.U32 R19, RZ, RZ, R17 ;  /* 0x000000ffff137224 */ /* 0x000fe200078e0011 */
[----:B------:R-:W-:Y:S01]  /*b280*/  MOV R26, 0xb2c0 ;  /* 0x0000b2c0001a7802 */ /* 0x000fe20000000f00 */
[----:B------:R-:W-:Y:S02]  /*b290*/  IMAD.MOV.U32 R17, RZ, RZ, R23 ;  /* 0x000000ffff117224 */ /* 0x000fe400078e0017 */
[----:B------:R-:W-:-:S07]  /*b2a0*/  IMAD.MOV.U32 R16, RZ, RZ, R10 ;  /* 0x000000ffff107224 */ /* 0x000fce00078e000a */
[----:B0-----:R-:W-:Y:S05]  /*b2b0*/  CALL.REL.NOINC `($__internal_1_$__cuda_sm20_dsqrt_rn_f64_mediumpath_v1) ;  /* 0x0000025400287944 */ /* 0x001fea0003c00000 */
[----:B------:R-:W-:Y:S02]  /*b2c0*/  IMAD.MOV.U32 R70, RZ, RZ, R16 ;  /* 0x000000ffff467224 */ /* 0x000fe400078e0010 */
[----:B------:R-:W-:-:S07]  /*b2d0*/  IMAD.MOV.U32 R71, RZ, RZ, R15 ;  /* 0x000000ffff477224 */ /* 0x000fce00078e000f */
.L_x_196:
[----:B------:R-:W1:Y:S01]  /*b2e0*/  MUFU.RCP64H R17, R71 ;  /* 0x0000004700117308 */ /* 0x000e620000001800 */
[----:B------:R-:W-:Y:S01]  /*b2f0*/  IMAD.MOV.U32 R16, RZ, RZ, 0x1 ;  /* 0x00000001ff107424 */ /* 0x000fe200078e00ff */
[----:B------:R-:W-:Y:S01]  /*b300*/  FSETP.GEU.AND P1, PT, |R43|, 6.5827683646048100446e-37, PT ;  /* 0x036000002b00780b */ /* 0x000fe20003f2e200 */
[----:B------:R-:W-:Y:S04]  /*b310*/  BSSY.RECONVERGENT B1, `(.L_x_197) ;  /* 0x0000014000017945 */ /* 0x000fe80003800200 */
[----:B-1----:R-:W-:-:S08]  /*b320*/  DFMA R18, R16, -R70, 1 ;  /* 0x3ff000001012742b */ /* 0x002fd00000000846 */
        /* <DEDUP_REMOVED lines=15> */
[----:B0-----:R-:W-:Y:S05]  /*b420*/  CALL.REL.NOINC `($__internal_0_$__cuda_sm20_div_rn_f64_full) ;  /* 0x0000024c00387944 */ /* 0x001fea0003c00000 */
[----:B------:R-:W-:Y:S02]  /*b430*/  IMAD.MOV.U32 R52, RZ, RZ, R18 ;  /* 0x000000ffff347224 */ /* 0x000fe400078e0012 */
[----:B------:R-:W-:-:S07]  /*b440*/  IMAD.MOV.U32 R53, RZ, RZ, R15 ;  /* 0x000000ffff357224 */ /* 0x000fce00078e000f */
.L_x_198:
[----:B------:R-:W-:Y:S05]  /*b450*/  BSYNC.RECONVERGENT B1 ;  /* 0x0000000000017941 */ /* 0x000fea0003800200 */
.L_x_197:
[----:B------:R-:W1:Y:S01]  /*b460*/  MUFU.RCP64H R17, R71 ;  /* 0x0000004700117308 */ /* 0x000e620000001800 */
[----:B------:R-:W-:Y:S01]  /*b470*/  MOV R16, 0x1 ;  /* 0x0000000100107802 */ /* 0x000fe20000000f00 */
[----:B------:R-:W-:Y:S01]  /*b480*/  BSSY.RECONVERGENT B1, `(.L_x_199) ;  /* 0x0000015000017945 */ /* 0x000fe20003800200 */
[----:B------:R-:W-:-:S04]  /*b490*/  FSETP.GEU.AND P1, PT, |R67|, 6.5827683646048100446e-37, PT ;  /* 0x036000004300780b */ /* 0x000fc80003f2e200 */
        /* <DEDUP_REMOVED lines=16> */
[----:B0-----:R-:W-:Y:S05]  /*b5a0*/  CALL.REL.NOINC `($__internal_0_$__cuda_sm20_div_rn_f64_full) ;  /* 0x0000024800d87944 */ /* 0x001fea0003c00000 */
[----:B------:R-:W-:Y:S01]  /*b5b0*/  MOV R50, R18 ;  /* 0x0000001200327202 */ /* 0x000fe20000000f00 */
[----:B------:R-:W-:-:S07]  /*b5c0*/  IMAD.MOV.U32 R51, RZ, RZ, R15 ;  /* 0x000000ffff337224 */ /* 0x000fce00078e000f */
.L_x_200:
[----:B------:R-:W-:Y:S05]  /*b5d0*/  BSYNC.RECONVERGENT B1 ;  /* 0x0000000000017941 */ /* 0x000fea0003800200 */
.L_x_199:
        /* <DEDUP_REMOVED lines=23> */
.L_x_202:
[----:B------:R-:W-:Y:S05]  /*b750*/  BSYNC.RECONVERGENT B1 ;  /* 0x0000000000017941 */ /* 0x000fea0003800200 */
.L_x_201:
[----:B------:R-:W1:Y:S01]  /*b760*/  MUFU.RCP64H R19, R11 ;  /* 0x0000000b00137308 */ /* 0x000e620000001800 */
[----:B------:R-:W-:-:S06]  /*b770*/  IMAD.MOV.U32 R18, RZ, RZ, 0x1 ;  /* 0x00000001ff127424 */ /* 0x000fcc00078e00ff */
[----:B-1----:R-:W-:-:S08]  /*b780*/  DFMA R16, -R10, R18, 1 ;  /* 0x3ff000000a10742b */ /* 0x002fd00000000112 */
        /* <DEDUP_REMOVED lines=19> */
[----:B0-----:R-:W-:Y:S05]  /*b8c0*/  CALL.REL.NOINC `($__internal_0_$__cuda_sm20_div_rn_f64_full) ;  /* 0x0000024800107944 */ /* 0x001fea0003c00000 */
[----:B------:R-:W-:-:S07]  /*b8d0*/  IMAD.MOV.U32 R19, RZ, RZ, R15 ;  /* 0x000000ffff137224 */ /* 0x000fce00078e000f */
.L_x_203:
        /* <DEDUP_REMOVED lines=9> */
[----:B------:R-:W1:Y:S04]  /*b970*/  MUFU.RSQ64H R19, R23 ;  /* 0x0000001700137308 */ /* 0x000e680000001c00 */
[----:B------:R-:W-:-:S04]  /*b980*/  IADD3 R18, PT, PT, R23, -0x3500000, RZ ;  /* 0xfcb0000017127810 */ /* 0x000fc80007ffe0ff */
[----:B------:R-:W-:Y:S02]  /*b990*/  ISETP.GE.U32.AND P0, PT, R18, 0x7ca00000, PT ;  /* 0x7ca000001200780c */ /* 0x000fe40003f06070 */
[----:B-1----:R-:W-:-:S08]  /*b9a0*/  DMUL R16, R18, R18 ;  /* 0x0000001212107228 */ /* 0x002fd00000000000 */
        /* <DEDUP_REMOVED lines=10> */
[----:B------:R-:W-:Y:S01]  /*ba50*/  MOV R16, R22 ;  /* 0x0000001600107202 */ /* 0x000fe20000000f00 */
[----:B------:R-:W-:Y:S02]  /*ba60*/  IMAD.MOV.U32 R22, RZ, RZ, R20 ;  /* 0x000000ffff167224 */ /* 0x000fe400078e0014 */
[----:B------:R-:W-:Y:S01]  /*ba70*/  IMAD.MOV.U32 R20, RZ, RZ, R26 ;  /* 0x000000ffff147224 */ /* 0x000fe200078e001a */
[----:B------:R-:W-:Y:S01]  /*ba80*/  MOV R26, 0xbac0 ;  /* 0x0000bac0001a7802 */ /* 0x000fe20000000f00 */
[----:B------:R-:W-:Y:S02]  /*ba90*/  IMAD.MOV.U32 R15, RZ, RZ, R23 ;  /* 0x000000ffff0f7224 */ /* 0x000fe400078e0017 */
[----:B------:R-:W-:-:S07]  /*baa0*/  IMAD.MOV.U32 R19, RZ, RZ, R27 ;  /* 0x000000ffff137224 */ /* 0x000fce00078e001b */
[----:B0-----:R-:W-:Y:S05]  /*bab0*/  CALL.REL.NOINC `($__internal_1_$__cuda_sm20_dsqrt_rn_f64_mediumpath_v1) ;  /* 0x0000024c00287944 */ /* 0x001fea0003c00000 */
[----:B------:R-:W-:Y:S01]  /*bac0*/  MOV R66, R16 ;  /* 0x0000001000427202 */ /* 0x000fe20000000f00 */
[----:B------:R-:W-:-:S07]  /*bad0*/  IMAD.MOV.U32 R67, RZ, RZ, R15 ;  /* 0x000000ffff437224 */ /* 0x000fce00078e000f */
.L_x_205:
[----:B------:R-:W-:Y:S05]  /*bae0*/  BSYNC.RECONVERGENT B1 ;  /* 0x0000000000017941 */ /* 0x000fea0003800200 */
.L_x_204:
        /* <DEDUP_REMOVED lines=23> */
.L_x_207:
[----:B------:R-:W-:Y:S05]  /*bc60*/  BSYNC.RECONVERGENT B1 ;  /* 0x0000000000017941 */ /* 0x000fea0003800200 */
.L_x_206:
        /* <DEDUP_REMOVED lines=21> */
[----:B------:R-:W-:Y:S01]  /*bdc0*/  IMAD.MOV.U32 R44, RZ, RZ, R18 ;  /* 0x000000ffff2c7224 */ /* 0x000fe200078e0012 */
[----:B------:R-:W-:-:S07]  /*bdd0*/  MOV R45, R15 ;  /* 0x0000000f002d7202 */ /* 0x000fce0000000f00 */
.L_x_209:
[----:B------:R-:W-:Y:S05]  /*bde0*/  BSYNC.RECONVERGENT B1 ;  /* 0x0000000000017941 */ /* 0x000fea0003800200 */
.L_x_208:
        /* <DEDUP_REMOVED lines=23> */
.L_x_211:
[----:B------:R-:W-:Y:S05]  /*bf60*/  BSYNC.RECONVERGENT B1 ;  /* 0x0000000000017941 */ /* 0x000fea0003800200 */
.L_x_210:
        /* <DEDUP_REMOVED lines=13> */
[----:B------:R-:W-:Y:S01]  /*c040*/  IMAD.MOV.U32 R20, RZ, RZ, 0x0 ;  /* 0x00000000ff147424 */ /* 0x000fe200078e00ff */
[----:B------:R-:W-:-:S04]  /*c050*/  MOV R21, 0x3fd80000 ;  /* 0x3fd8000000157802 */ /* 0x000fc80000000f00 */
[----:B------:R-:W-:-:S08]  /*c060*/  DMUL R16, R66, R66 ;  /* 0x0000004242107228 */ /* 0x000fd00000000000 */
[----:B------:R-:W-:-:S06]  /*c070*/  DFMA R22, R56, R56, R16 ;  /* 0x000000383816722b */ /* 0x000fcc0000000010 */
[----:B------:R-:W1:Y:S04]  /*c080*/  MUFU.RSQ64H R19, R23 ;  /* 0x0000001700137308 */ /* 0x000e680000001c00 */
[----:B------:R-:W-:-:S05]  /*c090*/  VIADD R18, R23, 0xfcb00000 ;  /* 0xfcb0000017127836 */ /* 0x000fca0000000000 */
[----:B------:R-:W-:Y:S01]  /*c0a0*/  ISETP.GE.U32.AND P0, PT, R18, 0x7ca00000, PT ;  /* 0x7ca000001200780c */ /* 0x000fe20003f06070 */
        /* <DEDUP_REMOVED lines=20> */
.L_x_213:
[----:B------:R-:W-:Y:S05]  /*c1f0*/  BSYNC.RECONVERGENT B1 ;  /* 0x0000000000017941 */ /* 0x000fea0003800200 */
.L_x_212:
        /* <DEDUP_REMOVED lines=23> */
.L_x_215:
[----:B------:R-:W-:Y:S05]  /*c370*/  BSYNC.RECONVERGENT B1 ;  /* 0x0000000000017941 */ /* 0x000fea0003800200 */
.L_x_214:
        /* <DEDUP_REMOVED lines=23> */
.L_x_217:
[----:B------:R-:W-:Y:S05]  /*c4f0*/  BSYNC.RECONVERGENT B1 ;  /* 0x0000000000017941 */ /* 0x000fea0003800200 */
.L_x_216:
        /* <DEDUP_REMOVED lines=11> */
[----:B------:R-:W1:Y:S08]  /*c5b0*/  F2I.F64 R17, R16 ;  /* 0x0000001000117311 */ /* 0x000e700000301100 */
[----:B-1----:R-:W1:Y:S02]  /*c5c0*/  I2F.F64 R58, R17 ;  /* 0x00000011003a7312 */ /* 0x002e640000201c00 */
[----:B-1----:R-:W-:Y:S01]  /*c5d0*/  DFMA R18, R58, -UR8, R64 ;  /* 0x800000083a127c2b */ /* 0x002fe20008000040 */
        /* <DEDUP_REMOVED lines=10> */
[----:B0-----:R-:W-:Y:S05]  /*c680*/  CALL.REL.NOINC `($ccd$__internal_trig_reduction_slowpathd) ;  /* 0x0000024c00907944 */ /* 0x001fea0003c00000 */
.L_x_219:
[----:B------:R-:W-:Y:S05]  /*c690*/  BSYNC.RECONVERGENT B2 ;  /* 0x0000000000027941 */ /* 0x000fea0003800200 */
.L_x_218:
[----:B------:R-:W2:Y:S01]  /*c6a0*/  LDG.E R15, desc[UR10][R30.64+0x18] ;  /* 0x0000180a1e0f7981 */ /* 0x000ea2000c1e1900 */
[----:B------:R-:W-:Y:S01]  /*c6b0*/  DMUL R18, R58, R58 ;  /* 0x0000003a3a127228 */ /* 0x000fe20000000000 */
[----:B------:R-:W-:Y:S01]  /*c6c0*/  IMAD.MOV.U32 R22, RZ, RZ, 0x2cb0d246 ;  /* 0x2cb0d246ff167424 */ /* 0x000fe200078e00ff */
[----:B------:R-:W-:Y:S01]  /*c6d0*/  MOV R21, 0x3e21eea7 ;  /* 0x3e21eea700157802 */ /* 0x000fe20000000f00 */
[----:B------:R-:W-:Y:S01]  /*c6e0*/  IMAD.MOV.U32 R23, RZ, RZ, 0x3e5ae5f1 ;  /* 0x3e5ae5f1ff177424 */ /* 0x000fe200078e00ff */
[----:B------:R-:W-:Y:S01]  /*c6f0*/  UMOV UR8, 0xf9785eba ;  /* 0xf9785eba00087882 */ /* 0x000fe20000000000 */
[----:B------:R-:W-:Y:S01]  /*c700*/  IMAD.MOV.U32 R20, RZ, RZ, -0x3e107ad8 ;  /* 0xc1ef8528ff147424 */ /* 0x000fe200078e00ff */
[----:B------:R-:W-:Y:S01]  /*c710*/  UMOV UR9, 0x3de5db65 ;  /* 0x3de5db6500097882 */ /* 0x000fe20000000000 */
[C---:B------:R-:W-:Y:S02]  /*c720*/  LOP3.LUT P1, RZ, R17.reuse, 0x2, RZ, 0xc0, !PT ;  /* 0x0000000211ff7812 */ /* 0x040fe4000782c0ff */
[C---:B------:R-:W-:Y:S01]  /*c730*/  DFMA R22, R18.reuse, UR8, -R22 ;  /* 0x0000000812167c2b */ /* 0x040fe20008000816 */
[----:B------:R-:W-:Y:S01]  /*c740*/  UMOV UR8, 0x20fd8164 ;  /* 0x20fd816400087882 */ /* 0x000fe20000000000 */
[----:B------:R-:W-:Y:S01]  /*c750*/  UMOV UR9, 0x3da8ff83 ;  /* 0x3da8ff8300097882 */ /* 0x000fe20000000000 */
[----:B------:R-:W-:Y:S01]  /*c760*/  LOP3.LUT R16, R17, 0x1, RZ, 0xc0, !PT ;  /* 0x0000000111107812 */ /* 0x000fe200078ec0ff */
[C---:B------:R-:W-:Y:S01]  /*c770*/  DFMA R20, R18.reuse, -UR8, R20 ;  /* 0x8000000812147c2b */ /* 0x040fe20008000014 */
[----:B------:R-:W-:Y:S01]  /*c780*/  UMOV UR8, 0x69ace392 ;  /* 0x69ace39200087882 */ /* 0x000fe20000000000 */
[----:B------:R-:W-:Y:S01]  /*c790*/  UMOV UR9, 0x3ec71de3 ;  /* 0x3ec71de300097882 */ /* 0x000fe20000000000 */
[----:B------:R-:W-:Y:S01]  /*c7a0*/  ISETP.NE.U32.AND P0, PT, R16, 0x1, PT ;  /* 0x000000011000780c */ /* 0x000fe20003f05070 */
        /* <DEDUP_REMOVED lines=31> */
[----:B------:R-:W-:Y:S01]  /*c9a0*/  FSEL R16, R20, R22, !P0 ;  /* 0x0000001614107208 */ /* 0x000fe20004000000 */
[----:B------:R-:W-:-:S06]  /*c9b0*/  @P1 IMAD.MOV.U32 R19, RZ, RZ, R25 ;  /* 0x000000ffff131224 */ /* 0x000fcc00078e0019 */
        /* <DEDUP_REMOVED lines=9> */
[----:B------:R-:W1:Y:S01]  /*ca50*/  LDCU.64 UR8, c[0x0][0x388] ;  /* 0x00007100ff0877ac */ /* 0x000e620008000a00 */
[----:B--2---:R-:W-:-:S05]  /*ca60*/  IADD3 R15, P0, PT, R40, R15, RZ ;  /* 0x0000000f280f7210 */ /* 0x004fca0007f1e0ff */
[----:B------:R-:W-:Y:S01]  /*ca70*/  IMAD.X R40, RZ, RZ, R41, P0 ;  /* 0x000000ffff287224 */ /* 0x000fe200000e0629 */
[----:B-1----:R-:W-:-:S04]  /*ca80*/  LEA R16, P0, R15, UR8, 0x3 ;  /* 0x000000080f107c11 */ /* 0x002fc8000f8018ff */
        /* <DEDUP_REMOVED lines=35> */
.L_x_220:
[----:B------:R-:W2:Y:S02]  /*ccc0*/  LDCU.64 UR8, c[0x0][0x380] ;  /* 0x00007000ff0877ac */ /* 0x000ea40008000a00 */
[----:B--2---:R-:W-:-:S04]  /*ccd0*/  ISETP.NE.U32.AND P0, PT, RZ, UR8, PT ;  /* 0x00000008ff007c0c */ /* 0x004fc8000bf05070 */
[----:B------:R-:W-:Y:S01]  /*cce0*/  ISETP.NE.AND.EX P0, PT, RZ, UR9, PT, P0 ;  /* 0x00000009ff007c0c */ /* 0x000fe2000bf05300 */
[----:B------:R-:W-:Y:S05]  /*ccf0*/  WARPSYNC.ALL ;  /* 0x0000000000007948 */ /* 0x000fea0003800000 */
[----:B------:R-:W2:Y:S08]  /*cd00*/  LDC.64 R36, c[0x0][0x380] ;  /* 0x0000e000ff247b82 */ /* 0x000eb00000000a00 */
[----:B------:R-:W-:Y:S06]  /*cd10*/  BAR.SYNC.DEFER_BLOCKING 0x0 ;  /* 0x0000000000007b1d */ /* 0x000fec0000010000 */
[----:B--2---:R-:W2:Y:S04]  /*cd20*/  @!P0 LDG.E R35, desc[UR10][R36.64+0x8] ;  /* 0x0000080a24238981 */ /* 0x004ea8000c1e1900 */
[----:B------:R-:W2:Y:S01]  /*cd30*/  @P0 LDG.E R35, desc[UR10][R30.64+0x1c] ;  /* 0x00001c0a1e230981 */ /* 0x000ea2000c1e1900 */
[----:B------:R-:W-:-:S02]  /*cd40*/  CS2R R44, SRZ ;  /* 0x00000000002c7805 */ /* 0x000fc4000001ff00 */
[----:B--2---:R-:W-:-:S13]  /*cd50*/  ISETP.NE.AND P0, PT, R35, RZ, PT ;  /* 0x000000ff2300720c */ /* 0x004fda0003f05270 */
[----:B------:R-:W-:Y:S05]  /*cd60*/  @!P0 BRA `(.L_x_221) ;  /* 0x0000002000148947 */ /* 0x000fea0003800000 */
[----:B------:R-:W2:Y:S01]  /*cd70*/  LDG.E R36, desc[UR10][R36.64] ;  /* 0x0000000a24247981 */ /* 0x000ea2000c1e1900 */
[----:B------:R-:W-:Y:S01]  /*cd80*/  BSSY.RECONVERGENT B1, `(.L_x_221) ;  /* 0x0000203000017945 */ /* 0x000fe20003800200 */
[----:B-1----:R-:W-:Y:S01]  /*cd90*/  IMAD.MOV.U32 R13, RZ, RZ, RZ ;  /* 0x000000ffff0d7224 */ /* 0x002fe200078e00ff */
[----:B------:R-:W-:Y:S01]  /*cda0*/  MOV R12, R14 ;  /* 0x0000000e000c7202 */ /* 0x000fe20000000f00 */
[----:B------:R-:W-:Y:S01]  /*cdb0*/  IMAD.MOV.U32 R10, RZ, RZ, RZ ;  /* 0x000000ffff0a7224 */ /* 0x000fe200078e00ff */
[----:B------:R-:W-:Y:S01]  /*cdc0*/  CS2R R44, SRZ ;  /* 0x00000000002c7805 */ /* 0x000fe2000001ff00 */
[----:B------:R-:W1:Y:S01]  /*cdd0*/  LDCU.64 UR20, c[0x0][0x380] ;  /* 0x00007000ff1477ac */ /* 0x000e620008000a00 */
[----:B------:R-:W3:Y:S02]  /*cde0*/  LDCU.64 UR22, c[0x0][0x380] ;  /* 0x00007000ff1677ac */ /* 0x000ee40008000a00 */
[----:B-123--:R-:W-:-:S07]  /*cdf0*/  LOP3.LUT R34, R36, 0x2, RZ, 0xc0, !PT ;  /* 0x0000000224227812 */ /* 0x00efce00078ec0ff */
.L_x_261:
[----:B------:R-:W1:Y:S01]  /*ce00*/  LDCU.64 UR8, c[0x0][0x380] ;  /* 0x00007000ff0877ac */ /* 0x000e620008000a00 */
[----:B------:R-:W-:Y:S01]  /*ce10*/  BSSY.RELIABLE B0, `(.L_x_222) ;  /* 0x0000037000007945 */ /* 0x000fe20003800100 */
[----:B-1----:R-:W-:-:S04]  /*ce20*/  UISETP.NE.U32.AND UP0, UPT, UR8, URZ, UPT ;  /* 0x000000ff0800728c */ /* 0x002fc8000bf05070 */
[----:B------:R-:W-:-:S09]  /*ce30*/  UISETP.NE.AND.EX UP0, UPT, UR9, URZ, UPT, UP0 ;  /* 0x000000ff0900728c */ /* 0x000fd2000bf05300 */
[----:B------:R-:W-:Y:S05]  /*ce40*/  BRA.U UP0, `(.L_x_223) ;  /* 0x00000001004c7547 */ /* 0x000fea000b800000 */
.L_x_225:
[----:B------:R-:W-:-:S04]  /*ce50*/  IMAD.MOV.U32 R17, RZ, RZ, 0x8 ;  /* 0x00000008ff117424 */ /* 0x000fc800078e00ff */
[----:B------:R-:W-:-:S06]  /*ce60*/  IMAD.WIDE.U32 R16, R10, R17, UR6 ;  /* 0x000000060a107e25 */ /* 0x000fcc000f8e0011 */
        /* <DEDUP_REMOVED lines=17> */
.L_x_223:
[----:B------:R-:W2:Y:S02]  /*cf80*/  LDG.E R4, desc[UR10][R30.64+0x18] ;  /* 0x0000180a1e047981 */ /* 0x000ea4000c1e1900 */
[----:B--2---:R-:W-:-:S04]  /*cf90*/  VIADD R4, R4, 0x3 ;  /* 0x0000000304047836 */ /* 0x004fc80000000000 */
[----:B------:R-:W-:Y:S01]  /*cfa0*/  IMAD.SHL.U32 R5, R4, 0x2, RZ ;  /* 0x0000000204057824 */ /* 0x000fe200078e00ff */
[----:B------:R-:W-:-:S04]  /*cfb0*/  SHF.R.U32.HI R4, RZ, 0x1f, R4 ;  /* 0x0000001fff047819 */ /* 0x000fc80000011604 */
[----:B------:R-:W-:-:S04]  /*cfc0*/  LOP3.LUT R5, R5, 0xfffffff8, RZ, 0xc0, !PT ;  /* 0xfffffff805057812 */ /* 0x000fc800078ec0ff */
[----:B------:R-:W-:Y:S02]  /*cfd0*/  IADD3 R20, P0, PT, R5, R30, RZ ;  /* 0x0000001e05147210 */ /* 0x000fe40007f1e0ff */
[----:B------:R-:W-:-:S04]  /*cfe0*/  LOP3.LUT R5, R4, 0x1, RZ, 0xc0, !PT ;  /* 0x0000000104057812 */ /* 0x000fc800078ec0ff */
[----:B------:R-:W-:-:S07]  /*cff0*/  IADD3.X R21, PT, PT, R5, R31, RZ, P0, !PT ;  /* 0x0000001f05157210 */ /* 0x000fce00007fe4ff */
.L_x_227:
        /* <DEDUP_REMOVED lines=15> */
[----:B------:R-:W-:Y:S01]  /*d0f0*/  IADD3 R10, PT, PT, R10, 0x1, RZ ;  /* 0x000000010a0a7810 */ /* 0x000fe20007ffe0ff */
[----:B------:R-:W-:-:S03]  /*d100*/  IMAD.IADD R13, R13, 0x1, R4 ;  /* 0x000000010d0d7824 */ /* 0x000fc600078e0204 */
[----:B------:R-:W-:-:S13]  /*d110*/  ISETP.GE.U32.AND P0, PT, R10, R35, PT ;  /* 0x000000230a00720c */ /* 0x000fda0003f06070 */
[----:B------:R-:W-:Y:S05]  /*d120*/  @P0 BREAK.RELIABLE B0 ;  /* 0x0000000000000942 */ /* 0x000fea0003800100 */
[----:B------:R-:W-:Y:S05]  /*d130*/  @!P0 BRA `(.L_x_227) ;  /* 0xfffffffc00b08947 */ /* 0x000fea000383ffff */
[----:B------:R-:W-:Y:S05]  /*d140*/  BRA `(.L_x_226) ;  /* 0x0000001c00187947 */ /* 0x000fea0003800000 */
.L_x_224:
[----:B------:R-:W-:-:S13]  /*d150*/  ISETP.GE.AND P0, PT, R11, RZ, PT ;  /* 0x000000ff0b00720c */ /* 0x000fda0003f06270 */
[----:B------:R-:W-:Y:S05]  /*d160*/  @!P0 BREAK.RELIABLE B0 ;  /* 0x0000000000008942 */ /* 0x000fea0003800100 */
[----:B------:R-:W-:Y:S05]  /*d170*/  @!P0 BRA `(.L_x_226) ;  /* 0x0000001c000c8947 */ /* 0x000fea0003800000 */
[----:B------:R-:W-:Y:S05]  /*d180*/  BSYNC.RELIABLE B0 ;  /* 0x0000000000007941 */ /* 0x000fea0003800100 */
.L_x_222:
[----:B------:R-:W-:Y:S01]  /*d190*/  IMAD.WIDE.U32 R40, R11, 0x8, R42 ;  /* 0x000000080b287825 */ /* 0x000fe200078e002a */
[----:B------:R-:W2:Y:S01]  /*d1a0*/  LDG.E.64 R16, desc[UR10][R42.64+0x10] ;  /* 0x0000100a2a107981 */ /* 0x000ea2000c1e1b00 */
[----:B------:R-:W1:Y:S03]  /*d1b0*/  LDCU.64 UR8, c[0x0][0x388] ;  /* 0x00007100ff0877ac */ /* 0x000e660008000a00 */
[----:B------:R-:W3:Y:S04]  /*d1c0*/  LDG.E.64 R50, desc[UR10][R40.64+0x28] ;  /* 0x0000280a28327981 */ /* 0x000ee8000c1e1b00 */
[----:B------:R-:W4:Y:S01]  /*d1d0*/  LDG.E.64 R18, desc[UR10][R42.64+0x8] ;  /* 0x0000080a2a127981 */ /* 0x000f22000c1e1b00 */
[----:B---3--:R-:W-:-:S02]  /*d1e0*/  SHF.R.U64 R15, R50, 0x10, R51 ;  /* 0x00000010320f7819 */ /* 0x008fc40000001233 */
[----:B------:R-:W-:Y:S02]  /*d1f0*/  LOP3.LUT R21, R50, 0xffff, RZ, 0xc0, !PT ;  /* 0x0000ffff32157812 */ /* 0x000fe400078ec0ff */
[----:B------:R-:W-:Y:S02]  /*d200*/  LOP3.LUT R15, R15, 0xffff, RZ, 0xc0, !PT ;  /* 0x0000ffff0f0f7812 */ /* 0x000fe400078ec0ff */
[----:B--2---:R-:W-:Y:S02]  /*d210*/  IADD3 R21, P0, PT, R16, R21, RZ ;  /* 0x0000001510157210 */ /* 0x004fe40007f1e0ff */
[----:B----4-:R-:W-:Y:S02]  /*d220*/  IADD3 R15, P1, PT, R18, R15, RZ ;  /* 0x0000000f120f7210 */ /* 0x010fe40007f3e0ff */
[----:B-1----:R-:W-:Y:S01]  /*d230*/  LEA R20, P2, R21, UR8, 0x3 ;  /* 0x0000000815147c11 */ /* 0x002fe2000f8418ff */
        /* <DEDUP_REMOVED lines=11> */
[----:B-1----:R-:W-:Y:S01]  /*d2f0*/  MOV R16, 0x0 ;  /* 0x0000000000107802 */ /* 0x002fe20000000f00 */
        /* <DEDUP_REMOVED lines=9> */
[----:B------:R-:W1:Y:S04]  /*d390*/  MUFU.RSQ64H R19, R39 ;  /* 0x0000002700137308 */ /* 0x000e680000001c00 */
[----:B------:R-:W-:-:S06]  /*d3a0*/  VIADD R18, R39, 0xfcb00000 ;  /* 0xfcb0000027127836 */ /* 0x000fcc0000000000 */
        /* <DEDUP_REMOVED lines=19> */
[----:B------:R-:W-:Y:S01]  /*d4e0*/  IMAD.MOV.U32 R48, RZ, RZ, R16 ;  /* 0x000000ffff307224 */ /* 0x000fe200078e0010 */
[----:B------:R-:W-:-:S07]  /*d4f0*/  MOV R49, R15 ;  /* 0x0000000f00317202 */ /* 0x000fce0000000f00 */
.L_x_229:
[----:B------:R-:W-:Y:S05]  /*d500*/  BSYNC.RECONVERGENT B2 ;  /* 0x0000000000027941 */ /* 0x000fea0003800200 */
.L_x_228:
        /* <DEDUP_REMOVED lines=14> */
[----:B------:R-:W1:Y:S02]  /*d5f0*/  LDC.64 R26, c[0x0][0x380] ;  /* 0x0000e000ff1a7b82 */ /* 0x000e640000000a00 */
[----:B-1----:R-:W2:Y:S01]  /*d600*/  LDG.E.64 R18, desc[UR10][R26.64+0x18] ;  /* 0x0000180a1a127981 */ /* 0x002ea2000c1e1b00 */
[----:B------:R-:W1:Y:S01]  /*d610*/  MUFU.RCP64H R21, R39 ;  /* 0x0000002700157308 */ /* 0x000e620000001800 */
[----:B------:R-:W-:Y:S01]  /*d620*/  IMAD.MOV.U32 R20, RZ, RZ, 0x1 ;  /* 0x00000001ff147424 */ /* 0x000fe200078e00ff */
[----:B------:R-:W-:Y:S05]  /*d630*/  BSSY.RECONVERGENT B3, `(.L_x_234) ;  /* 0x0000015000037945 */ /* 0x000fea0003800200 */
[----:B-1----:R-:W-:-:S08]  /*d640*/  DFMA R22, -R38, R20, 1 ;  /* 0x3ff000002616742b */ /* 0x002fd00000000114 */
        /* <DEDUP_REMOVED lines=18> */
[----:B------:R-:W-:-:S07]  /*d770*/  IMAD.MOV.U32 R19, RZ, RZ, R15 ;  /* 0x000000ffff137224 */ /* 0x000fce00078e000f */
.L_x_235:
[----:B------:R-:W-:Y:S05]  /*d780*/  BSYNC.RECONVERGENT B3 ;  /* 0x0000000000037941 */ /* 0x000fea0003800200 */
.L_x_234:
[----:B------:R-:W-:Y:S01]  /*d790*/  DADD R46, RZ, R18 ;  /* 0x00000000ff2e7229 */ /* 0x000fe20000000012 */
[----:B------:R-:W-:Y:S10]  /*d7a0*/  BRA `(.L_x_231) ;  /* 0x00000004004c7947 */ /* 0x000ff40003800000 */
.L_x_233:
[----:B------:R-:W1:Y:S02]  /*d7b0*/  LDC.64 R26, c[0x0][0x380] ;  /* 0x0000e000ff1a7b82 */ /* 0x000e640000000a00 */
[----:B-1----:R-:W2:Y:S01]  /*d7c0*/  LDG.E.64 R18, desc[UR10][R26.64+0x18] ;  /* 0x0000180a1a127981 */ /* 0x002ea2000c1e1b00 */
[----:B------:R-:W1:Y:S01]  /*d7d0*/  MUFU.RCP64H R21, R49 ;  /* 0x0000003100157308 */ /* 0x000e620000001800 */
[----:B------:R-:W-:Y:S01]  /*d7e0*/  IMAD.MOV.U32 R20, RZ, RZ, 0x1 ;  /* 0x00000001ff147424 */ /* 0x000fe200078e00ff */
[----:B------:R-:W-:Y:S05]  /*d7f0*/  BSSY.RECONVERGENT B3, `(.L_x_236) ;  /* 0x0000015000037945 */ /* 0x000fea0003800200 */
[----:B-1----:R-:W-:-:S08]  /*d800*/  DFMA R22, R20, -R48, 1 ;  /* 0x3ff000001416742b */ /* 0x002fd00000000830 */
        /* <DEDUP_REMOVED lines=19> */
.L_x_237:
[----:B------:R-:W-:Y:S05]  /*d940*/  BSYNC.RECONVERGENT B3 ;  /* 0x0000000000037941 */ /* 0x000fea0003800200 */
.L_x_236:
[----:B------:R-:W-:Y:S01]  /*d950*/  DADD R46, RZ, R18 ;  /* 0x00000000ff2e7229 */ /* 0x000fe20000000012 */
[----:B------:R-:W-:Y:S10]  /*d960*/  BRA `(.L_x_231) ;  /* 0x0000000000dc7947 */ /* 0x000ff40003800000 */
.L_x_232:
        /* <DEDUP_REMOVED lines=24> */
[----:B0-----:R-:W-:Y:S05]  /*daf0*/  CALL.REL.NOINC `($__internal_0_$__cuda_sm20_div_rn_f64_full) ;  /* 0x0000022400847944 */ /* 0x001fea0003c00000 */
[----:B------:R-:W-:-:S07]  /*db00*/  IMAD.MOV.U32 R19, RZ, RZ, R15 ;  /* 0x000000ffff137224 */ /* 0x000fce00078e000f */
.L_x_240:
[----:B------:R-:W-:Y:S05]  /*db10*/  BSYNC.RECONVERGENT B3 ;  /* 0x0000000000037941 */ /* 0x000fea0003800200 */
.L_x_239:
[----:B------:R-:W-:Y:S01]  /*db20*/  DADD R46, RZ, R18 ;  /* 0x00000000ff2e7229 */ /* 0x000fe20000000012 */
[----:B------:R-:W-:Y:S10]  /*db30*/  BRA `(.L_x_231) ;  /* 0x0000000000687947 */ /* 0x000ff40003800000 */
.L_x_238:
        /* <DEDUP_REMOVED lines=24> */
.L_x_242:
[----:B------:R-:W-:Y:S05]  /*dcc0*/  BSYNC.RECONVERGENT B3 ;  /* 0x0000000000037941 */ /* 0x000fea0003800200 */
.L_x_241:
[----:B------:R-:W-:-:S11]  /*dcd0*/  DADD R46, RZ, R18 ;  /* 0x00000000ff2e7229 */ /* 0x000fd60000000012 */
.L_x_231:
[----:B------:R-:W-:Y:S05]  /*dce0*/  BSYNC.RECONVERGENT B2 ;  /* 0x0000000000027941 */ /* 0x000fea0003800200 */
.L_x_230:
        /* <DEDUP_REMOVED lines=15> */
[----:B------:R-:W1:Y:S02]  /*dde0*/  MUFU.RCP64H R19, R17 ;  /* 0x0000001100137308 */ /* 0x000e640000001800 */
[----:B-1----:R-:W-:-:S08]  /*ddf0*/  DFMA R22, -R16, R18, 1 ;  /* 0x3ff000001016742b */ /* 0x002fd00000000112 */
        /* <DEDUP_REMOVED lines=11> */
[----:B------:R-:W-:Y:S01]  /*deb0*/  MOV R18, R16 ;  /* 0x0000001000127202 */ /* 0x000fe20000000f00 */
[----:B------:R-:W-:Y:S01]  /*dec0*/  IMAD.MOV.U32 R15, RZ, RZ, R21 ;  /* 0x000000ffff0f7224 */ /* 0x000fe200078e0015 */
[----:B------:R-:W-:-:S07]  /*ded0*/  MOV R16, 0xdef0 ;  /* 0x0000def000107802 */ /* 0x000fce0000000f00 */
[----:B0----5:R-:W-:Y:S05]  /*dee0*/  CALL.REL.NOINC `($__internal_0_$__cuda_sm20_div_rn_f64_full) ;  /* 0x0000022000887944 */ /* 0x021fea0003c00000 */
[----:B------:R-:W-:Y:S02]  /*def0*/  IMAD.MOV.U32 R54, RZ, RZ, R18 ;  /* 0x000000ffff367224 */ /* 0x000fe400078e0012 */
[----:B------:R-:W-:-:S07]  /*df00*/  IMAD.MOV.U32 R55, RZ, RZ, R15 ;  /* 0x000000ffff377224 */ /* 0x000fce00078e000f */
.L_x_246:
[----:B------:R-:W-:Y:S05]  /*df10*/  BSYNC.RECONVERGENT B3 ;  /* 0x0000000000037941 */ /* 0x000fea0003800200 */
.L_x_245:
[----:B------:R-:W1:Y:S01]  /*df20*/  MUFU.RCP64H R17, R51 ;  /* 0x0000003300117308 */ /* 0x000e620000001800 */
[----:B------:R-:W-:Y:S01]  /*df30*/  IMAD.MOV.U32 R16, RZ, RZ, 0x1 ;  /* 0x00000001ff107424 */ /* 0x000fe200078e00ff */
[----:B-----5:R-:W-:Y:S01]  /*df40*/  FSETP.GEU.AND P1, PT, |R53|, 6.5827683646048100446e-37, PT ;  /* 0x036000003500780b */ /* 0x020fe20003f2e200 */
[----:B------:R-:W-:Y:S04]  /*df50*/  BSSY.RECONVERGENT B3, `(.L_x_247) ;  /* 0x0000013000037945 */ /* 0x000fe80003800200 */
        /* <DEDUP_REMOVED lines=18> */
.L_x_248:
[----:B------:R-:W-:Y:S05]  /*e080*/  BSYNC.RECONVERGENT B3 ;  /* 0x0000000000037941 */ /* 0x000fea0003800200 */
.L_x_247:
[----:B------:R-:W-:-:S08]  /*e090*/  DADD R18, -R18, R54 ;  /* 0x0000000012127229 */ /* 0x000fd00000000136 */
[----:B------:R-:W-:-:S11]  /*e0a0*/  DADD R46, R46, R18 ;  /* 0x000000002e2e7229 */ /* 0x000fd60000000012 */
.L_x_244:
[----:B------:R-:W-:Y:S05]  /*e0b0*/  BSYNC.RECONVERGENT B2 ;  /* 0x0000000000027941 */ /* 0x000fea0003800200 */
.L_x_243:
        /* <DEDUP_REMOVED lines=12> */
[C---:B------:R-:W-:Y:S02]  /*e180*/  SHF.L.U64.HI R21, R4.reuse, 0x3, R5 ;  /* 0x0000000304157819 */ /* 0x040fe40000010205 */
[----:B------:R-:W-:-:S05]  /*e190*/  SHF.L.U32 R20, R4, 0x3, RZ ;  /* 0x0000000304147819 */ /* 0x000fca00000006ff */
[----:B------:R-:W-:-:S03]  /*e1a0*/  IMAD.WIDE.U32 R18, R4, 0x18, R20 ;  /* 0x0000001804127825 */ /* 0x000fc600078e0014 */
[----:B------:R-:W-:-:S04]  /*e1b0*/  IADD3 R22, P0, PT, R40, R18, RZ ;  /* 0x0000001228167210 */ /* 0x000fc80007f1e0ff */
[----:B------:R-:W-:-:S05]  /*e1c0*/  IADD3.X R23, PT, PT, R41, R19, R15, P0, !PT ;  /* 0x0000001329177210 */ /* 0x000fca00007fe40f */
[----:B------:R1:W3:Y:S01]  /*e1d0*/  LDG.E.64 R18, desc[UR10][R22.64+0x28] ;  /* 0x0000280a16127981 */ /* 0x0002e2000c1e1b00 */
[----:B------:R-:W-:Y:S01]  /*e1e0*/  IADD3 R52, P0, PT, R24, R20, RZ ;  /* 0x0000001418347210 */ /* 0x000fe20007f1e0ff */
[----:B------:R-:W-:-:S04]  /*e1f0*/  IMAD.WIDE.U32 R26, R4, 0x18, R22 ;  /* 0x00000018041a7825 */ /* 0x000fc800078e0016 */
[----:B------:R-:W-:Y:S01]  /*e200*/  IMAD.X R53, R25, 0x1, R21, P0 ;  /* 0x0000000119357824 */ /* 0x000fe200000e0615 */
[----:B------:R-:W-:Y:S01]  /*e210*/  IADD3 R40, P0, PT, R20, R26, RZ ;  /* 0x0000001a14287210 */ /* 0x000fe20007f1e0ff */
[C---:B------:R-:W-:Y:S02]  /*e220*/  IMAD.IADD R27, R15.reuse, 0x1, R27 ;  /* 0x000000010f1b7824 */ /* 0x040fe400078e021b */
[----:B------:R-:W-:Y:S02]  /*e230*/  IMAD.WIDE.U32 R4, R4, 0x18, R52 ;  /* 0x0000001804047825 */ /* 0x000fe400078e0034 */
[----:B------:R-:W5:Y:S02]  /*e240*/  LDG.E.64 R52, desc[UR10][R52.64+0x28] ;  /* 0x0000280a34347981 */ /* 0x000f64000c1e1b00 */
[----:B------:R-:W-:Y:S02]  /*e250*/  IMAD.IADD R5, R15, 0x1, R5 ;  /* 0x000000010f057824 */ /* 0x000fe400078e0205 */
[----:B------:R-:W-:Y:S01]  /*e260*/  IMAD.X R41, R27, 0x1, R21, P0 ;  /* 0x000000011b297824 */ /* 0x000fe200000e0615 */
[----:B------:R4:W5:Y:S04]  /*e270*/  LDG.E.64 R50, desc[UR10][R26.64+0x28] ;  /* 0x0000280a1a327981 */ /* 0x000968000c1e1b00 */
[----:B------:R-:W5:Y:S04]  /*e280*/  LDG.E.64 R4, desc[UR10][R4.64+0x28] ;  /* 0x0000280a04047981 */ /* 0x000f68000c1e1b00 */
[----:B------:R-:W5:Y:S01]  /*e290*/  LDG.E.64 R40, desc[UR10][R40.64+0x28] ;  /* 0x0000280a28287981 */ /* 0x000f62000c1e1b00 */
[----:B------:R-:W-:Y:S01]  /*e2a0*/  MOV R20, 0x1 ;  /* 0x0000000100147802 */ /* 0x000fe20000000f00 */
        /* <DEDUP_REMOVED lines=14> */
[----:B----4-:R-:W-:Y:S05]  /*e390*/  @P0 BRA P1, `(.L_x_252) ;  /* 0x00000000001c0947 */ /* 0x010fea0000800000 */
[----:B------:R-:W-:Y:S01]  /*e3a0*/  IMAD.MOV.U32 R18, RZ, RZ, R16 ;  /* 0x000000ffff127224 */ /* 0x000fe200078e0010 */
[----:B------:R-:W-:Y:S01]  /*e3b0*/  MOV R16, 0xe3f0 ;  /* 0x0000e3f000107802 */ /* 0x000fe20000000f00 */
[----:B------:R-:W-:Y:S02]  /*e3c0*/  IMAD.MOV.U32 R20, RZ, RZ, R22 ;  /* 0x000000ffff147224 */ /* 0x000fe400078e0016 */
[----:B------:R-:W-:-:S07]  /*e3d0*/  IMAD.MOV.U32 R15, RZ, RZ, R23 ;  /* 0x000000ffff0f7224 */ /* 0x000fce00078e0017 */
[----:B0----5:R-:W-:Y:S05]  /*e3e0*/  CALL.REL.NOINC `($__internal_0_$__cuda_sm20_div_rn_f64_full) ;  /* 0x0000021c00487944 */ /* 0x021fea0003c00000 */
[----:B------:R-:W-:Y:S01]  /*e3f0*/  IMAD.MOV.U32 R54, RZ, RZ, R18 ;  /* 0x000000ffff367224 */ /* 0x000fe200078e0012 */
[----:B------:R-:W-:-:S07]  /*e400*/  MOV R55, R15 ;  /* 0x0000000f00377202 */ /* 0x000fce0000000f00 */
.L_x_252:
[----:B------:R-:W-:Y:S05]  /*e410*/  BSYNC.RECONVERGENT B3 ;  /* 0x0000000000037941 */ /* 0x000fea0003800200 */
.L_x_251:
[----:B-----5:R-:W1:Y:S01]  /*e420*/  MUFU.RCP64H R17, R41 ;  /* 0x0000002900117308 */ /* 0x020e620000001800 */
[----:B------:R-:W-:Y:S01]  /*e430*/  IMAD.MOV.U32 R16, RZ, RZ, 0x1 ;  /* 0x00000001ff107424 */ /* 0x000fe200078e00ff */
[----:B------:R-:W-:Y:S01]  /*e440*/  DADD R50, -R50, R48 ;  /* 0x0000000032327229 */ /* 0x000fe20000000130 */
[----:B------:R-:W-:Y:S09]  /*e450*/  BSSY.RECONVERGENT B3, `(.L_x_253) ;  /* 0x0000014000037945 */ /* 0x000ff20003800200 */
[----:B------:R-:W-:Y:S01]  /*e460*/  FSETP.GEU.AND P1, PT, |R51|, 6.5827683646048100446e-37, PT ;  /* 0x036000003300780b */ /* 0x000fe20003f2e200 */
        /* <DEDUP_REMOVED lines=18> */
.L_x_254:
[----:B------:R-:W-:Y:S05]  /*e590*/  BSYNC.RECONVERGENT B3 ;  /* 0x0000000000037941 */ /* 0x000fea0003800200 */
.L_x_253:
        /* <DEDUP_REMOVED lines=42> */
[----:B------:R-:W1:Y:S01]  /*e840*/  MUFU.RCP64H R27, R39 ;  /* 0x00000027001b7308 */ /* 0x000e620000001800 */
        /* <DEDUP_REMOVED lines=9> */
[----:B-1----:R-:W-:-:S03]  /*e8e0*/  DFMA R58, -R38, R26, 1 ;  /* 0x3ff00000263a742b */ /* 0x002fc6000000011a */
        /* <DEDUP_REMOVED lines=31> */
.L_x_256:
[----:B------:R-:W-:Y:S05]  /*eae0*/  BSYNC.RECONVERGENT B0 ;  /* 0x0000000000007941 */ /* 0x000fea0003800200 */
.L_x_255:
        /* <DEDUP_REMOVED lines=17> */
.L_x_258:
[----:B------:R-:W-:Y:S05]  /*ec00*/  BSYNC.RECONVERGENT B0 ;  /* 0x0000000000007941 */ /* 0x000fea0003800200 */
.L_x_257:
        /* <DEDUP_REMOVED lines=13> */
[----:B0-----:R-:W-:Y:S05]  /*ece0*/  CALL.REL.NOINC `($__internal_0_$__cuda_sm20_div_rn_f64_full) ;  /* 0x0000021400087944 */ /* 0x001fea0003c00000 */
[----:B------:R-:W-:-:S07]  /*ecf0*/  IMAD.MOV.U32 R19, RZ, RZ, R15 ;  /* 0x000000ffff137224 */ /* 0x000fce00078e000f */
.L_x_260:
[----:B------:R-:W-:Y:S05]  /*ed00*/  BSYNC.RECONVERGENT B3 ;  /* 0x0000000000037941 */ /* 0x000fea0003800200 */
.L_x_259:
[----:B------:R-:W-:-:S11]  /*ed10*/  DADD R46, R46, -R18 ;  /* 0x000000002e2e7229 */ /* 0x000fd60000000812 */
.L_x_250:
[----:B------:R-:W-:Y:S05]  /*ed20*/  BSYNC.RECONVERGENT B2 ;  /* 0x0000000000027941 */ /* 0x000fea0003800200 */
.L_x_249:
        /* <DEDUP_REMOVED lines=8> */
.L_x_226:
[----:B------:R-:W-:Y:S05]  /*edb0*/  BSYNC.RECONVERGENT B1 ;  /* 0x0000000000017941 */ /* 0x000fea0003800200 */
.L_x_221:
[----:B------:R-:W2:Y:S01]  /*edc0*/  S2UR UR9, SR_CgaCtaId ;  /* 0x00000000000979c3 */ /* 0x000ea20000008800 */
[----:B------:R3:W-:Y:S01]  /*edd0*/  STS.64 [R0], R44 ;  /* 0x0000002c00007388 */ /* 0x0007e20000000a00 */
[----:B------:R-:W-:Y:S01]  /*ede0*/  UISETP.GE.U32.AND UP0, UPT, UR14, 0x2, UPT ;  /* 0x000000020e00788c */ /* 0x000fe2000bf06070 */
[----:B------:R-:W-:Y:S02]  /*edf0*/  UMOV UR8, 0x400 ;  /* 0x0000040000087882 */ /* 0x000fe40000000000 */
[----:B--2---:R-:W-:-:S03]  /*ee00*/  ULEA UR8, UR9, UR8, 0x18 ;  /* 0x0000000809087291 */ /* 0x004fc6000f8ec0ff */
[----:B------:R-:W-:Y:S06]  /*ee10*/  BAR.SYNC.DEFER_BLOCKING 0x0 ;  /* 0x0000000000007b1d */ /* 0x000fec0000010000 */
[----:B---3--:R-:W-:Y:S05]  /*ee20*/  BRA.U !UP0, `(.L_x_262) ;  /* 0x00000001083c7547 */ /* 0x008fea000b800000 */
[----:B------:R-:W-:-:S05]  /*ee30*/  UMOV UR9, 0x1 ;  /* 0x0000000100097882 */ /* 0x000fca0000000000 */
.L_x_263:
[----:B-12---:R-:W-:Y:S01]  /*ee40*/  MOV R5, UR9 ;  /* 0x0000000900057c02 */ /* 0x006fe20008000f00 */
        /* <DEDUP_REMOVED lines=8> */
[----:B------:R-:W1:Y:S02]  /*eed0*/  @!P0 LDS.64 R4, [R12] ;  /* 0x000000000c048984 */ /* 0x000e640000000a00 */
[----:B-1----:R-:W-:-:S07]  /*eee0*/  @!P0 DADD R4, R4, R10 ;  /* 0x0000000004048229 */ /* 0x002fce000000000a */
[----:B------:R2:W-:Y:S01]  /*eef0*/  @!P0 STS.64 [R0], R4 ;  /* 0x0000000400008388 */ /* 0x0005e20000000a00 */
[----:B------:R-:W-:Y:S06]  /*ef00*/  BAR.SYNC.DEFER_BLOCKING 0x0 ;  /* 0x0000000000007b1d */ /* 0x000fec0000010000 */
[----:B------:R-:W-:Y:S05]  /*ef10*/  BRA.U !UP0, `(.L_x_263) ;  /* 0xfffffffd08c87547 */ /* 0x000fea000b83ffff */
.L_x_262:
[----:B-1----:R-:W1:Y:S02]  /*ef20*/  LDS.64 R10, [UR8] ;  /* 0x00000008ff0a7984 */ /* 0x002e640008000a00 */
.L_x_195:
[----:B012---:R-:W-:Y:S01]  /*ef30*/  DADD R4, R10, R8 ;  /* 0x000000000a047229 */ /* 0x007fe20000000008 */
[----:B------:R-:W-:Y:S01]  /*ef40*/  UMOV UR8, 0x812dea11 ;  /* 0x812dea1100087882 */ /* 0x000fe20000000000 */
[----:B------:R-:W-:Y:S01]  /*ef50*/  DADD R12, R2, R2 ;  /* 0x00000000020c7229 */ /* 0x000fe20000000002 */
[----:B------:R-:W-:Y:S01]  /*ef60*/  UMOV UR9, 0x3d719799 ;  /* 0x3d71979900097882 */ /* 0x000fe20000000000 */
[----:B------:R-:W-:Y:S06]  /*ef70*/  BSSY.RECONVERGENT B1, `(.L_x_264) ;  /* 0x0000029000017945 */ /* 0x000fec0003800200 */
[----:B------:R-:W-:-:S08]  /*ef80*/  DADD R16, R4, -R12 ;  /* 0x0000000004107229 */ /* 0x000fd0000000080c */
[----:B------:R-:W-:-:S06]  /*ef90*/  DSETP.NEU.AND P0, PT, R16, +INF , PT ;  /* 0x7ff000001000742a */ /* 0x000fcc0003f0d000 */
[----:B------:R-:W-:-:S14]  /*efa0*/  DSETP.GEU.AND P0, PT, R16, -UR8, P0 ;  /* 0x8000000810007e2a */ /* 0x000fdc000870e000 */
[----:B------:R-:W-:Y:S02]  /*efb0*/  @!P0 DADD R4, -RZ, -R6 ;  /* 0x00000000ff048229 */ /* 0x000fe40000000906 */
[----:B------:R-:W-:-:S08]  /*efc0*/  @!P0 DSETP.GEU.AND P1, PT, R10, R8, PT ;  /* 0x000000080a00822a */ /* 0x000fd00003f2e000 */
[----:B------:R-:W-:Y:S02]  /*efd0*/  @!P0 FSEL R4, R4, R6, !P1 ;  /* 0x0000000604048208 */ /* 0x000fe40004800000 */
[----:B------:R-:W-:-:S06]  /*efe0*/  @!P0 FSEL R5, R5, R7, !P1 ;  /* 0x0000000705058208 */ /* 0x000fcc0004800000 */
[----:B------:R-:W-:Y:S01]  /*eff0*/  @!P0 DADD R4, R4, UR12 ;  /* 0x0000000c04048e29 */ /* 0x000fe20008000000 */
[----:B------:R-:W-:Y:S10]  /*f000*/  @!P0 BRA `(.L_x_265) ;  /* 0x00000000007c8947 */ /* 0x000ff40003800000 */
[----:B------:R-:W-:Y:S01]  /*f010*/  UMOV UR8, 0x812dea11 ;  /* 0x812dea1100087882 */ /* 0x000fe20000000000 */
[----:B------:R-:W-:Y:S01]  /*f020*/  UMOV UR9, 0x3d719799 ;  /* 0x3d71979900097882 */ /* 0x000fe20000000000 */
[----:B------:R-:W-:Y:S01]  /*f030*/  IMAD.U32 R4, RZ, RZ, UR12 ;  /* 0x0000000cff047e24 */ /* 0x000fe2000f8e00ff */
[----:B------:R-:W-:Y:S01]  /*f040*/  DSETP.GTU.AND P0, PT, R16, UR8, PT ;  /* 0x0000000810007e2a */ /* 0x000fe2000bf0c000 */
[----:B------:R-:W-:-:S13]  /*f050*/  IMAD.U32 R5, RZ, RZ, UR13 ;  /* 0x0000000dff057e24 */ /* 0x000fda000f8e00ff */
[----:B------:R-:W-:Y:S05]  /*f060*/  @!P0 BRA `(.L_x_265) ;  /* 0x0000000000648947 */ /* 0x000fea0003800000 */
[----:B------:R-:W0:Y:S01]  /*f070*/  MUFU.RCP64H R5, R17 ;  /* 0x0000001100057308 */ /* 0x000e220000001800 */
[----:B------:R-:W-:Y:S01]  /*f080*/  MOV R4, 0x1 ;  /* 0x0000000100047802 */ /* 0x000fe20000000f00 */
[----:B------:R-:W-:Y:S01]  /*f090*/  DADD R8, R10, -R8 ;  /* 0x000000000a087229 */ /* 0x000fe20000000808 */
[----:B------:R-:W-:Y:S07]  /*f0a0*/  BSSY.RECONVERGENT B2, `(.L_x_266) ;  /* 0x0000014000027945 */ /* 0x000fee0003800200 */
[----:B------:R-:W-:-:S02]  /*f0b0*/  DMUL R8, R8, R6 ;  /* 0x0000000608087228 */ /* 0x000fc40000000000 */
[----:B0-----:R-:W-:-:S06]  /*f0c0*/  DFMA R12, -R16, R4, 1 ;  /* 0x3ff00000100c742b */ /* 0x001fcc0000000104 */
[----:B------:R-:W-:Y:S02]  /*f0d0*/  DMUL R20, R8, 0.5 ;  /* 0x3fe0000008147828 */ /* 0x000fe40000000000 */
[----:B------:R-:W-:-:S08]  /*f0e0*/  DFMA R12, R12, R12, R12 ;  /* 0x0000000c0c0c722b */ /* 0x000fd0000000000c */
[----:B------:R-:W-:Y:S01]  /*f0f0*/  FSETP.GEU.AND P1, PT, |R21|, 6.5827683646048100446e-37, PT ;  /* 0x036000001500780b */ /* 0x000fe20003f2e200 */
        /* <DEDUP_REMOVED lines=12> */
[----:B------:R-:W-:Y:S05]  /*f1c0*/  CALL.REL.NOINC `($__internal_0_$__cuda_sm20_div_rn_f64_full) ;  /* 0x0000020c00d07944 */ /* 0x000fea0003c00000 */
[----:B------:R-:W-:-:S07]  /*f1d0*/  IMAD.MOV.U32 R19, RZ, RZ, R15 ;  /* 0x000000ffff137224 */ /* 0x000fce00078e000f */
.L_x_267:
[----:B------:R-:W-:Y:S05]  /*f1e0*/  BSYNC.RECONVERGENT B2 ;  /* 0x0000000000027941 */ /* 0x000fea0003800200 */
.L_x_266:
[----:B------:R-:W-:-:S11]  /*f1f0*/  DADD R4, R18, UR12 ;  /* 0x0000000c12047e29 */ /* 0x000fd60008000000 */
.L_x_265:
[----:B------:R-:W-:Y:S05]  /*f200*/  BSYNC.RECONVERGENT B1 ;  /* 0x0000000000017941 */ /* 0x000fea0003800200 */
.L_x_264:
[----:B------:R-:W2:Y:S01]  /*f210*/  LDG.E.64 R16, desc[UR10][R30.64+0x10] ;  /* 0x0000100a1e107981 */ /* 0x000ea2000c1e1b00 */
[----:B------:R-:W0:Y:S03]  /*f220*/  LDC.64 R26, c[0x0][0x388] ;  /* 0x0000e200ff1a7b82 */ /* 0x000e260000000a00 */
[----:B------:R-:W3:Y:S04]  /*f230*/  LDG.E.64 R38, desc[UR10][R30.64+0x8] ;  /* 0x0000080a1e267981 */ /* 0x000ee8000c1e1b00 */
[----:B------:R-:W4:Y:S01]  /*f240*/  LDG.E.64 R22, desc[UR10][R30.64+0x20] ;  /* 0x0000200a1e167981 */ /* 0x000f22000c1e1b00 */
[----:B--2---:R-:W-:Y:S02]  /*f250*/  LOP3.LUT R9, R17, 0xffff, RZ, 0xc0, !PT ;  /* 0x0000ffff11097812 */ /* 0x004fe400078ec0ff */
[----:B------:R-:W-:-:S02]  /*f260*/  PRMT R7, R16, 0x7732, RZ ;  /* 0x0000773210077816 */ /* 0x000fc400000000ff */
[C---:B---3--:R-:W-:Y:S02]  /*f270*/  IADD3 R9, P1, PT, R38.reuse, R9, RZ ;  /* 0x0000000926097210 */ /* 0x048fe40007f3e0ff */
[----:B------:R-:W-:-:S03]  /*f280*/  IADD3 R7, P0, PT, R38, R7, RZ ;  /* 0x0000000726077210 */ /* 0x000fc60007f1e0ff */
[----:B------:R-:W-:Y:S01]  /*f290*/  IMAD.X R10, RZ, RZ, R39, P1 ;  /* 0x000000ffff0a7224 */ /* 0x000fe200008e0627 */
[----:B------:R-:W-:Y:S02]  /*f2a0*/  IADD3.X R12, PT, PT, RZ, R39, RZ, P0, !PT ;  /* 0x00000027ff0c7210 */ /* 0x000fe400007fe4ff */
[-C--:B0-----:R-:W-:Y:S02]  /*f2b0*/  LEA R8, P1, R9, R26.reuse, 0x3 ;  /* 0x0000001a09087211 */ /* 0x081fe400078218ff */
[----:B------:R-:W-:Y:S02]  /*f2c0*/  LEA R6, P0, R7, R26, 0x3 ;  /* 0x0000001a07067211 */ /* 0x000fe400078018ff */
[-C--:B------:R-:W-:Y:S02]  /*f2d0*/  LEA.HI.X R9, R9, R27.reuse, R10, 0x3, P1 ;  /* 0x0000001b09097211 */ /* 0x080fe400008f1c0a */
[----:B------:R-:W-:-:S03]  /*f2e0*/  LEA.HI.X R7, R7, R27, R12, 0x3, P0 ;  /* 0x0000001b07077211 */ /* 0x000fc600000f1c0c */
[----:B------:R-:W2:Y:S04]  /*f2f0*/  LDG.E.64 R56, desc[UR10][R8.64+0x8] ;  /* 0x0000080a08387981 */ /* 0x000ea8000c1e1b00 */
[----:B------:R-:W2:Y:S04]  /*f300*/  LDG.E.64 R12, desc[UR10][R6.64+0x8] ;  /* 0x0000080a060c7981 */ /* 0x000ea8000c1e1b00 */
[----:B------:R-:W3:Y:S04]  /*f310*/  LDG.E.64 R40, desc[UR10][R8.64] ;  /* 0x0000000a08287981 */ /* 0x000ee8000c1e1b00 */
[----:B------:R-:W3:Y:S04]  /*f320*/  LDG.E.64 R36, desc[UR10][R6.64] ;  /* 0x0000000a06247981 */ /* 0x000ee8000c1e1b00 */
[----:B------:R-:W5:Y:S04]  /*f330*/  LDG.E.64 R18, desc[UR10][R8.64+0x10] ;  /* 0x0000100a08127981 */ /* 0x000f68000c1e1b00 */
[----:B------:R-:W5:Y:S01]  /*f340*/  LDG.E.64 R10, desc[UR10][R6.64+0x10] ;  /* 0x0000100a060a7981 */ /* 0x000f62000c1e1b00 */
[----:B------:R-:W-:-:S02]  /*f350*/  LOP3.LUT R15, R16, 0xffff, RZ, 0xc0, !PT ;  /* 0x0000ffff100f7812 */ /* 0x000fc400078ec0ff */
[----:B------:R-:W-:Y:S02]  /*f360*/  PRMT R17, R17, 0x7732, RZ ;  /* 0x0000773211117816 */ /* 0x000fe400000000ff */
[C---:B------:R-:W-:Y:S02]  /*f370*/  IADD3 R15, P0, PT, R38.reuse, R15, RZ ;  /* 0x0000000f260f7210 */ /* 0x040fe40007f1e0ff */
[----:B------:R-:W-:-:S03]  /*f380*/  IADD3 R17, P1, PT, R38, R17, RZ ;  /* 0x0000001126117210 */ /* 0x000fc60007f3e0ff */
[--C-:B------:R-:W-:Y:S01]  /*f390*/  IMAD.X R20, RZ, RZ, R39.reuse, P0 ;  /* 0x000000ffff147224 */ /* 0x100fe200000e0627 */
[-C--:B------:R-:W-:Y:S01]  /*f3a0*/  LEA R24, P0, R15, R26.reuse, 0x3 ;  /* 0x0000001a0f187211 */ /* 0x080fe200078018ff */
[----:B------:R-:W-:Y:S01]  /*f3b0*/  IMAD.X R16, RZ, RZ, R39, P1 ;  /* 0x000000ffff107224 */ /* 0x000fe200008e0627 */
[----:B------:R-:W-:Y:S02]  /*f3c0*/  LEA R26, P1, R17, R26, 0x3 ;  /* 0x0000001a111a7211 */ /* 0x000fe400078218ff */
[-C--:B------:R-:W-:Y:S02]  /*f3d0*/  LEA.HI.X R25, R15, R27.reuse, R20, 0x3, P0 ;  /* 0x0000001b0f197211 */ /* 0x080fe400000f1c14 */
[----:B------:R-:W-:Y:S02]  /*f3e0*/  LEA.HI.X R27, R17, R27, R16, 0x3, P1 ;  /* 0x0000001b111b7211 */ /* 0x000fe400008f1c10 */
[----:B------:R-:W5:Y:S04]  /*f3f0*/  LDG.E.64 R16, desc[UR10][R30.64+0x28] ;  /* 0x0000280a1e107981 */ /* 0x000f68000c1e1b00 */
[----:B------:R-:W5:Y:S04]  /*f400*/  LDG.E.64 R44, desc[UR10][R24.64] ;  /* 0x0000000a182c7981 */ /* 0x000f68000c1e1b00 */
[----:B------:R-:W5:Y:S04]  /*f410*/  LDG.E.64 R64, desc[UR10][R24.64+0x8] ;  /* 0x0000080a18407981 */ /* 0x000f68000c1e1b00 */
[----:B------:R-:W5:Y:S04]  /*f420*/  LDG.E.64 R42, desc[UR10][R24.64+0x10] ;  /* 0x0000100a182a7981 */ /* 0x000f68000c1e1b00 */
[----:B------:R-:W5:Y:S04]  /*f430*/  LDG.E.64 R54, desc[UR10][R26.64] ;  /* 0x0000000a1a367981 */ /* 0x000f68000c1e1b00 */
[----:B------:R-:W5:Y:S04]  /*f440*/  LDG.E.64 R20, desc[UR10][R26.64+0x8] ;  /* 0x0000080a1a147981 */ /* 0x000f68000c1e1b00 */
[----:B------:R0:W5:Y:S02]  /*f450*/  LDG.E.64 R52, desc[UR10][R26.64+0x10] ;  /* 0x0000100a1a347981 */ /* 0x000164000c1e1b00 */
[----:B0-----:R-:W-:Y:S01]  /*f460*/  IMAD.MOV.U32 R26, RZ, RZ, 0x0 ;  /* 0x00000000ff1a7424 */ /* 0x001fe200078e00ff */
[----:B------:R-:W-:Y:S01]  /*f470*/  MOV R27, 0x3fd80000 ;  /* 0x3fd80000001b7802 */ /* 0x000fe20000000f00 */
[----:B----4-:R-:W-:-:S06]  /*f480*/  DSETP.GEU.AND P0, PT, R4, R22, PT ;  /* 0x000000160400722a */ /* 0x010fcc0003f0e000 */
[----:B------:R-:W-:Y:S02]  /*f490*/  FSEL R22, R22, R4, !P0 ;  /* 0x0000000416167208 */ /* 0x000fe40004000000 */
[----:B------:R-:W-:Y:S01]  /*f4a0*/  FSEL R23, R23, R5, !P0 ;  /* 0x0000000517177208 */ /* 0x000fe20004000000 */
[----:B--2---:R-:W-:Y:S02]  /*f4b0*/  DADD R56, -R12, R56 ;  /* 0x000000000c387229 */ /* 0x004fe40000000138 */
[----:B---3--:R-:W-:-:S06]  /*f4c0*/  DADD R40, -R36, R40 ;  /* 0x0000000024287229 */ /* 0x008fcc0000000128 */
[----:B------:R-:W-:Y:S02]  /*f4d0*/  DMUL R6, R56, R56 ;  /* 0x0000003838067228 */ /* 0x000fe40000000000 */
[----:B-----5:R-:W-:-:S06]  /*f4e0*/  DADD R8, -R10, R18 ;  /* 0x000000000a087229 */ /* 0x020fcc0000000112 */
        /* <DEDUP_REMOVED lines=14> */
[----:B------:R-:W-:Y:S02]  /*f5d0*/  DSETP.GT.AND P0, PT, R22, R16, PT ;  /* 0x000000101600722a */ /* 0x000fe40003f04000 */
[----:B------:R-:W-:Y:S02]  /*f5e0*/  DADD R44, R44, -R36 ;  /* 0x000000002c2c7229 */ /* 0x000fe40000000824 */
[----:B------:R-:W-:Y:S02]  /*f5f0*/  DADD R64, R64, -R12 ;  /* 0x0000000040407229 */ /* 0x000fe4000000080c */
[----:B------:R-:W-:Y:S02]  /*f600*/  DADD R42, R42, -R10 ;  /* 0x000000002a2a7229 */ /* 0x000fe4000000080a */
[----:B------:R-:W-:-:S02]  /*f610*/  DADD R54, -R36, R54 ;  /* 0x0000000024367229 */ /* 0x000fc40000000136 */
[----:B------:R-:W-:Y:S02]  /*f620*/  DADD R4, -R12, R20 ;  /* 0x000000000c047229 */ /* 0x000fe40000000114 */
[----:B------:R-:W-:Y:S02]  /*f630*/  DADD R52, -R10, R52 ;  /* 0x000000000a347229 */ /* 0x000fe40000000134 */
[----:B------:R-:W-:Y:S01]  /*f640*/  DFMA R66, R48, R24, R26 ;  /* 0x000000183042722b */ /* 0x000fe2000000001a */
[----:B------:R-:W-:Y:S02]  /*f650*/  FSEL R34, R16, R22, P0 ;  /* 0x0000001610227208 */ /* 0x000fe40000000000 */
[----:B------:R-:W-:Y:S01]  /*f660*/  FSEL R35, R17, R23, P0 ;  /* 0x0000001711237208 */ /* 0x000fe20000000000 */
[----:B------:R-:W-:Y:S07]  /*f670*/  @!P1 BRA `(.L_x_268) ;  /* 0x0000000000309947 */ /* 0x000fee0003800000 */
        /* <DEDUP_REMOVED lines=8> */
[----:B------:R-:W-:-:S07]  /*f700*/  IMAD.MOV.U32 R16, RZ, RZ, R6 ;  /* 0x000000ffff107224 */ /* 0x000fce00078e0006 */
[----:B------:R-:W-:Y:S05]  /*f710*/  CALL.REL.NOINC `($__internal_1_$__cuda_sm20_dsqrt_rn_f64_mediumpath_v1) ;  /* 0x0000021000107944 */ /* 0x000fea0003c00000 */
[----:B------:R-:W-:Y:S02]  /*f720*/  IMAD.MOV.U32 R66, RZ, RZ, R16 ;  /* 0x000000ffff427224 */ /* 0x000fe400078e0010 */
[----:B------:R-:W-:-:S07]  /*f730*/  IMAD.MOV.U32 R67, RZ, RZ, R15 ;  /* 0x000000ffff437224 */ /* 0x000fce00078e000f */
.L_x_268:
        /* <DEDUP_REMOVED lines=23> */
.L_x_270:
[----:B------:R-:W-:Y:S05]  /*f8b0*/  BSYNC.RECONVERGENT B1 ;  /* 0x0000000000017941 */ /* 0x000fea0003800200 */
.L_x_269:
        /* <DEDUP_REMOVED lines=23> */
.L_x_272:
[----:B------:R-:W-:Y:S05]  /*fa30*/  BSYNC.RECONVERGENT B1 ;  /* 0x0000000000017941 */ /* 0x000fea0003800200 */
.L_x_271:
        /* <DEDUP_REMOVED lines=23> */
.L_x_274:
[----:B------:R-:W-:Y:S05]  /*fbb0*/  BSYNC.RECONVERGENT B1 ;  /* 0x0000000000017941 */ /* 0x000fea0003800200 */
.L_x_273:
        /* <DEDUP_REMOVED lines=24> */
.L_x_275:
        /* <DEDUP_REMOVED lines=32> */
.L_x_277:
[----:B------:R-:W-:Y:S05]  /*ff40*/  BSYNC.RECONVERGENT B1 ;  /* 0x0000000000017941 */ /* 0x000fea0003800200 */
.L_x_276:
        /* <DEDUP_REMOVED lines=23> */
.L_x_279:
[----:B------:R-:W-:Y:S05]  /*100c0*/  BSYNC.RECONVERGENT B1 ;  /* 0x0000000000017941 */ /* 0x000fea0003800200 */
.L_x_278:
        /* <DEDUP_REMOVED lines=21> */
[----:B------:R-:W-:Y:S01]  /*10220*/  IMAD.MOV.U32 R42, RZ, RZ, R18 ;  /* 0x000000ffff2a7224 */ /* 0x000fe200078e0012 */
[----:B------:R-:W-:-:S07]  /*10230*/  MOV R43, R15 ;  /* 0x0000000f002b7202 */ /* 0x000fce0000000f00 */
.L_x_281:
[----:B------:R-:W-:Y:S05]  /*10240*/  BSYNC.RECONVERGENT B1 ;  /* 0x0000000000017941 */ /* 0x000fea0003800200 */
.L_x_280:
        /* <DEDUP_REMOVED lines=23> */
.L_x_283:
[----:B------:R-:W-:Y:S05]  /*103c0*/  BSYNC.RECONVERGENT B1 ;  /* 0x0000000000017941 */ /* 0x000fea0003800200 */
.L_x_282:
        /* <DEDUP_REMOVED lines=40> */
.L_x_285:
[----:B------:R-:W-:Y:S05]  /*10650*/  BSYNC.RECONVERGENT B1 ;  /* 0x0000000000017941 */ /* 0x000fea0003800200 */
.L_x_284:
        /* <DEDUP_REMOVED lines=23> */
.L_x_287:
[----:B------:R-:W-:Y:S05]  /*107d0*/  BSYNC.RECONVERGENT B1 ;  /* 0x0000000000017941 */ /* 0x000fea0003800200 */
.L_x_286:
        /* <DEDUP_REMOVED lines=23> */
.L_x_289:
[----:B------:R-:W-:Y:S05]  /*10950*/  BSYNC.RECONVERGENT B1 ;  /* 0x0000000000017941 */ /* 0x000fea0003800200 */
.L_x_288:
        /* <DEDUP_REMOVED lines=25> */
.L_x_291:
[----:B------:R-:W-:Y:S05]  /*10af0*/  BSYNC.RECONVERGENT B2 ;  /* 0x0000000000027941 */ /* 0x000fea0003800200 */
.L_x_290:
        /* <DEDUP_REMOVED lines=98> */
.L_x_292:
        /* <DEDUP_REMOVED lines=14> */
[----:B------:R-:W-:Y:S01]  /*11200*/  MOV R8, R14 ;  /* 0x0000000e00087202 */ /* 0x000fe20000000f00 */
[----:B------:R-:W-:Y:S01]  /*11210*/  IMAD.MOV.U32 R6, RZ, RZ, RZ ;  /* 0x000000ffff067224 */ /* 0x000fe200078e00ff */
[----:B------:R-:W-:Y:S01]  /*11220*/  CS2R R42, SRZ ;  /* 0x00000000002a7805 */ /* 0x000fe2000001ff00 */
[----:B------:R-:W0:Y:S01]  /*11230*/  LDCU.64 UR20, c[0x0][0x380] ;  /* 0x00007000ff1477ac */ /* 0x000e220008000a00 */
[----:B------:R-:W1:Y:S02]  /*11240*/  LDCU.64 UR22, c[0x0][0x380] ;  /* 0x00007000ff1677ac */ /* 0x000e640008000a00 */
[----:B012---:R-:W-:-:S07]  /*11250*/  LOP3.LUT R10, R12, 0x2, RZ, 0xc0, !PT ;  /* 0x000000020c0a7812 */ /* 0x007fce00078ec0ff */
.L_x_333:
[----:B------:R-:W0:Y:S01]  /*11260*/  LDCU.64 UR8, c[0x0][0x380] ;  /* 0x00007000ff0877ac */ /* 0x000e220008000a00 */
[----:B------:R-:W-:Y:S01]  /*11270*/  BSSY.RELIABLE B0, `(.L_x_294) ;  /* 0x0000037000007945 */ /* 0x000fe20003800100 */
[----:B0-----:R-:W-:-:S04]  /*11280*/  UISETP.NE.U32.AND UP0, UPT, UR8, URZ, UPT ;  /* 0x000000ff0800728c */ /* 0x001fc8000bf05070 */
[----:B------:R-:W-:-:S09]  /*11290*/  UISETP.NE.AND.EX UP0, UPT, UR9, URZ, UPT, UP0 ;  /* 0x000000ff0900728c */ /* 0x000fd2000bf05300 */
[----:B------:R-:W-:Y:S05]  /*112a0*/  BRA.U UP0, `(.L_x_295) ;  /* 0x00000001004c7547 */ /* 0x000fea000b800000 */
.L_x_297:
        /* <DEDUP_REMOVED lines=19> */
.L_x_295:
        /* <DEDUP_REMOVED lines=8> */
.L_x_299:
        /* <DEDUP_REMOVED lines=21> */
.L_x_296:
[----:B------:R-:W-:-:S13]  /*115b0*/  ISETP.GE.AND P0, PT, R7, RZ, PT ;  /* 0x000000ff0700720c */ /* 0x000fda0003f06270 */
[----:B------:R-:W-:Y:S05]  /*115c0*/  @!P0 BREAK.RELIABLE B0 ;  /* 0x0000000000008942 */ /* 0x000fea0003800100 */
[----:B------:R-:W-:Y:S05]  /*115d0*/  @!P0 BRA `(.L_x_298) ;  /* 0x0000001c00108947 */ /* 0x000fea0003800000 */
[----:B------:R-:W-:Y:S05]  /*115e0*/  BSYNC.RELIABLE B0 ;  /* 0x0000000000007941 */ /* 0x000fea0003800100 */
.L_x_294:
        /* <DEDUP_REMOVED lines=53> */
[----:B------:R-:W-:Y:S01]  /*11940*/  IMAD.MOV.U32 R46, RZ, RZ, R16 ;  /* 0x000000ffff2e7224 */ /* 0x000fe200078e0010 */
[----:B------:R-:W-:-:S07]  /*11950*/  MOV R47, R15 ;  /* 0x0000000f002f7202 */ /* 0x000fce0000000f00 */
.L_x_301:
[----:B------:R-:W-:Y:S05]  /*11960*/  BSYNC.RECONVERGENT B2 ;  /* 0x0000000000027941 */ /* 0x000fea0003800200 */
.L_x_300:
        /* <DEDUP_REMOVED lines=39> */
.L_x_307:
[----:B------:R-:W-:Y:S05]  /*11be0*/  BSYNC.RECONVERGENT B3 ;  /* 0x0000000000037941 */ /* 0x000fea0003800200 */
.L_x_306:
[----:B------:R-:W-:Y:S01]  /*11bf0*/  DADD R44, RZ, R18 ;  /* 0x00000000ff2c7229 */ /* 0x000fe20000000012 */
[----:B------:R-:W-:Y:S10]  /*11c00*/  BRA `(.L_x_303) ;  /* 0x00000004004c7947 */ /* 0x000ff40003800000 */
.L_x_305:
        /* <DEDUP_REMOVED lines=25> */
.L_x_309:
[----:B------:R-:W-:Y:S05]  /*11da0*/  BSYNC.RECONVERGENT B3 ;  /* 0x0000000000037941 */ /* 0x000fea0003800200 */
.L_x_308:
[----:B------:R-:W-:Y:S01]  /*11db0*/  DADD R44, RZ, R18 ;  /* 0x00000000ff2c7229 */ /* 0x000fe20000000012 */
[----:B------:R-:W-:Y:S10]  /*11dc0*/  BRA `(.L_x_303) ;  /* 0x0000000000dc7947 */ /* 0x000ff40003800000 */
.L_x_304:
        /* <DEDUP_REMOVED lines=26> */
.L_x_312:
[----:B------:R-:W-:Y:S05]  /*11f70*/  BSYNC.RECONVERGENT B3 ;  /* 0x0000000000037941 */ /* 0x000fea0003800200 */
.L_x_311:
[----:B------:R-:W-:Y:S01]  /*11f80*/  DADD R44, RZ, R18 ;  /* 0x00000000ff2c7229 */ /* 0x000fe20000000012 */
[----:B------:R-:W-:Y:S10]  /*11f90*/  BRA `(.L_x_303) ;  /* 0x0000000000687947 */ /* 0x000ff40003800000 */
.L_x_310:
        /* <DEDUP_REMOVED lines=24> */
.L_x_314:
[----:B------:R-:W-:Y:S05]  /*12120*/  BSYNC.RECONVERGENT B3 ;  /* 0x0000000000037941 */ /* 0x000fea0003800200 */
.L_x_313:
[----:B------:R-:W-:-:S11]  /*12130*/  DADD R44, RZ, R18 ;  /* 0x00000000ff2c7229 */ /* 0x000fd60000000012 */
.L_x_303:
[----:B------:R-:W-:Y:S05]  /*12140*/  BSYNC.RECONVERGENT B2 ;  /* 0x0000000000027941 */ /* 0x000fea0003800200 */
.L_x_302:
        /* <DEDUP_REMOVED lines=35> */
.L_x_318:
[----:B------:R-:W-:Y:S05]  /*12380*/  BSYNC.RECONVERGENT B3 ;  /* 0x0000000000037941 */ /* 0x000fea0003800200 */
.L_x_317:
        /* <DEDUP_REMOVED lines=22> */
.L_x_320:
[----:B------:R-:W-:Y:S05]  /*124f0*/  BSYNC.RECONVERGENT B3 ;  /* 0x0000000000037941 */ /* 0x000fea0003800200 */
.L_x_319:
[----:B------:R-:W-:-:S08]  /*12500*/  DADD R18, -R18, R52 ;  /* 0x0000000012127229 */ /* 0x000fd00000000134 */
[----:B------:R-:W-:-:S11]  /*12510*/  DADD R44, R44, R18 ;  /* 0x000000002c2c7229 */ /* 0x000fd60000000012 */
.L_x_316:
[----:B------:R-:W-:Y:S05]  /*12520*/  BSYNC.RECONVERGENT B2 ;  /* 0x0000000000027941 */ /* 0x000fea0003800200 */
.L_x_315:
[----:B------:R-:W-:Y:S01]  /*12530*/  LOP3.LUT P0, RZ, R12, 0x1, RZ, 0xc0, !PT ;  /* 0x000000010cff7812 */ /* 0x000fe2000780c0ff */
[----:B------:R-:W-:Y:S03]  /*12540*/  BSSY.RECONVERGENT B2, `(.L_x_321) ;  /* 0x00000c5000027945 */ /* 0x000fe60003800200 */
[----:B------:R-:W-:-:S13]  /*12550*/  PLOP3.LUT P4, PT, P0, P4, PT, 0x2f, 0xf2 ;  /* 0x0000000000f2781c */ /* 0x000fda0000788577 */
[----:B------:R-:W-:-:S14]  /*12560*/  DSETP.GEU.OR P4, PT, R36, 81, P4 ;  /* 0x405440002400742a */ /* 0x000fdc000278e400 */
[----:B------:R-:W-:Y:S05]  /*12570*/  @P4 BRA `(.L_x_322) ;  /* 0x0000000c00044947 */ /* 0x000fea0003800000 */
[C---:B------:R-:W-:Y:S01]  /*12580*/  SHF.L.U64.HI R17, R4.reuse, 0x4, R5 ;  /* 0x0000000404117819 */ /* 0x040fe20000010205 */
[----:B------:R-:W-:Y:S01]  /*12590*/  IMAD R13, R5, 0x18, RZ ;  /* 0x00000018050d7824 */ /* 0x000fe200078e02ff */
[----:B------:R-:W-:-:S05]  /*125a0*/  SHF.L.U32 R16, R4, 0x4, RZ ;  /* 0x0000000404107819 */ /* 0x000fca00000006ff */
        /* <DEDUP_REMOVED lines=14> */
[----:B------:R-:W-:Y:S02]  /*12690*/  IMAD.IADD R27, R13, 0x1, R27 ;  /* 0x000000010d1b7824 */ /* 0x000fe400078e021b */
[----:B------:R-:W-:Y:S02]  /*126a0*/  IMAD.WIDE.U32 R4, R4, 0x18, R50 ;  /* 0x0000001804047825 */ /* 0x000fe400078e0032 */
[----:B------:R-:W5:Y:S01]  /*126b0*/  LDG.E.64 R50, desc[UR10][R50.64+0x28] ;  /* 0x0000280a32327981 */ /* 0x000f62000c1e1b00 */
[----:B------:R-:W-:Y:S01]  /*126c0*/  IADD3.X R39, PT, PT, R27, R21, RZ, P0, !PT ;  /* 0x000000151b277210 */ /* 0x000fe200007fe4ff */
[----:B------:R-:W-:Y:S02]  /*126d0*/  IMAD.IADD R5, R13, 0x1, R5 ;  /* 0x000000010d057824 */ /* 0x000fe400078e0205 */
        /* <DEDUP_REMOVED lines=20> */
[----:B------:R-:W-:Y:S01]  /*12820*/  MOV R16, 0x12860 ;  /* 0x0001286000107802 */ /* 0x000fe20000000f00 */
[----:B------:R-:W-:Y:S02]  /*12830*/  IMAD.MOV.U32 R20, RZ, RZ, R22 ;  /* 0x000000ffff147224 */ /* 0x000fe400078e0016 */
[----:B------:R-:W-:-:S07]  /*12840*/  IMAD.MOV.U32 R15, RZ, RZ, R23 ;  /* 0x000000ffff0f7224 */ /* 0x000fce00078e0017 */
[----:B-----5:R-:W-:Y:S05]  /*12850*/  CALL.REL.NOINC `($__internal_0_$__cuda_sm20_div_rn_f64_full) ;  /* 0x000001d8002c7944 */ /* 0x020fea0003c00000 */
[----:B------:R-:W-:Y:S01]  /*12860*/  MOV R52, R18 ;  /* 0x0000001200347202 */ /* 0x000fe20000000f00 */
[----:B------:R-:W-:-:S07]  /*12870*/  IMAD.MOV.U32 R53, RZ, RZ, R15 ;  /* 0x000000ffff357224 */ /* 0x000fce00078e000f */
.L_x_324:
[----:B------:R-:W-:Y:S05]  /*12880*/  BSYNC.RECONVERGENT B3 ;  /* 0x0000000000037941 */ /* 0x000fea0003800200 */
.L_x_323:
        /* <DEDUP_REMOVED lines=23> */
.L_x_326:
[----:B------:R-:W-:Y:S05]  /*12a00*/  BSYNC.RECONVERGENT B3 ;  /* 0x0000000000037941 */ /* 0x000fea0003800200 */
.L_x_325:
        /* <DEDUP_REMOVED lines=14> */
[----:B------:R-:W-:Y:S01]  /*12af0*/  IMAD.MOV.U32 R54, RZ, RZ, -0x35dec16 ;  /* 0xfca213eaff367424 */ /* 0x000fe200078e00ff */
        /* <DEDUP_REMOVED lines=13> */
[----:B------:R-:W-:Y:S01]  /*12bd0*/  MOV R48, 0x7c89eb71 ;  /* 0x7c89eb7100307802 */ /* 0x000fe20000000f00 */
[----:B------:R-:W-:Y:S02]  /*12be0*/  IMAD.MOV.U32 R49, RZ, RZ, 0x3efa0199 ;  /* 0x3efa0199ff317424 */ /* 0x000fe400078e00ff */
[----:B------:R-:W-:Y:S02]  /*12bf0*/  IMAD.MOV.U32 R54, RZ, RZ, 0x14761f65 ;  /* 0x14761f65ff367424 */ /* 0x000fe400078e00ff */
[----:B------:R-:W-:Y:S01]  /*12c00*/  DFMA R38, R24, R38, R46 ;  /* 0x000000261826722b */ /* 0x000fe2000000002e */
[----:B------:R-:W-:Y:S01]  /*12c10*/  IMAD.MOV.U32 R55, RZ, RZ, 0x3f2a01a0 ;  /* 0x3f2a01a0ff377424 */ /* 0x000fe200078e00ff */
[----:B------:R-:W-:-:S06]  /*12c20*/  DFMA R26, R22, R26, R48 ;  /* 0x0000001a161a722b */ /* 0x000fcc0000000030 */
[----:B------:R-:W-:Y:S02]  /*12c30*/  DFMA R46, R24, R38, R48 ;  /* 0x00000026182e722b */ /* 0x000fe40000000030 */
[----:B------:R-:W-:Y:S01]  /*12c40*/  DFMA R26, R22, R26, R54 ;  /* 0x0000001a161a722b */ /* 0x000fe20000000036 */
[----:B------:R-:W-:Y:S01]  /*12c50*/  IMAD.MOV.U32 R48, RZ, RZ, 0x1852b7af ;  /* 0x1852b7afff307424 */ /* 0x000fe200078e00ff */
[----:B------:R-:W-:-:S04]  /*12c60*/  MOV R49, 0x3f56c16c ;  /* 0x3f56c16c00317802 */ /* 0x000fc80000000f00 */
        /* <DEDUP_REMOVED lines=30> */
[----:B------:R-:W-:Y:S01]  /*12e50*/  LEA R27, R16, R39, 0x14 ;  /* 0x00000027101b7211 */ /* 0x000fe200078ea0ff */
        /* <DEDUP_REMOVED lines=15> */
.L_x_328:
[----:B------:R-:W-:Y:S05]  /*12f50*/  BSYNC.RECONVERGENT B0 ;  /* 0x0000000000007941 */ /* 0x000fea0003800200 */
.L_x_327:
        /* <DEDUP_REMOVED lines=14> */
[----:B------:R-:W-:Y:S02]  /*13040*/  @!P1 LEA R19, R18, 0x3ff00000, 0x14 ;  /* 0x3ff0000012139811 */ /* 0x000fe400078ea0ff */
[----:B------:R-:W-:-:S06]  /*13050*/  @!P1 MOV R18, RZ ;  /* 0x000000ff00129202 */ /* 0x000fcc0000000f00 */
[----:B------:R-:W-:-:S11]  /*13060*/  @!P1 DMUL R16, R24, R18 ;  /* 0x0000001218109228 */ /* 0x000fd60000000000 */
.L_x_330:
[----:B------:R-:W-:Y:S05]  /*13070*/  BSYNC.RECONVERGENT B0 ;  /* 0x0000000000007941 */ /* 0x000fea0003800200 */
.L_x_329:
        /* <DEDUP_REMOVED lines=14> */
[----:B------:R-:W-:-:S07]  /*13160*/  IMAD.MOV.U32 R19, RZ, RZ, R15 ;  /* 0x000000ffff137224 */ /* 0x000fce00078e000f */
.L_x_332:
[----:B------:R-:W-:Y:S05]  /*13170*/  BSYNC.RECONVERGENT B3 ;  /* 0x0000000000037941 */ /* 0x000fea0003800200 */
.L_x_331:
[----:B------:R-:W-:-:S11]  /*13180*/  DADD R44, R44, -R18 ;  /* 0x000000002c2c7229 */ /* 0x000fd60000000812 */
.L_x_322:
[----:B------:R-:W-:Y:S05]  /*13190*/  BSYNC.RECONVERGENT B2 ;  /* 0x0000000000027941 */ /* 0x000fea0003800200 */
.L_x_321:
[----:B------:R-:W-:Y:S01]  /*131a0*/  ISETP.NE.AND P0, PT, R7, RZ, PT ;  /* 0x000000ff0700720c */ /* 0x000fe20003f05270 */
[----:B------:R-:W2:-:S12]  /*131b0*/  LDG.E.64 R16, desc[UR10][R40.64+0x18] ;  /* 0x0000180a28107981 */ /* 0x000e98000c1e1b00 */
[----:B------:R-:W3:Y:S01]  /*131c0*/  @!P0 LDG.E.64 R4, desc[UR10][R40.64+0x20] ;  /* 0x0000200a28048981 */ /* 0x000ee2000c1e1b00 */
[----:B------:R-:W-:Y:S01]  /*131d0*/  IADD3 R8, PT, PT, R8, UR14, RZ ;  /* 0x0000000e08087c10 */ /* 0x000fe2000fffe0ff */
[----:B---3--:R-:W-:Y:S01]  /*131e0*/  @!P0 DADD R44, R44, R4 ;  /* 0x000000002c2c8229 */ /* 0x008fe20000000004 */
[----:B------:R-:W-:-:S07]  /*131f0*/  ISETP.GE.U32.AND P0, PT, R6, R11, PT ;  /* 0x0000000b0600720c */ /* 0x000fce0003f06070 */
[----:B--2---:R-:W-:-:S06]  /*13200*/  DFMA R42, R16, R44, R42 ;  /* 0x0000002c102a722b */ /* 0x004fcc000000002a */
[----:B------:R-:W-:Y:S05]  /*13210*/  @!P0 BRA `(.L_x_333) ;  /* 0xffffffe000108947 */ /* 0x000fea000383ffff */
.L_x_298:
[----:B------:R-:W-:Y:S05]  /*13220*/  BSYNC.RECONVERGENT B1 ;  /* 0x0000000000017941 */ /* 0x000fea0003800200 */
.L_x_293:
        /* <DEDUP_REMOVED lines=8> */
.L_x_335:
[----:B01----:R-:W-:Y:S01]  /*132b0*/  IMAD.U32 R5, RZ, RZ, UR9 ;  /* 0x00000009ff057e24 */ /* 0x003fe2000f8e00ff */
[----:B------:R-:W-:-:S03]  /*132c0*/  USHF.L.U32 UR9, UR9, 0x1, URZ ;  /* 0x0000000109097899 */ /* 0x000fc600080006ff */
[----:B------:R-:W-:Y:S01]  /*132d0*/  IMAD.IADD R4, R14, 0x1, R5 ;  /* 0x000000010e047824 */ /* 0x000fe200078e0205 */
[----:B------:R-:W-:Y:S02]  /*132e0*/  UIADD3 UR19, UPT, UPT, UR9, -0x1, URZ ;  /* 0xffffffff09137890 */ /* 0x000fe4000fffe0ff */
        /* <DEDUP_REMOVED lines=10> */
.L_x_334:
[----:B------:R-:W2:Y:S02]  /*13390*/  LDS.64 R36, [UR8] ;  /* 0x00000008ff247984 */ /* 0x000ea40008000a00 */
[----:B--2---:R-:W-:-:S14]  /*133a0*/  DSETP.GEU.AND P0, PT, R36, R2, PT ;  /* 0x000000022400722a */ /* 0x004fdc0003f0e000 */
[----:B------:R-:W-:Y:S05]  /*133b0*/  @P0 BRA `(.L_x_336) ;  /* 0x000000c400640947 */ /* 0x000fea0003800000 */
[----:B01----:R-:W-:Y:S01]  /*133c0*/  IMAD.MOV.U32 R4, RZ, RZ, R34 ;  /* 0x000000ffff047224 */ /* 0x003fe200078e0022 */
[----:B------:R-:W-:Y:S01]  /*133d0*/  MOV R5, R35 ;  /* 0x0000002300057202 */ /* 0x000fe20000000f00 */
[----:B------:R-:W-:Y:S02]  /*133e0*/  IMAD.MOV.U32 R2, RZ, RZ, R36 ;  /* 0x000000ffff027224 */ /* 0x000fe400078e0024 */
[----:B------:R-:W-:-:S07]  /*133f0*/  IMAD.MOV.U32 R3, RZ, RZ, R37 ;  /* 0x000000ffff037224 */ /* 0x000fce00078e0025 */
.L_x_407:
[----:B------:R-:W2:Y:S01]  /*13400*/  LDG.E.64 R56, desc[UR10][R30.64+0x20] ;  /* 0x0000200a1e387981 */ /* 0x000ea2000c1e1b00 */
[----:B------:R-:W-:Y:S01]  /*13410*/  DADD R6, R4, -UR12 ;  /* 0x8000000c04067e29 */ /* 0x000fe20008000000 */
[----:B------:R-:W-:Y:S01]  /*13420*/  IMAD.MOV.U32 R8, RZ, RZ, 0x0 ;  /* 0x00000000ff087424 */ /* 0x000fe200078e00ff */
[----:B------:R-:W-:Y:S01]  /*13430*/  MOV R36, R2 ;  /* 0x0000000200247202 */ /* 0x000fe20000000f00 */
[----:B------:R-:W-:Y:S02]  /*13440*/  IMAD.MOV.U32 R9, RZ, RZ, 0x40000000 ;  /* 0x40000000ff097424 */ /* 0x000fe400078e00ff */
[----:B------:R-:W-:Y:S02]  /*13450*/  IMAD.MOV.U32 R37, RZ, RZ, R3 ;  /* 0x000000ffff257224 */ /* 0x000fe400078e0003 */
[----:B------:R-:W-:Y:S02]  /*13460*/  IMAD.MOV.U32 R34, RZ, RZ, R4 ;  /* 0x000000ffff227224 */ /* 0x000fe400078e0004 */
[----:B------:R-:W-:Y:S01]  /*13470*/  DFMA R6, R6, R8, UR12 ;  /* 0x0000000c06067e2b */ /* 0x000fe20008000008 */
[----:B------:R-:W-:-:S07]  /*13480*/  IMAD.MOV.U32 R35, RZ, RZ, R5 ;  /* 0x000000ffff237224 */ /* 0x000fce00078e0005 */
[----:B--2---:R-:W-:-:S14]  /*13490*/  DSETP.GEU.AND P0, PT, R6, R56, PT ;  /* 0x000000380600722a */ /* 0x004fdc0003f0e000 */
[----:B-1----:R-:W-:Y:S05]  /*134a0*/  @!P0 BRA `(.L_x_337) ;  /* 0x0000008000d48947 */ /* 0x002fea0003800000 */
[----:B------:R-:W2:Y:S01]  /*134b0*/  LDG.E.64 R56, desc[UR10][R30.64+0x28] ;  /* 0x0000280a1e387981 */ /* 0x000ea2000c1e1b00 */
[----:B------:R-:W-:Y:S01]  /*134c0*/  IMAD.MOV.U32 R4, RZ, RZ, R6 ;  /* 0x000000ffff047224 */ /* 0x000fe200078e0006 */
[----:B------:R-:W-:-:S06]  /*134d0*/  MOV R5, R7 ;  /* 0x0000000700057202 */ /* 0x000fcc0000000f00 */
[----:B--2---:R-:W-:-:S14]  /*134e0*/  DSETP.GT.AND P0, PT, R4, R56, PT ;  /* 0x000000380400722a */ /* 0x004fdc0003f04000 */
[----:B------:R-:W-:Y:S05]  /*134f0*/  @P0 BRA `(.L_x_338) ;  /* 0x00000040006c0947 */ /* 0x000fea0003800000 */
        /* <DEDUP_REMOVED lines=23> */
[----:B------:R-:W-:Y:S01]  /*13670*/  IMAD.X R18, RZ, RZ, R41, P0 ;  /* 0x000000ffff127224 */ /* 0x000fe200000e0629 */
[CC--:B------:R-:W-:Y:S02]  /*13680*/  LEA R16, P0, R17.reuse, R20.reuse, 0x3 ;  /* 0x0000001411107211 */ /* 0x0c0fe400078018ff */
[----:B------:R-:W-:Y:S02]  /*13690*/  IADD3 R15, P1, PT, R40, R15, RZ ;  /* 0x0000000f280f7210 */ /* 0x000fe40007f3e0ff */
[----:B------:R-:W-:Y:S02]  /*136a0*/  LEA.HI.X R17, R17, R21, R18, 0x3, P0 ;  /* 0x0000001511117211 */ /* 0x000fe400000f1c12 */
[----:B------:R-:W-:Y:S02]  /*136b0*/  IADD3.X R18, PT, PT, RZ, R41, RZ, P1, !PT ;  /* 0x00000029ff127210 */ /* 0x000fe40000ffe4ff */
[C---:B------:R-:W-:Y:S01]  /*136c0*/  LEA R20, P0, R15.reuse, R20, 0x3 ;  /* 0x000000140f147211 */ /* 0x040fe200078018ff */
        /* <DEDUP_REMOVED lines=24> */
[----:B------:R-:W-:Y:S01]  /*13850*/  VIADD R17, R25, 0xfff00000 ;  /* 0xfff0000019117836 */ /* 0x000fe20000000000 */
[----:B------:R-:W-:-:S05]  /*13860*/  MOV R16, R24 ;  /* 0x0000001800107202 */ /* 0x000fca0000000f00 */
        /* <DEDUP_REMOVED lines=18> */
.L_x_339:
        /* <DEDUP_REMOVED lines=23> */
.L_x_341:
[----:B------:R-:W-:Y:S05]  /*13b00*/  BSYNC.RECONVERGENT B1 ;  /* 0x0000000000017941 */ /* 0x000fea0003800200 */
.L_x_340:
        /* <DEDUP_REMOVED lines=23> */
.L_x_343:
[----:B------:R-:W-:Y:S05]  /*13c80*/  BSYNC.RECONVERGENT B1 ;  /* 0x0000000000017941 */ /* 0x000fea0003800200 */
.L_x_342:
        /* <DEDUP_REMOVED lines=23> */
.L_x_345:
[----:B------:R-:W-:Y:S05]  /*13e00*/  BSYNC.RECONVERGENT B1 ;  /* 0x0000000000017941 */ /* 0x000fea0003800200 */
.L_x_344:
        /* <DEDUP_REMOVED lines=24> */
.L_x_346:
        /* <DEDUP_REMOVED lines=32> */
.L_x_348:
[----:B------:R-:W-:Y:S05]  /*14190*/  BSYNC.RECONVERGENT B1 ;  /* 0x0000000000017941 */ /* 0x000fea0003800200 */
.L_x_347:
        /* <DEDUP_REMOVED lines=23> */
.L_x_350:
[----:B------:R-:W-:Y:S05]  /*14310*/  BSYNC.RECONVERGENT B1 ;  /* 0x0000000000017941 */ /* 0x000fea0003800200 */
.L_x_349:
        /* <DEDUP_REMOVED lines=23> */
.L_x_352:
[----:B------:R-:W-:Y:S05]  /*14490*/  BSYNC.RECONVERGENT B1 ;  /* 0x0000000000017941 */ /* 0x000fea0003800200 */
.L_x_351:
        /* <DEDUP_REMOVED lines=23> */
.L_x_354:
[----:B------:R-:W-:Y:S05]  /*14610*/  BSYNC.RECONVERGENT B1 ;  /* 0x0000000000017941 */ /* 0x000fea0003800200 */
.L_x_353:
        /* <DEDUP_REMOVED lines=40> */
.L_x_356:
[----:B------:R-:W-:Y:S05]  /*148a0*/  BSYNC.RECONVERGENT B1 ;  /* 0x0000000000017941 */ /* 0x000fea0003800200 */
.L_x_355:
        /* <DEDUP_REMOVED lines=23> */
.L_x_358:
[----:B------:R-:W-:Y:S05]  /*14a20*/  BSYNC.RECONVERGENT B1 ;  /* 0x0000000000017941 */ /* 0x000fea0003800200 */
.L_x_357:
        /* <DEDUP_REMOVED lines=23> */
.L_x_360:
[----:B------:R-:W-:Y:S05]  /*14ba0*/  BSYNC.RECONVERGENT B1 ;  /* 0x0000000000017941 */ /* 0x000fea0003800200 */
.L_x_359:
        /* <DEDUP_REMOVED lines=25> */
.L_x_362:
[----:B------:R-:W-:Y:S05]  /*14d40*/  BSYNC.RECONVERGENT B2 ;  /* 0x0000000000027941 */ /* 0x000fea0003800200 */
.L_x_361:
        /* <DEDUP_REMOVED lines=98> */
.L_x_363:
        /* <DEDUP_REMOVED lines=20> */
.L_x_404:
[----:B------:R-:W0:Y:S01]  /*154b0*/  LDCU.64 UR8, c[0x0][0x380] ;  /* 0x00007000ff0877ac */ /* 0x000e220008000a00 */
[----:B------:R-:W-:Y:S01]  /*154c0*/  BSSY.RELIABLE B0, `(.L_x_365) ;  /* 0x0000037000007945 */ /* 0x000fe20003800100 */
[----:B0-----:R-:W-:-:S04]  /*154d0*/  UISETP.NE.U32.AND UP0, UPT, UR8, URZ, UPT ;  /* 0x000000ff0800728c */ /* 0x001fc8000bf05070 */
[----:B------:R-:W-:-:S09]  /*154e0*/  UISETP.NE.AND.EX UP0, UPT, UR9, URZ, UPT, UP0 ;  /* 0x000000ff0900728c */ /* 0x000fd2000bf05300 */
[----:B------:R-:W-:Y:S05]  /*154f0*/  BRA.U UP0, `(.L_x_366) ;  /* 0x00000001004c7547 */ /* 0x000fea000b800000 */
.L_x_368:
        /* <DEDUP_REMOVED lines=19> */
.L_x_366:
        /* <DEDUP_REMOVED lines=8> */
.L_x_370:
        /* <DEDUP_REMOVED lines=21> */
.L_x_367:
[----:B------:R-:W-:-:S13]  /*15800*/  ISETP.GE.AND P0, PT, R7, RZ, PT ;  /* 0x000000ff0700720c */ /* 0x000fda0003f06270 */
[----:B------:R-:W-:Y:S05]  /*15810*/  @!P0 BREAK.RELIABLE B0 ;  /* 0x0000000000008942 */ /* 0x000fea0003800100 */
[----:B------:R-:W-:Y:S05]  /*15820*/  @!P0 BRA `(.L_x_369) ;  /* 0x0000001c000c8947 */ /* 0x000fea0003800000 */
[----:B------:R-:W-:Y:S05]  /*15830*/  BSYNC.RELIABLE B0 ;  /* 0x0000000000007941 */ /* 0x000fea0003800100 */
.L_x_365:
        /* <DEDUP_REMOVED lines=55> */
.L_x_372:
[----:B------:R-:W-:Y:S05]  /*15bb0*/  BSYNC.RECONVERGENT B2 ;  /* 0x0000000000027941 */ /* 0x000fea0003800200 */
.L_x_371:
        /* <DEDUP_REMOVED lines=39> */
.L_x_378:
[----:B------:R-:W-:Y:S05]  /*15e30*/  BSYNC.RECONVERGENT B3 ;  /* 0x0000000000037941 */ /* 0x000fea0003800200 */
.L_x_377:
[----:B------:R-:W-:Y:S01]  /*15e40*/  DADD R46, RZ, R18 ;  /* 0x00000000ff2e7229 */ /* 0x000fe20000000012 */
[----:B------:R-:W-:Y:S10]  /*15e50*/  BRA `(.L_x_374) ;  /* 0x00000004004c7947 */ /* 0x000ff40003800000 */
.L_x_376:
        /* <DEDUP_REMOVED lines=25> */
.L_x_380:
[----:B------:R-:W-:Y:S05]  /*15ff0*/  BSYNC.RECONVERGENT B3 ;  /* 0x0000000000037941 */ /* 0x000fea0003800200 */
.L_x_379:
[----:B------:R-:W-:Y:S01]  /*16000*/  DADD R46, RZ, R18 ;  /* 0x00000000ff2e7229 */ /* 0x000fe20000000012 */
[----:B------:R-:W-:Y:S10]  /*16010*/  BRA `(.L_x_374) ;  /* 0x0000000000dc7947 */ /* 0x000ff40003800000 */
.L_x_375:
        /* <DEDUP_REMOVED lines=26> */
.L_x_383:
[----:B------:R-:W-:Y:S05]  /*161c0*/  BSYNC.RECONVERGENT B3 ;  /* 0x0000000000037941 */ /* 0x000fea0003800200 */
.L_x_382:
[----:B------:R-:W-:Y:S01]  /*161d0*/  DADD R46, RZ, R18 ;  /* 0x00000000ff2e7229 */ /* 0x000fe20000000012 */
[----:B------:R-:W-:Y:S10]  /*161e0*/  BRA `(.L_x_374) ;  /* 0x0000000000687947 */ /* 0x000ff40003800000 */
.L_x_381:
        /* <DEDUP_REMOVED lines=24> */
.L_x_385:
[----:B------:R-:W-:Y:S05]  /*16370*/  BSYNC.RECONVERGENT B3 ;  /* 0x0000000000037941 */ /* 0x000fea0003800200 */
.L_x_384:
[----:B------:R-:W-:-:S11]  /*16380*/  DADD R46, RZ, R18 ;  /* 0x00000000ff2e7229 */ /* 0x000fd60000000012 */
.L_x_374:
[----:B------:R-:W-:Y:S05]  /*16390*/  BSYNC.RECONVERGENT B2 ;  /* 0x0000000000027941 */ /* 0x000fea0003800200 */
.L_x_373:
        /* <DEDUP_REMOVED lines=31> */
[----:B-----5:R-:W-:Y:S05]  /*16590*/  CALL.REL.NOINC `($__internal_0_$__cuda_sm20_div_rn_f64_full) ;  /* 0x0000019800dc7944 */ /* 0x020fea0003c00000 */
[----:B------:R-:W-:Y:S02]  /*165a0*/  IMAD.MOV.U32 R54, RZ, RZ, R18 ;  /* 0x000000ffff367224 */ /* 0x000fe400078e0012 */
[----:B------:R-:W-:-:S07]  /*165b0*/  IMAD.MOV.U32 R55, RZ, RZ, R15 ;  /* 0x000000ffff377224 */ /* 0x000fce00078e000f */
.L_x_389:
[----:B------:R-:W-:Y:S05]  /*165c0*/  BSYNC.RECONVERGENT B3 ;  /* 0x0000000000037941 */ /* 0x000fea0003800200 */
.L_x_388:
        /* <DEDUP_REMOVED lines=22> */
.L_x_391:
[----:B------:R-:W-:Y:S05]  /*16730*/  BSYNC.RECONVERGENT B3 ;  /* 0x0000000000037941 */ /* 0x000fea0003800200 */
.L_x_390:
[----:B------:R-:W-:-:S08]  /*16740*/  DADD R18, -R18, R54 ;  /* 0x0000000012127229 */ /* 0x000fd00000000136 */
[----:B------:R-:W-:-:S11]  /*16750*/  DADD R46, R46, R18 ;  /* 0x000000002e2e7229 */ /* 0x000fd60000000012 */
.L_x_387:
[----:B------:R-:W-:Y:S05]  /*16760*/  BSYNC.RECONVERGENT B2 ;  /* 0x0000000000027941 */ /* 0x000fea0003800200 */
.L_x_386:
        /* <DEDUP_REMOVED lines=51> */
[----:B------:R-:W-:Y:S01]  /*16aa0*/  IMAD.MOV.U32 R54, RZ, RZ, R18 ;  /* 0x000000ffff367224 */ /* 0x000fe200078e0012 */
[----:B------:R-:W-:-:S07]  /*16ab0*/  MOV R55, R15 ;  /* 0x0000000f00377202 */ /* 0x000fce0000000f00 */
.L_x_395:
[----:B------:R-:W-:Y:S05]  /*16ac0*/  BSYNC.RECONVERGENT B3 ;  /* 0x0000000000037941 */ /* 0x000fea0003800200 */
.L_x_394:
        /* <DEDUP_REMOVED lines=23> */
.L_x_397:
[----:B------:R-:W-:Y:S05]  /*16c40*/  BSYNC.RECONVERGENT B3 ;  /* 0x0000000000037941 */ /* 0x000fea0003800200 */
.L_x_396:
        /* <DEDUP_REMOVED lines=84> */
.L_x_399:
[----:B------:R-:W-:Y:S05]  /*17190*/  BSYNC.RECONVERGENT B0 ;  /* 0x0000000000007941 */ /* 0x000fea0003800200 */
.L_x_398:
        /* <DEDUP_REMOVED lines=17> */
.L_x_401:
[----:B------:R-:W-:Y:S05]  /*172b0*/  BSYNC.RECONVERGENT B0 ;  /* 0x0000000000007941 */ /* 0x000fea0003800200 */
.L_x_400:
        /* <DEDUP_REMOVED lines=15> */
.L_x_403:
[----:B------:R-:W-:Y:S05]  /*173b0*/  BSYNC.RECONVERGENT B3 ;  /* 0x0000000000037941 */ /* 0x000fea0003800200 */
.L_x_402:
[----:B------:R-:W-:-:S11]  /*173c0*/  DADD R46, R46, -R18 ;  /* 0x000000002e2e7229 */ /* 0x000fd60000000812 */
.L_x_393:
[----:B------:R-:W-:Y:S05]  /*173d0*/  BSYNC.RECONVERGENT B2 ;  /* 0x0000000000027941 */ /* 0x000fea0003800200 */
.L_x_392:
        /* <DEDUP_REMOVED lines=8> */
.L_x_369:
[----:B------:R-:W-:Y:S05]  /*17460*/  BSYNC.RECONVERGENT B1 ;  /* 0x0000000000017941 */ /* 0x000fea0003800200 */
.L_x_364:
[----:B------:R1:W-:Y:S01]  /*17470*/  STS.64 [R0], R44 ;  /* 0x0000002c00007388 */ /* 0x0003e20000000a00 */
[----:B------:R-:W-:Y:S01]  /*17480*/  UISETP.GE.U32.AND UP0, UPT, UR14, 0x2, UPT ;  /* 0x000000020e00788c */ /* 0x000fe2000bf06070 */
[----:B------:R-:W-:Y:S08]  /*17490*/  BAR.SYNC.DEFER_BLOCKING 0x0 ;  /* 0x0000000000007b1d */ /* 0x000ff00000010000 */
[----:B------:R-:W-:Y:S05]  /*174a0*/  BRA.U !UP0, `(.L_x_405) ;  /* 0x00000001083c7547 */ /* 0x000fea000b800000 */
[----:B------:R-:W-:-:S05]  /*174b0*/  UMOV UR8, 0x1 ;  /* 0x0000000100087882 */ /* 0x000fca0000000000 */
.L_x_406:
[----:B0-2---:R-:W-:Y:S01]  /*174c0*/  MOV R3, UR8 ;  /* 0x0000000800037c02 */ /* 0x005fe20008000f00 */
        /* <DEDUP_REMOVED lines=13> */
.L_x_405:
[----:B------:R-:W3:Y:S01]  /*175a0*/  S2UR UR9, SR_CgaCtaId ;  /* 0x00000000000979c3 */ /* 0x000ee20000008800 */
[----:B------:R-:W-:Y:S01]  /*175b0*/  UMOV UR8, 0x400 ;  /* 0x0000040000087882 */ /* 0x000fe20000000000 */
[----:B------:R-:W-:Y:S01]  /*175c0*/  DSETP.MAX.AND P0, P1, |R36|, 1, PT ;  /* 0x3ff000002400742a */ /* 0x000fe2000390f200 */
[----:B0-----:R-:W-:Y:S02]  /*175d0*/  IMAD.MOV.U32 R6, RZ, RZ, R37 ;  /* 0x000000ffff067224 */ /* 0x001fe400078e0025 */
[----:B------:R-:W-:-:S03]  /*175e0*/  IMAD.MOV.U32 R8, RZ, RZ, 0x80000 ;  /* 0x00080000ff087424 */ /* 0x000fc600078e00ff */
[----:B------:R-:W-:Y:S02]  /*175f0*/  FSEL R7, |R6|, 1.875, P0 ;  /* 0x3ff0000006077808 */ /* 0x000fe40000000200 */
[----:B------:R-:W-:-:S04]  /*17600*/  MOV R6, R36 ;  /* 0x0000002400067202 */ /* 0x000fc80000000f00 */
[----:B------:R-:W-:Y:S02]  /*17610*/  SEL R6, R6, RZ, P0 ;  /* 0x000000ff06067207 */ /* 0x000fe40000000000 */
[----:B------:R-:W-:Y:S01]  /*17620*/  @P1 LOP3.LUT R7, R8, 0x3ff00000, RZ, 0xfc, !PT ;  /* 0x3ff0000008071812 */ /* 0x000fe200078efcff */
[----:B---3--:R-:W-:-:S03]  /*17630*/  ULEA UR8, UR9, UR8, 0x18 ;  /* 0x0000000809087291 */ /* 0x008fc6000f8ec0ff */
[----:B------:R-:W-:-:S06]  /*17640*/  UMOV UR9, 0x3eb0c6f7 ;  /* 0x3eb0c6f700097882 */ /* 0x000fcc0000000000 */
[----:B--2---:R-:W0:Y:S01]  /*17650*/  LDS.64 R2, [UR8] ;  /* 0x00000008ff027984 */ /* 0x004e220008000a00 */
[----:B------:R-:W-:Y:S02]  /*17660*/  UMOV UR8, 0xa0b5ed8d ;  /* 0xa0b5ed8d00087882 */ /* 0x000fe40000000000 */
[----:B------:R-:W-:-:S08]  /*17670*/  DFMA R6, R6, -UR8, R36 ;  /* 0x8000000806067c2b */ /* 0x000fd00008000024 */
[----:B0-----:R-:W-:-:S14]  /*17680*/  DSETP.GEU.AND P0, PT, R2, R6, PT ;  /* 0x000000060200722a */ /* 0x001fdc0003f0e000 */
[----:B------:R-:W-:Y:S05]  /*17690*/  @!P0 BRA `(.L_x_407) ;  /* 0xffffffbc00588947 */ /* 0x000fea000383ffff */
[----:B------:R-:W-:Y:S05]  /*176a0*/  BRA `(.L_x_408) ;  /* 0x000000c400687947 */ /* 0x000fea0003800000 */
.L_x_338:
        /* <DEDUP_REMOVED lines=73> */
.L_x_409:
        /* <DEDUP_REMOVED lines=23> */
.L_x_411:
[----:B------:R-:W-:Y:S05]  /*17cb0*/  BSYNC.RECONVERGENT B1 ;  /* 0x0000000000017941 */ /* 0x000fea0003800200 */
.L_x_410:
        /* <DEDUP_REMOVED lines=23> */
.L_x_413:
[----:B------:R-:W-:Y:S05]  /*17e30*/  BSYNC.RECONVERGENT B1 ;  /* 0x0000000000017941 */ /* 0x000fea0003800200 */
.L_x_412:
        /* <DEDUP_REMOVED lines=23> */
.L_x_415:
[----:B------:R-:W-:Y:S05]  /*17fb0*/  BSYNC.RECONVERGENT B1 ;  /* 0x0000000000017941 */ /* 0x000fea0003800200 */
.L_x_414:
        /* <DEDUP_REMOVED lines=24> */
.L_x_416:
        /* <DEDUP_REMOVED lines=32> */
.L_x_418:
[----:B------:R-:W-:Y:S05]  /*18340*/  BSYNC.RECONVERGENT B1 ;  /* 0x0000000000017941 */ /* 0x000fea0003800200 */
.L_x_417:
        /* <DEDUP_REMOVED lines=23> */
.L_x_420:
[----:B------:R-:W-:Y:S05]  /*184c0*/  BSYNC.RECONVERGENT B1 ;  /* 0x0000000000017941 */ /* 0x000fea0003800200 */
.L_x_419:
        /* <DEDUP_REMOVED lines=23> */
.L_x_422:
[----:B------:R-:W-:Y:S05]  /*18640*/  BSYNC.RECONVERGENT B1 ;  /* 0x0000000000017941 */ /* 0x000fea0003800200 */
.L_x_421:
        /* <DEDUP_REMOVED lines=23> */
.L_x_424:
[----:B------:R-:W-:Y:S05]  /*187c0*/  BSYNC.RECONVERGENT B1 ;  /* 0x0000000000017941 */ /* 0x000fea0003800200 */
.L_x_423:
        /* <DEDUP_REMOVED lines=40> */
.L_x_426:
[----:B------:R-:W-:Y:S05]  /*18a50*/  BSYNC.RECONVERGENT B1 ;  /* 0x0000000000017941 */ /* 0x000fea0003800200 */
.L_x_425:
        /* <DEDUP_REMOVED lines=23> */
.L_x_428:
[----:B------:R-:W-:Y:S05]  /*18bd0*/  BSYNC.RECONVERGENT B1 ;  /* 0x0000000000017941 */ /* 0x000fea0003800200 */
.L_x_427:
        /* <DEDUP_REMOVED lines=23> */
.L_x_430:
[----:B------:R-:W-:Y:S05]  /*18d50*/  BSYNC.RECONVERGENT B1 ;  /* 0x0000000000017941 */ /* 0x000fea0003800200 */
.L_x_429:
[----:B------:R-:W-:-:S14]  /*18d60*/  DSETP.NEU.AND P0, PT, |R56|, +INF , PT ;  /* 0x7ff000003800742a */ /* 0x000fdc0003f0d200 */
        /* <DEDUP_REMOVED lines=19> */
[----:B------:R-:W-:Y:S01]  /*18ea0*/  BSSY.RECONVERGENT B2, `(.L_x_431) ;  /* 0x0000005000027945 */ /* 0x000fe20003800200 */
[----:B------:R-:W-:Y:S01]  /*18eb0*/  MOV R16, R56 ;  /* 0x0000003800107202 */ /* 0x000fe20000000f00 */
[----:B------:R-:W-:Y:S01]  /*18ec0*/  IMAD.MOV.U32 R59, RZ, RZ, R57 ;  /* 0x000000ffff3b7224 */ /* 0x000fe200078e0039 */
[----:B------:R-:W-:-:S07]  /*18ed0*/  MOV R26, 0x18ef0 ;  /* 0x00018ef0001a7802 */ /* 0x000fce0000000f00 */
[----:B------:R-:W-:Y:S05]  /*18ee0*/  CALL.REL.NOINC `($ccd$__internal_trig_reduction_slowpathd) ;  /* 0x0000018400787944 */ /* 0x000fea0003c00000 */
[----:B------:R-:W-:Y:S05]  /*18ef0*/  BSYNC.RECONVERGENT B2 ;  /* 0x0000000000027941 */ /* 0x000fea0003800200 */
.L_x_431:
        /* <DEDUP_REMOVED lines=98> */
.L_x_432:
        /* <DEDUP_REMOVED lines=20> */
.L_x_473:
[----:B------:R-:W0:Y:S01]  /*19660*/  LDCU.64 UR8, c[0x0][0x380] ;  /* 0x00007000ff0877ac */ /* 0x000e220008000a00 */
[----:B------:R-:W-:Y:S01]  /*19670*/  BSSY.RELIABLE B0, `(.L_x_434) ;  /* 0x0000037000007945 */ /* 0x000fe20003800100 */
[----:B0-----:R-:W-:-:S04]  /*19680*/  UISETP.NE.U32.AND UP0, UPT, UR8, URZ, UPT ;  /* 0x000000ff0800728c */ /* 0x001fc8000bf05070 */
[----:B------:R-:W-:-:S09]  /*19690*/  UISETP.NE.AND.EX UP0, UPT, UR9, URZ, UPT, UP0 ;  /* 0x000000ff0900728c */ /* 0x000fd2000bf05300 */
[----:B------:R-:W-:Y:S05]  /*196a0*/  BRA.U UP0, `(.L_x_435) ;  /* 0x00000001004c7547 */ /* 0x000fea000b800000 */
.L_x_437:
        /* <DEDUP_REMOVED lines=19> */
.L_x_435:
        /* <DEDUP_REMOVED lines=8> */
.L_x_439:
        /* <DEDUP_REMOVED lines=21> */
.L_x_436:
[----:B------:R-:W-:-:S13]  /*199b0*/  ISETP.GE.AND P0, PT, R5, RZ, PT ;  /* 0x000000ff0500720c */ /* 0x000fda0003f06270 */
[----:B------:R-:W-:Y:S05]  /*199c0*/  @!P0 BREAK.RELIABLE B0 ;  /* 0x0000000000008942 */ /* 0x000fea0003800100 */
[----:B------:R-:W-:Y:S05]  /*199d0*/  @!P0 BRA `(.L_x_438) ;  /* 0x0000001c00108947 */ /* 0x000fea0003800000 */
[----:B------:R-:W-:Y:S05]  /*199e0*/  BSYNC.RELIABLE B0 ;  /* 0x0000000000007941 */ /* 0x000fea0003800100 */
.L_x_434:
        /* <DEDUP_REMOVED lines=55> */
.L_x_441:
[----:B------:R-:W-:Y:S05]  /*19d60*/  BSYNC.RECONVERGENT B2 ;  /* 0x0000000000027941 */ /* 0x000fea0003800200 */
.L_x_440:
        /* <DEDUP_REMOVED lines=39> */
.L_x_447:
[----:B------:R-:W-:Y:S05]  /*19fe0*/  BSYNC.RECONVERGENT B3 ;  /* 0x0000000000037941 */ /* 0x000fea0003800200 */
.L_x_446:
[----:B------:R-:W-:Y:S01]  /*19ff0*/  DADD R44, RZ, R18 ;  /* 0x00000000ff2c7229 */ /* 0x000fe20000000012 */
[----:B------:R-:W-:Y:S10]  /*1a000*/  BRA `(.L_x_443) ;  /* 0x00000004004c7947 */ /* 0x000ff40003800000 */
.L_x_445:
        /* <DEDUP_REMOVED lines=25> */
.L_x_449:
[----:B------:R-:W-:Y:S05]  /*1a1a0*/  BSYNC.RECONVERGENT B3 ;  /* 0x0000000000037941 */ /* 0x000fea0003800200 */
.L_x_448:
[----:B------:R-:W-:Y:S01]  /*1a1b0*/  DADD R44, RZ, R18 ;  /* 0x00000000ff2c7229 */ /* 0x000fe20000000012 */
[----:B------:R-:W-:Y:S10]  /*1a1c0*/  BRA `(.L_x_443) ;  /* 0x0000000000dc7947 */ /* 0x000ff40003800000 */
.L_x_444:
        /* <DEDUP_REMOVED lines=26> */
.L_x_452:
[----:B------:R-:W-:Y:S05]  /*1a370*/  BSYNC.RECONVERGENT B3 ;  /* 0x0000000000037941 */ /* 0x000fea0003800200 */
.L_x_451:
[----:B------:R-:W-:Y:S01]  /*1a380*/  DADD R44, RZ, R18 ;  /* 0x00000000ff2c7229 */ /* 0x000fe20000000012 */
[----:B------:R-:W-:Y:S10]  /*1a390*/  BRA `(.L_x_443) ;  /* 0x0000000000687947 */ /* 0x000ff40003800000 */
.L_x_450:
        /* <DEDUP_REMOVED lines=24> */
.L_x_454:
[----:B------:R-:W-:Y:S05]  /*1a520*/  BSYNC.RECONVERGENT B3 ;  /* 0x0000000000037941 */ /* 0x000fea0003800200 */
.L_x_453:
[----:B------:R-:W-:-:S11]  /*1a530*/  DADD R44, RZ, R18 ;  /* 0x00000000ff2c7229 */ /* 0x000fd60000000012 */
.L_x_443:
[----:B------:R-:W-:Y:S05]  /*1a540*/  BSYNC.RECONVERGENT B2 ;  /* 0x0000000000027941 */ /* 0x000fea0003800200 */
.L_x_442:
        /* <DEDUP_REMOVED lines=35> */
.L_x_458:
[----:B------:R-:W-:Y:S05]  /*1a780*/  BSYNC.RECONVERGENT B3 ;  /* 0x0000000000037941 */ /* 0x000fea0003800200 */
.L_x_457:
        /* <DEDUP_REMOVED lines=22> */
.L_x_460:
[----:B------:R-:W-:Y:S05]  /*1a8f0*/  BSYNC.RECONVERGENT B3 ;  /* 0x0000000000037941 */ /* 0x000fea0003800200 */
.L_x_459:
[----:B------:R-:W-:-:S08]  /*1a900*/  DADD R18, -R18, R52 ;  /* 0x0000000012127229 */ /* 0x000fd00000000134 */
[----:B------:R-:W-:-:S11]  /*1a910*/  DADD R44, R44, R18 ;  /* 0x000000002c2c7229 */ /* 0x000fd60000000012 */
.L_x_456:
[----:B------:R-:W-:Y:S05]  /*1a920*/  BSYNC.RECONVERGENT B2 ;  /* 0x0000000000027941 */ /* 0x000fea0003800200 */
.L_x_455:
        /* <DEDUP_REMOVED lines=53> */
.L_x_464:
[----:B------:R-:W-:Y:S05]  /*1ac80*/  BSYNC.RECONVERGENT B3 ;  /* 0x0000000000037941 */ /* 0x000fea0003800200 */
.L_x_463:
        /* <DEDUP_REMOVED lines=23> */
.L_x_466:
[----:B------:R-:W-:Y:S05]  /*1ae00*/  BSYNC.RECONVERGENT B3 ;  /* 0x0000000000037941 */ /* 0x000fea0003800200 */
.L_x_465:
        /* <DEDUP_REMOVED lines=84> */
.L_x_468:
[----:B------:R-:W-:Y:S05]  /*1b350*/  BSYNC.RECONVERGENT B0 ;  /* 0x0000000000007941 */ /* 0x000fea0003800200 */
.L_x_467:
        /* <DEDUP_REMOVED lines=17> */
.L_x_470:
[----:B------:R-:W-:Y:S05]  /*1b470*/  BSYNC.RECONVERGENT B0 ;  /* 0x0000000000007941 */ /* 0x000fea0003800200 */
.L_x_469:
        /* <DEDUP_REMOVED lines=15> */
.L_x_472:
[----:B------:R-:W-:Y:S05]  /*1b570*/  BSYNC.RECONVERGENT B3 ;  /* 0x0000000000037941 */ /* 0x000fea0003800200 */
.L_x_471:
[----:B------:R-:W-:-:S11]  /*1b580*/  DADD R44, R44, -R18 ;  /* 0x000000002c2c7229 */ /* 0x000fd60000000812 */
.L_x_462:
[----:B------:R-:W-:Y:S05]  /*1b590*/  BSYNC.RECONVERGENT B2 ;  /* 0x0000000000027941 */ /* 0x000fea0003800200 */
.L_x_461:
        /* <DEDUP_REMOVED lines=8> */
.L_x_438:
[----:B------:R-:W-:Y:S05]  /*1b620*/  BSYNC.RECONVERGENT B1 ;  /* 0x0000000000017941 */ /* 0x000fea0003800200 */
.L_x_433:
        /* <DEDUP_REMOVED lines=8> */
.L_x_475:
        /* <DEDUP_REMOVED lines=14> */
.L_x_474:
[----:B01----:R-:W0:Y:S02]  /*1b790*/  LDS.64 R2, [UR8] ;  /* 0x00000008ff027984 */ /* 0x003e240008000a00 */
[----:B0-----:R-:W-:-:S14]  /*1b7a0*/  DSETP.GEU.AND P0, PT, R2, R36, PT ;  /* 0x000000240200722a */ /* 0x001fdc0003f0e000 */
[----:B------:R-:W-:Y:S05]  /*1b7b0*/  @P0 BRA `(.L_x_408) ;  /* 0x0000008400240947 */ /* 0x000fea0003800000 */
[----:B------:R0:W5:Y:S01]  /*1b7c0*/  LDG.E.64 R34, desc[UR10][R30.64+0x28] ;  /* 0x0000280a1e227981 */ /* 0x000162000c1e1b00 */
[----:B------:R-:W-:Y:S01]  /*1b7d0*/  IMAD.MOV.U32 R36, RZ, RZ, R2 ;  /* 0x000000ffff247224 */ /* 0x000fe200078e0002 */
[----:B------:R-:W-:Y:S01]  /*1b7e0*/  MOV R37, R3 ;  /* 0x0000000300257202 */ /* 0x000fe20000000f00 */
[----:B------:R-:W-:Y:S06]  /*1b7f0*/  BRA `(.L_x_408) ;  /* 0x0000008400147947 */ /* 0x000fec0003800000 */
.L_x_337:
        /* <DEDUP_REMOVED lines=73> */
.L_x_476:
        /* <DEDUP_REMOVED lines=23> */
.L_x_478:
[----:B------:R-:W-:Y:S05]  /*1be00*/  BSYNC.RECONVERGENT B1 ;  /* 0x0000000000017941 */ /* 0x000fea0003800200 */
.L_x_477:
        /* <DEDUP_REMOVED lines=23> */
.L_x_480:
[----:B------:R-:W-:Y:S05]  /*1bf80*/  BSYNC.RECONVERGENT B1 ;  /* 0x0000000000017941 */ /* 0x000fea0003800200 */
.L_x_479:
        /* <DEDUP_REMOVED lines=23> */
.L_x_482:
[----:B------:R-:W-:Y:S05]  /*1c100*/  BSYNC.RECONVERGENT B1 ;  /* 0x0000000000017941 */ /* 0x000fea0003800200 */
.L_x_481:
        /* <DEDUP_REMOVED lines=24> */
.L_x_483:
        /* <DEDUP_REMOVED lines=32> */
.L_x_485:
[----:B------:R-:W-:Y:S05]  /*1c490*/  BSYNC.RECONVERGENT B1 ;  /* 0x0000000000017941 */ /* 0x000fea0003800200 */
.L_x_484:
        /* <DEDUP_REMOVED lines=23> */
.L_x_487:
[----:B------:R-:W-:Y:S05]  /*1c610*/  BSYNC.RECONVERGENT B1 ;  /* 0x0000000000017941 */ /* 0x000fea0003800200 */
.L_x_486:
        /* <DEDUP_REMOVED lines=23> */
.L_x_489:
[----:B------:R-:W-:Y:S05]  /*1c790*/  BSYNC.RECONVERGENT B1 ;  /* 0x0000000000017941 */ /* 0x000fea0003800200 */
.L_x_488:
        /* <DEDUP_REMOVED lines=23> */
.L_x_491:
[----:B------:R-:W-:Y:S05]  /*1c910*/  BSYNC.RECONVERGENT B1 ;  /* 0x0000000000017941 */ /* 0x000fea0003800200 */
.L_x_490:
        /* <DEDUP_REMOVED lines=40> */
.L_x_493:
[----:B------:R-:W-:Y:S05]  /*1cba0*/  BSYNC.RECONVERGENT B1 ;  /* 0x0000000000017941 */ /* 0x000fea0003800200 */
.L_x_492:
        /* <DEDUP_REMOVED lines=23> */
.L_x_495:
[----:B------:R-:W-:Y:S05]  /*1cd20*/  BSYNC.RECONVERGENT B1 ;  /* 0x0000000000017941 */ /* 0x000fea0003800200 */
.L_x_494:
        /* <DEDUP_REMOVED lines=23> */
.L_x_497:
[----:B------:R-:W-:Y:S05]  /*1cea0*/  BSYNC.RECONVERGENT B1 ;  /* 0x0000000000017941 */ /* 0x000fea0003800200 */
.L_x_496:
        /* <DEDUP_REMOVED lines=26> */
.L_x_498:
        /* <DEDUP_REMOVED lines=98> */
.L_x_499:
        /* <DEDUP_REMOVED lines=20> */
.L_x_540:
[----:B------:R-:W0:Y:S01]  /*1d7b0*/  LDCU.64 UR8, c[0x0][0x380] ;  /* 0x00007000ff0877ac */ /* 0x000e220008000a00 */
[----:B------:R-:W-:Y:S01]  /*1d7c0*/  BSSY.RELIABLE B0, `(.L_x_501) ;  /* 0x0000037000007945 */ /* 0x000fe20003800100 */
[----:B0-----:R-:W-:-:S04]  /*1d7d0*/  UISETP.NE.U32.AND UP0, UPT, UR8, URZ, UPT ;  /* 0x000000ff0800728c */ /* 0x001fc8000bf05070 */
[----:B------:R-:W-:-:S09]  /*1d7e0*/  UISETP.NE.AND.EX UP0, UPT, UR9, URZ, UPT, UP0 ;  /* 0x000000ff0900728c */ /* 0x000fd2000bf05300 */
[----:B------:R-:W-:Y:S05]  /*1d7f0*/  BRA.U UP0, `(.L_x_502) ;  /* 0x00000001004c7547 */ /* 0x000fea000b800000 */
.L_x_504:
        /* <DEDUP_REMOVED lines=19> */
.L_x_502:
        /* <DEDUP_REMOVED lines=8> */
.L_x_506:
        /* <DEDUP_REMOVED lines=21> */
.L_x_503:
[----:B------:R-:W-:-:S13]  /*1db00*/  ISETP.GE.AND P0, PT, R5, RZ, PT ;  /* 0x000000ff0500720c */ /* 0x000fda0003f06270 */
[----:B------:R-:W-:Y:S05]  /*1db10*/  @!P0 BREAK.RELIABLE B0 ;  /* 0x0000000000008942 */ /* 0x000fea0003800100 */
[----:B------:R-:W-:Y:S05]  /*1db20*/  @!P0 BRA `(.L_x_505) ;  /* 0x0000001c00108947 */ /* 0x000fea0003800000 */
[----:B------:R-:W-:Y:S05]  /*1db30*/  BSYNC.RELIABLE B0 ;  /* 0x0000000000007941 */ /* 0x000fea0003800100 */
.L_x_501:
        /* <DEDUP_REMOVED lines=55> */
.L_x_508:
[----:B------:R-:W-:Y:S05]  /*1deb0*/  BSYNC.RECONVERGENT B2 ;  /* 0x0000000000027941 */ /* 0x000fea0003800200 */
.L_x_507:
        /* <DEDUP_REMOVED lines=39> */
.L_x_514:
[----:B------:R-:W-:Y:S05]  /*1e130*/  BSYNC.RECONVERGENT B3 ;  /* 0x0000000000037941 */ /* 0x000fea0003800200 */
.L_x_513:
[----:B------:R-:W-:Y:S01]  /*1e140*/  DADD R44, RZ, R18 ;  /* 0x00000000ff2c7229 */ /* 0x000fe20000000012 */
[----:B------:R-:W-:Y:S10]  /*1e150*/  BRA `(.L_x_510) ;  /* 0x00000004004c7947 */ /* 0x000ff40003800000 */
.L_x_512:
        /* <DEDUP_REMOVED lines=25> */
.L_x_516:
[----:B------:R-:W-:Y:S05]  /*1e2f0*/  BSYNC.RECONVERGENT B3 ;  /* 0x0000000000037941 */ /* 0x000fea0003800200 */
.L_x_515:
[----:B------:R-:W-:Y:S01]  /*1e300*/  DADD R44, RZ, R18 ;  /* 0x00000000ff2c7229 */ /* 0x000fe20000000012 */
[----:B------:R-:W-:Y:S10]  /*1e310*/  BRA `(.L_x_510) ;  /* 0x0000000000dc7947 */ /* 0x000ff40003800000 */
.L_x_511:
        /* <DEDUP_REMOVED lines=26> */
.L_x_519:
[----:B------:R-:W-:Y:S05]  /*1e4c0*/  BSYNC.RECONVERGENT B3 ;  /* 0x0000000000037941 */ /* 0x000fea0003800200 */
.L_x_518:
[----:B------:R-:W-:Y:S01]  /*1e4d0*/  DADD R44, RZ, R18 ;  /* 0x00000000ff2c7229 */ /* 0x000fe20000000012 */
[----:B------:R-:W-:Y:S10]  /*1e4e0*/  BRA `(.L_x_510) ;  /* 0x0000000000687947 */ /* 0x000ff40003800000 */
.L_x_517:
        /* <DEDUP_REMOVED lines=24> */
.L_x_521:
[----:B------:R-:W-:Y:S05]  /*1e670*/  BSYNC.RECONVERGENT B3 ;  /* 0x0000000000037941 */ /* 0x000fea0003800200 */
.L_x_520:
[----:B------:R-:W-:-:S11]  /*1e680*/  DADD R44, RZ, R18 ;  /* 0x00000000ff2c7229 */ /* 0x000fd60000000012 */
.L_x_510:
[----:B------:R-:W-:Y:S05]  /*1e690*/  BSYNC.RECONVERGENT B2 ;  /* 0x0000000000027941 */ /* 0x000fea0003800200 */
.L_x_509:
        /* <DEDUP_REMOVED lines=35> */
.L_x_525:
[----:B------:R-:W-:Y:S05]  /*1e8d0*/  BSYNC.RECONVERGENT B3 ;  /* 0x0000000000037941 */ /* 0x000fea0003800200 */
.L_x_524:
        /* <DEDUP_REMOVED lines=22> */
.L_x_527:
[----:B------:R-:W-:Y:S05]  /*1ea40*/  BSYNC.RECONVERGENT B3 ;  /* 0x0000000000037941 */ /* 0x000fea0003800200 */
.L_x_526:
[----:B------:R-:W-:-:S08]  /*1ea50*/  DADD R18, -R18, R52 ;  /* 0x0000000012127229 */ /* 0x000fd00000000134 */
[----:B------:R-:W-:-:S11]  /*1ea60*/  DADD R44, R44, R18 ;  /* 0x000000002c2c7229 */ /* 0x000fd60000000012 */
.L_x_523:
[----:B------:R-:W-:Y:S05]  /*1ea70*/  BSYNC.RECONVERGENT B2 ;  /* 0x0000000000027941 */ /* 0x000fea0003800200 */
.L_x_522:
        /* <DEDUP_REMOVED lines=53> */
.L_x_531:
[----:B------:R-:W-:Y:S05]  /*1edd0*/  BSYNC.RECONVERGENT B3 ;  /* 0x0000000000037941 */ /* 0x000fea0003800200 */
.L_x_530:
        /* <DEDUP_REMOVED lines=23> */
.L_x_533:
[----:B------:R-:W-:Y:S05]  /*1ef50*/  BSYNC.RECONVERGENT B3 ;  /* 0x0000000000037941 */ /* 0x000fea0003800200 */
.L_x_532:
        /* <DEDUP_REMOVED lines=84> */
.L_x_535:
[----:B------:R-:W-:Y:S05]  /*1f4a0*/  BSYNC.RECONVERGENT B0 ;  /* 0x0000000000007941 */ /* 0x000fea0003800200 */
.L_x_534:
        /* <DEDUP_REMOVED lines=17> */
.L_x_537:
[----:B------:R-:W-:Y:S05]  /*1f5c0*/  BSYNC.RECONVERGENT B0 ;  /* 0x0000000000007941 */ /* 0x000fea0003800200 */
.L_x_536:
        /* <DEDUP_REMOVED lines=15> */
.L_x_539:
[----:B------:R-:W-:Y:S05]  /*1f6c0*/  BSYNC.RECONVERGENT B3 ;  /* 0x0000000000037941 */ /* 0x000fea0003800200 */
.L_x_538:
[----:B------:R-:W-:-:S11]  /*1f6d0*/  DADD R44, R44, -R18 ;  /* 0x000000002c2c7229 */ /* 0x000fd60000000812 */
.L_x_529:
[----:B------:R-:W-:Y:S05]  /*1f6e0*/  BSYNC.RECONVERGENT B2 ;  /* 0x0000000000027941 */ /* 0x000fea0003800200 */
.L_x_528:
        /* <DEDUP_REMOVED lines=8> */
.L_x_505:
[----:B------:R-:W-:Y:S05]  /*1f770*/  BSYNC.RECONVERGENT B1 ;  /* 0x0000000000017941 */ /* 0x000fea0003800200 */
.L_x_500:
        /* <DEDUP_REMOVED lines=8> */
.L_x_542:
        /* <DEDUP_REMOVED lines=14> */
.L_x_541:
[----:B01----:R-:W0:Y:S02]  /*1f8e0*/  LDS.64 R2, [UR8] ;  /* 0x00000008ff027984 */ /* 0x003e240008000a00 */
[----:B0-----:R-:W-:-:S14]  /*1f8f0*/  DSETP.GEU.AND P0, PT, R2, R36, PT ;  /* 0x000000240200722a */ /* 0x001fdc0003f0e000 */
[----:B------:R-:W-:Y:S05]  /*1f900*/  @P0 BRA `(.L_x_408) ;  /* 0x0000004000d00947 */ /* 0x000fea0003800000 */
[----:B------:R2:W5:Y:S01]  /*1f910*/  LDG.E.64 R34, desc[UR10][R30.64+0x20] ;  /* 0x0000200a1e227981 */ /* 0x000562000c1e1b00 */
[----:B------:R-:W-:Y:S01]  /*1f920*/  IMAD.MOV.U32 R36, RZ, RZ, R2 ;  /* 0x000000ffff247224 */ /* 0x000fe200078e0002 */
[----:B------:R-:W-:Y:S01]  /*1f930*/  MOV R37, R3 ;  /* 0x0000000300257202 */ /* 0x000fe20000000f00 */
[----:B------:R-:W-:Y:S06]  /*1f940*/  BRA `(.L_x_408) ;  /* 0x0000004000c07947 */ /* 0x000fec0003800000 */
.L_x_336:
[----:B------:R-:W-:Y:S01]  /*1f950*/  UMOV UR8, 0xa0b5ed8d ;  /* 0xa0b5ed8d00087882 */ /* 0x000fe20000000000 */
[----:B------:R-:W-:Y:S02]  /*1f960*/  UMOV UR9, 0x3eb0c6f7 ;  /* 0x3eb0c6f700097882 */ /* 0x000fe40000000000 */
[----:B01----:R-:W-:-:S08]  /*1f970*/  DADD R4, R2, UR8 ;  /* 0x0000000802047e29 */ /* 0x003fd00008000000 */
[----:B------:R-:W-:-:S14]  /*1f980*/  DSETP.GT.AND P0, PT, R36, R4, PT ;  /* 0x000000042400722a */ /* 0x000fdc0003f04000 */
[----:B------:R-:W-:Y:S05]  /*1f990*/  @!P0 BRA `(.L_x_408) ;  /* 0x0000004000ac8947 */ /* 0x000fea0003800000 */
.L_x_612:
        /* <DEDUP_REMOVED lines=21> */
[C---:B------:R-:W-:Y:S02]  /*1faf0*/  IADD3 R11, P0, PT, R44.reuse, R11, RZ ;  /* 0x0000000b2c0b7210 */ /* 0x040fe40007f1e0ff */
[----:B------:R-:W-:-:S03]  /*1fb00*/  IADD3 R10, P1, PT, R44, R5, RZ ;  /* 0x000000052c0a7210 */ /* 0x000fc60007f3e0ff */
[----:B------:R-:W-:Y:S01]  /*1fb10*/  IMAD.X R16, RZ, RZ, R45, P0 ;  /* 0x000000ffff107224 */ /* 0x000fe200000e062d */
[----:B------:R-:W-:-:S04]  /*1fb20*/  LEA R4, P0, R11, R18, 0x3 ;  /* 0x000000120b047211 */ /* 0x000fc800078018ff */
[----:B------:R-:W-:Y:S01]  /*1fb30*/  LEA.HI.X R5, R11, R19, R16, 0x3, P0 ;  /* 0x000000130b057211 */ /* 0x000fe200000f1c10 */
[----:B------:R-:W-:Y:S01]  /*1fb40*/  IMAD.X R11, RZ, RZ, R45, P1 ;  /* 0x000000ffff0b7224 */ /* 0x000fe200008e062d */
[----:B------:R-:W-:-:S03]  /*1fb50*/  LEA R16, P0, R10, R18, 0x3 ;  /* 0x000000120a107211 */ /* 0x000fc600078018ff */
[----:B------:R-:W5:Y:S01]  /*1fb60*/  LDG.E.64 R50, desc[UR10][R4.64] ;  /* 0x0000000a04327981 */ /* 0x000f62000c1e1b00 */
[----:B------:R-:W-:-:S03]  /*1fb70*/  LEA.HI.X R17, R10, R19, R11, 0x3, P0 ;  /* 0x000000130a117211 */ /* 0x000fc600000f1c0b */
[----:B------:R-:W5:Y:S04]  /*1fb80*/  LDG.E.64 R70, desc[UR10][R4.64+0x8] ;  /* 0x0000080a04467981 */ /* 0x000f68000c1e1b00 */
[----:B-1----:R1:W5:Y:S04]  /*1fb90*/  LDG.E.64 R48, desc[UR10][R4.64+0x10] ;  /* 0x0000100a04307981 */ /* 0x002368000c1e1b00 */
[----:B------:R-:W5:Y:S04]  /*1fba0*/  LDG.E.64 R64, desc[UR10][R16.64] ;  /* 0x0000000a10407981 */ /* 0x000f68000c1e1b00 */
[----:B------:R-:W5:Y:S04]  /*1fbb0*/  LDG.E.64 R10, desc[UR10][R16.64+0x8] ;  /* 0x0000080a100a7981 */ /* 0x000f68000c1e1b00 */
[----:B------:R1:W5:Y:S01]  /*1fbc0*/  LDG.E.64 R66, desc[UR10][R16.64+0x10] ;  /* 0x0000100a10427981 */ /* 0x000362000c1e1b00 */
[----:B------:R-:W-:-:S02]  /*1fbd0*/  IMAD.MOV.U32 R20, RZ, RZ, 0x0 ;  /* 0x00000000ff147424 */ /* 0x000fc400078e00ff */
[----:B------:R-:W-:Y:S01]  /*1fbe0*/  IMAD.MOV.U32 R21, RZ, RZ, 0x3fe00000 ;  /* 0x3fe00000ff157424 */ /* 0x000fe200078e00ff */
[----:B--2---:R-:W-:Y:S02]  /*1fbf0*/  DADD R68, -R40, R68 ;  /* 0x0000000028447229 */ /* 0x004fe40000000144 */
[----:B---3--:R-:W-:-:S06]  /*1fc00*/  DADD R46, -R42, R46 ;  /* 0x000000002a2e7229 */ /* 0x008fcc000000012e */
[----:B0-----:R-:W-:Y:S02]  /*1fc10*/  DMUL R6, R68, R68 ;  /* 0x0000004444067228 */ /* 0x001fe40000000000 */
[----:B----4-:R-:W-:-:S06]  /*1fc20*/  DADD R12, -R38, R12 ;  /* 0x00000000260c7229 */ /* 0x010fcc000000010c */
[----:B------:R-:W-:-:S08]  /*1fc30*/  DFMA R6, R46, R46, R6 ;  /* 0x0000002e2e06722b */ /* 0x000fd00000000006 */
[----:B------:R-:W-:-:S06]  /*1fc40*/  DFMA R8, R12, R12, R6 ;  /* 0x0000000c0c08722b */ /* 0x000fcc0000000006 */
[----:B------:R-:W1:Y:S04]  /*1fc50*/  MUFU.RSQ64H R19, R9 ;  /* 0x0000000900137308 */ /* 0x000e680000001c00 */
[----:B------:R-:W-:Y:S01]  /*1fc60*/  IADD3 R18, PT, PT, R9, -0x3500000, RZ ;  /* 0xfcb0000009127810 */ /* 0x000fe20007ffe0ff */
[----:B------:R-:W-:Y:S02]  /*1fc70*/  IMAD.MOV.U32 R6, RZ, RZ, 0x0 ;  /* 0x00000000ff067424 */ /* 0x000fe400078e00ff */
[----:B------:R-:W-:-:S03]  /*1fc80*/  IMAD.MOV.U32 R7, RZ, RZ, 0x3fd80000 ;  /* 0x3fd80000ff077424 */ /* 0x000fc600078e00ff */
[----:B-1----:R-:W-:-:S08]  /*1fc90*/  DMUL R4, R18, R18 ;  /* 0x0000001212047228 */ /* 0x002fd00000000000 */
[----:B------:R-:W-:-:S08]  /*1fca0*/  DFMA R4, R8, -R4, 1 ;  /* 0x3ff000000804742b */ /* 0x000fd00000000804 */
[----:B------:R-:W-:Y:S02]  /*1fcb0*/  DFMA R6, R4, R6, 0.5 ;  /* 0x3fe000000406742b */ /* 0x000fe40000000006 */
[----:B------:R-:W-:-:S08]  /*1fcc0*/  DMUL R4, R18, R4 ;  /* 0x0000000412047228 */ /* 0x000fd00000000000 */
[----:B------:R-:W-:Y:S02]  /*1fcd0*/  DFMA R24, R6, R4, R18 ;  /* 0x000000040618722b */ /* 0x000fe40000000012 */
[----:B------:R-:W-:Y:S01]  /*1fce0*/  DADD R6, R34, -UR12 ;  /* 0x8000000c22067e29 */ /* 0x000fe20008000000 */
[----:B------:R-:W-:-:S05]  /*1fcf0*/  ISETP.GE.U32.AND P0, PT, R18, 0x7ca00000, PT ;  /* 0x7ca000001200780c */ /* 0x000fca0003f06070 */
[----:B------:R-:W-:Y:S01]  /*1fd00*/  DMUL R16, R8, R24 ;  /* 0x0000001808107228 */ /* 0x000fe20000000000 */
[----:B------:R-:W-:Y:S01]  /*1fd10*/  MOV R4, R34 ;  /* 0x0000002200047202 */ /* 0x000fe20000000f00 */
[----:B------:R-:W-:Y:S01]  /*1fd20*/  IMAD.MOV.U32 R5, RZ, RZ, R35 ;  /* 0x000000ffff057224 */ /* 0x000fe200078e0023 */
[----:B------:R-:W-:Y:S01]  /*1fd30*/  DFMA R34, R6, R20, UR12 ;  /* 0x0000000c06227e2b */ /* 0x000fe20008000014 */
[----:B------:R-:W-:Y:S02]  /*1fd40*/  VIADD R23, R25, 0xfff00000 ;  /* 0xfff0000019177836 */ /* 0x000fe40000000000 */
[----:B------:R-:W-:Y:S02]  /*1fd50*/  IMAD.MOV.U32 R22, RZ, RZ, R24 ;  /* 0x000000ffff167224 */ /* 0x000fe400078e0018 */
[----:B------:R-:W-:Y:S02]  /*1fd60*/  DFMA R20, R16, -R16, R8 ;  /* 0x800000101014722b */ /* 0x000fe40000000008 */
[----:B-----5:R-:W-:-:S02]  /*1fd70*/  DADD R50, R50, -R42 ;  /* 0x0000000032327229 */ /* 0x020fc4000000082a */
[----:B------:R-:W-:Y:S02]  /*1fd80*/  DADD R70, R70, -R40 ;  /* 0x0000000046467229 */ /* 0x000fe40000000828 */
[----:B------:R-:W-:Y:S02]  /*1fd90*/  DADD R48, R48, -R38 ;  /* 0x0000000030307229 */ /* 0x000fe40000000826 */
[----:B------:R-:W-:Y:S02]  /*1fda0*/  DADD R64, -R42, R64 ;  /* 0x000000002a407229 */ /* 0x000fe40000000140 */
[----:B------:R-:W-:Y:S02]  /*1fdb0*/  DADD R10, -R40, R10 ;  /* 0x00000000280a7229 */ /* 0x000fe4000000010a */
[----:B------:R-:W-:Y:S02]  /*1fdc0*/  DADD R66, -R38, R66 ;  /* 0x0000000026427229 */ /* 0x000fe40000000142 */
[----:B------:R-:W-:Y:S01]  /*1fdd0*/  DFMA R72, R20, R22, R16 ;  /* 0x000000161448722b */ /* 0x000fe20000000010 */
[----:B------:R-:W-:Y:S01]  /*1fde0*/  IMAD.MOV.U32 R6, RZ, RZ, R36 ;  /* 0x000000ffff067224 */ /* 0x000fe200078e0024 */
[----:B------:R-:W-:Y:S01]  /*1fdf0*/  MOV R7, R37 ;  /* 0x0000002500077202 */ /* 0x000fe20000000f00 */
[----:B------:R-:W-:Y:S08]  /*1fe00*/  @!P0 BRA `(.L_x_543) ;  /* 0x0000000000288947 */ /* 0x000ff00003800000 */
[----:B------:R-:W-:Y:S01]  /*1fe10*/  IMAD.MOV.U32 R22, RZ, RZ, R20 ;  /* 0x000000ffff167224 */ /* 0x000fe200078e0014 */
[----:B------:R-:W-:Y:S01]  /*1fe20*/  MOV R26, 0x1fe90 ;  /* 0x0001fe90001a7802 */ /* 0x000fe20000000f00 */
[----:B------:R-:W-:Y:S01]  /*1fe30*/  IMAD.MOV.U32 R20, RZ, RZ, R16 ;  /* 0x000000ffff147224 */ /* 0x000fe200078e0010 */
[----:B------:R-:W-:Y:S01]  /*1fe40*/  MOV R16, R8 ;  /* 0x0000000800107202 */ /* 0x000fe20000000f00 */
[----:B------:R-:W-:Y:S02]  /*1fe50*/  IMAD.MOV.U32 R19, RZ, RZ, R17 ;  /* 0x000000ffff137224 */ /* 0x000fe400078e0011 */
[----:B------:R-:W-:Y:S02]  /*1fe60*/  IMAD.MOV.U32 R17, RZ, RZ, R23 ;  /* 0x000000ffff117224 */ /* 0x000fe400078e0017 */
[----:B------:R-:W-:-:S07]  /*1fe70*/  IMAD.MOV.U32 R15, RZ, RZ, R9 ;  /* 0x000000ffff0f7224 */ /* 0x000fce00078e0009 */
[----:B------:R-:W-:Y:S05]  /*1fe80*/  CALL.REL.NOINC `($__internal_1_$__cuda_sm20_dsqrt_rn_f64_mediumpath_v1) ;  /* 0x0000010800347944 */ /* 0x000fea0003c00000 */
[----:B------:R-:W-:Y:S02]  /*1fe90*/  IMAD.MOV.U32 R72, RZ, RZ, R16 ;  /* 0x000000ffff487224 */ /* 0x000fe400078e0010 */
[----:B------:R-:W-:-:S07]  /*1fea0*/  IMAD.MOV.U32 R73, RZ, RZ, R15 ;  /* 0x000000ffff497224 */ /* 0x000fce00078e000f */
.L_x_543:
        /* <DEDUP_REMOVED lines=23> */
.L_x_545:
[----:B------:R-:W-:Y:S05]  /*20020*/  BSYNC.RECONVERGENT B1 ;  /* 0x0000000000017941 */ /* 0x000fea0003800200 */
.L_x_544:
        /* <DEDUP_REMOVED lines=23> */
.L_x_547:
[----:B------:R-:W-:Y:S05]  /*201a0*/  BSYNC.RECONVERGENT B1 ;  /* 0x0000000000017941 */ /* 0x000fea0003800200 */
.L_x_546:
        /* <DEDUP_REMOVED lines=23> */
.L_x_549:
[----:B------:R-:W-:Y:S05]  /*20320*/  BSYNC.RECONVERGENT B1 ;  /* 0x0000000000017941 */ /* 0x000fea0003800200 */
.L_x_548:
        /* <DEDUP_REMOVED lines=23> */
[----:B------:R-:W-:-:S07]  /*204a0*/  MOV R19, R15 ;  /* 0x0000000f00137202 */ /* 0x000fce0000000f00 */
.L_x_550:
        /* <DEDUP_REMOVED lines=32> */
.L_x_552:
[----:B------:R-:W-:Y:S05]  /*206b0*/  BSYNC.RECONVERGENT B1 ;  /* 0x0000000000017941 */ /* 0x000fea0003800200 */
.L_x_551:
        /* <DEDUP_REMOVED lines=23> */
.L_x_554:
[----:B------:R-:W-:Y:S05]  /*20830*/  BSYNC.RECONVERGENT B1 ;  /* 0x0000000000017941 */ /* 0x000fea0003800200 */
.L_x_553:
        /* <DEDUP_REMOVED lines=23> */
.L_x_556:
[----:B------:R-:W-:Y:S05]  /*209b0*/  BSYNC.RECONVERGENT B1 ;  /* 0x0000000000017941 */ /* 0x000fea0003800200 */
.L_x_555:
        /* <DEDUP_REMOVED lines=23> */
.L_x_558:
[----:B------:R-:W-:Y:S05]  /*20b30*/  BSYNC.RECONVERGENT B1 ;  /* 0x0000000000017941 */ /* 0x000fea0003800200 */
.L_x_557:
[----:B------:R-:W-:Y:S01]  /*20b40*/  DMUL R8, R46, R56 ;  /* 0x000000382e087228 */ /* 0x000fe20000000000 */
[----:B------:R-:W-:Y:S01]  /*20b50*/  MOV R22, 0x0 ;  /* 0x0000000000167802 */ /* 0x000fe20000000f00 */
[----:B------:R-:W-:Y:S01]  /*20b60*/  DMUL R12, R48, R52 ;  /* 0x00000034300c7228 */ /* 0x000fe20000000000 */
[----:B------:R-:W-:Y:S01]  /*20b70*/  IMAD.MOV.U32 R23, RZ, RZ, 0x3fd80000 ;  /* 0x3fd80000ff177424 */ /* 0x000fe200078e00ff */
[----:B------:R-:W-:Y:S01]  /*20b80*/  DMUL R16, R50, R54 ;  /* 0x0000003632107228 */ /* 0x000fe20000000000 */
[----:B------:R-:W-:Y:S01]  /*20b90*/  BSSY.RECONVERGENT B1, `(.L_x_559) ;  /* 0x0000023000017945 */ /* 0x000fe20003800200 */
[----:B------:R-:W-:Y:S02]  /*20ba0*/  DMUL R18, R10, R48 ;  /* 0x000000300a127228 */ /* 0x000fe40000000000 */
[----:B------:R-:W-:Y:S02]  /*20bb0*/  DFMA R8, R50, R52, -R8 ;  /* 0x000000343208722b */ /* 0x000fe40000000808 */
[----:B------:R-:W-:-:S04]  /*20bc0*/  DFMA R12, R46, R54, -R12 ;  /* 0x000000362e0c722b */ /* 0x000fc8000000080c */
[----:B------:R-:W-:Y:S02]  /*20bd0*/  DFMA R18, R64, R50, R18 ;  /* 0x000000324012722b */ /* 0x000fe40000000012 */
[----:B------:R-:W-:Y:S02]  /*20be0*/  DMUL R20, R10, R8 ;  /* 0x000000080a147228 */ /* 0x000fe40000000000 */
[----:B------:R-:W-:-:S04]  /*20bf0*/  DFMA R10, R48, R56, -R16 ;  /* 0x00000038300a722b */ /* 0x000fc80000000810 */
[----:B------:R-:W-:Y:S02]  /*20c00*/  DFMA R60, R66, R46, R18 ;  /* 0x0000002e423c722b */ /* 0x000fe40000000012 */
[----:B------:R-:W-:-:S08]  /*20c10*/  DFMA R20, R64, R12, R20 ;  /* 0x0000000c4014722b */ /* 0x000fd00000000014 */
[----:B------:R-:W-:-:S08]  /*20c20*/  DFMA R64, R66, R10, R20 ;  /* 0x0000000a4240722b */ /* 0x000fd00000000014 */
        /* <DEDUP_REMOVED lines=25> */
.L_x_560:
[----:B------:R-:W-:Y:S05]  /*20dc0*/  BSYNC.RECONVERGENT B1 ;  /* 0x0000000000017941 */ /* 0x000fea0003800200 */
.L_x_559:
        /* <DEDUP_REMOVED lines=23> */
.L_x_562:
[----:B------:R-:W-:Y:S05]  /*20f40*/  BSYNC.RECONVERGENT B1 ;  /* 0x0000000000017941 */ /* 0x000fea0003800200 */
.L_x_561:
        /* <DEDUP_REMOVED lines=23> */
.L_x_564:
[----:B------:R-:W-:Y:S05]  /*210c0*/  BSYNC.RECONVERGENT B1 ;  /* 0x0000000000017941 */ /* 0x000fea0003800200 */
.L_x_563:
[----:B------:R-:W-:Y:S01]  /*210d0*/  DSETP.NEU.AND P0, PT, |R34|, +INF , PT ;  /* 0x7ff000002200742a */ /* 0x000fe20003f0d200 */
[----:B------:R-:W-:-:S13]  /*210e0*/  BSSY.RECONVERGENT B2, `(.L_x_565) ;  /* 0x0000018000027945 */ /* 0x000fda0003800200 */
[----:B------:R-:W-:Y:S01]  /*210f0*/  @!P0 DMUL R58, RZ, R34 ;  /* 0x00000022ff3a8228 */ /* 0x000fe20000000000 */
[----:B------:R-:W-:Y:S01]  /*21100*/  @!P0 MOV R17, RZ ;  /* 0x000000ff00118202 */ /* 0x000fe20000000f00 */
        /* <DEDUP_REMOVED lines=17> */
[----:B------:R-:W-:Y:S01]  /*21220*/  IMAD.MOV.U32 R16, RZ, RZ, R34 ;  /* 0x000000ffff107224 */ /* 0x000fe200078e0022 */
[----:B------:R-:W-:Y:S01]  /*21230*/  MOV R26, 0x21260 ;  /* 0x00021260001a7802 */ /* 0x000fe20000000f00 */
[----:B------:R-:W-:-:S07]  /*21240*/  IMAD.MOV.U32 R59, RZ, RZ, R35 ;  /* 0x000000ffff3b7224 */ /* 0x000fce00078e0023 */
[----:B------:R-:W-:Y:S05]  /*21250*/  CALL.REL.NOINC `($ccd$__internal_trig_reduction_slowpathd) ;  /* 0x00000100009c7944 */ /* 0x000fea0003c00000 */
.L_x_566:
[----:B------:R-:W-:Y:S05]  /*21260*/  BSYNC.RECONVERGENT B2 ;  /* 0x0000000000027941 */ /* 0x000fea0003800200 */
.L_x_565:
[----:B------:R-:W2:Y:S01]  /*21270*/  LDG.E R15, desc[UR10][R30.64+0x18] ;  /* 0x0000180a1e0f7981 */ /* 0x000ea2000c1e1900 */
[----:B------:R-:W-:Y:S01]  /*21280*/  DMUL R18, R58, R58 ;  /* 0x0000003a3a127228 */ /* 0x000fe20000000000 */
[----:B------:R-:W-:Y:S01]  /*21290*/  IMAD.MOV.U32 R22, RZ, RZ, 0x2cb0d246 ;  /* 0x2cb0d246ff167424 */ /* 0x000fe200078e00ff */
[----:B------:R-:W-:Y:S01]  /*212a0*/  MOV R20, 0xc1ef8528 ;  /* 0xc1ef852800147802 */ /* 0x000fe20000000f00 */
[----:B------:R-:W-:Y:S01]  /*212b0*/  IMAD.MOV.U32 R23, RZ, RZ, 0x3e5ae5f1 ;  /* 0x3e5ae5f1ff177424 */ /* 0x000fe200078e00ff */
[----:B------:R-:W-:Y:S01]  /*212c0*/  UMOV UR8, 0xf9785eba ;  /* 0xf9785eba00087882 */ /* 0x000fe20000000000 */
[----:B------:R-:W-:Y:S01]  /*212d0*/  IMAD.MOV.U32 R21, RZ, RZ, 0x3e21eea7 ;  /* 0x3e21eea7ff157424 */ /* 0x000fe200078e00ff */
[----:B------:R-:W-:Y:S01]  /*212e0*/  UMOV UR9, 0x3de5db65 ;  /* 0x3de5db6500097882 */ /* 0x000fe20000000000 */
[C---:B------:R-:W-:Y:S01]  /*212f0*/  LOP3.LUT P1, RZ, R17.reuse, 0x2, RZ, 0xc0, !PT ;  /* 0x0000000211ff7812 */ /* 0x040fe2000782c0ff */
[----:B------:R-:W-:Y:S01]  /*21300*/  BSSY.RECONVERGENT B0, `(.L_x_567) ;  /* 0x000005a000007945 */ /* 0x000fe20003800200 */
        /* <DEDUP_REMOVED lines=89> */
.L_x_568:
[----:B------:R-:W-:Y:S05]  /*218a0*/  BSYNC.RECONVERGENT B0 ;  /* 0x0000000000007941 */ /* 0x000fea0003800200 */
.L_x_567:
        /* <DEDUP_REMOVED lines=11> */
[----:B0-----:R-:W-:Y:S01]  /*21960*/  HFMA2 R13, -RZ, RZ, 0, 0 ;  /* 0x00000000ff0d7431 */ /* 0x001fe200000001ff */
[----:B------:R-:W-:Y:S01]  /*21970*/  BSSY.RECONVERGENT B1, `(.L_x_569) ;  /* 0x0000203000017945 */ /* 0x000fe20003800200 */
[----:B------:R-:W-:Y:S01]  /*21980*/  IMAD.MOV.U32 R12, RZ, RZ, R14 ;  /* 0x000000ffff0c7224 */ /* 0x000fe200078e000e */
[----:B------:R-:W-:Y:S01]  /*21990*/  CS2R R48, SRZ ;  /* 0x0000000000307805 */ /* 0x000fe2000001ff00 */
[----:B------:R-:W-:Y:S01]  /*219a0*/  IMAD.MOV.U32 R10, RZ, RZ, RZ ;  /* 0x000000ffff0a7224 */ /* 0x000fe200078e00ff */
[----:B------:R-:W0:Y:S01]  /*219b0*/  LDCU.64 UR20, c[0x0][0x380] ;  /* 0x00007000ff1477ac */ /* 0x000e220008000a00 */
[----:B------:R-:W1:Y:S02]  /*219c0*/  LDCU.64 UR22, c[0x0][0x380] ;  /* 0x00007000ff1677ac */ /* 0x000e640008000a00 */
[----:B012---:R-:W-:-:S07]  /*219d0*/  LOP3.LUT R38, R40, 0x2, RZ, 0xc0, !PT ;  /* 0x0000000228267812 */ /* 0x007fce00078ec0ff */
.L_x_609:
[----:B------:R-:W0:Y:S01]  /*219e0*/  LDCU.64 UR8, c[0x0][0x380] ;  /* 0x00007000ff0877ac */ /* 0x000e220008000a00 */
[----:B------:R-:W-:Y:S01]  /*219f0*/  BSSY.RELIABLE B0, `(.L_x_570) ;  /* 0x0000037000007945 */ /* 0x000fe20003800100 */
[----:B0-----:R-:W-:-:S04]  /*21a00*/  UISETP.NE.U32.AND UP0, UPT, UR8, URZ, UPT ;  /* 0x000000ff0800728c */ /* 0x001fc8000bf05070 */
[----:B------:R-:W-:-:S09]  /*21a10*/  UISETP.NE.AND.EX UP0, UPT, UR9, URZ, UPT, UP0 ;  /* 0x000000ff0900728c */ /* 0x000fd2000bf05300 */
[----:B------:R-:W-:Y:S05]  /*21a20*/  BRA.U UP0, `(.L_x_571) ;  /* 0x00000001004c7547 */ /* 0x000fea000b800000 */
.L_x_573:
[----:B------:R-:W-:-:S04]  /*21a30*/  IMAD.MOV.U32 R17, RZ, RZ, 0x8 ;  /* 0x00000008ff117424 */ /* 0x000fc800078e00ff */
[----:B------:R-:W-:-:S06]  /*21a40*/  IMAD.WIDE.U32 R16, R10, R17, UR6 ;  /* 0x000000060a107e25 */ /* 0x000fcc000f8e0011 */
[----:B------:R-:W2:Y:S02]  /*21a50*/  LDG.E.64 R16, desc[UR10][R16.64+0x20] ;  /* 0x0000200a10107981 */ /* 0x000ea4000c1e1b00 */
[----:B--2---:R-:W-:-:S04]  /*21a60*/  IADD3 R46, P0, PT, R16, UR20, RZ ;  /* 0x00000014102e7c10 */ /* 0x004fc8000ff1e0ff */
[----:B------:R-:W-:Y:S01]  /*21a70*/  IADD3.X R47, PT, PT, R17, UR21, RZ, P0, !PT ;  /* 0x00000015112f7c10 */ /* 0x000fe200087fe4ff */
[----:B------:R-:W-:-:S03]  /*21a80*/  IMAD.MOV.U32 R8, RZ, RZ, R46 ;  /* 0x000000ffff087224 */ /* 0x000fc600078e002e */
[----:B------:R-:W-:-:S06]  /*21a90*/  MOV R9, R47 ;  /* 0x0000002f00097202 */ /* 0x000fcc0000000f00 */
        /* <DEDUP_REMOVED lines=12> */
.L_x_571:
[----:B------:R-:W2:Y:S02]  /*21b60*/  LDG.E R8, desc[UR10][R30.64+0x18] ;  /* 0x0000180a1e087981 */ /* 0x000ea4000c1e1900 */
[----:B--2---:R-:W-:-:S05]  /*21b70*/  VIADD R8, R8, 0x3 ;  /* 0x0000000308087836 */ /* 0x004fca0000000000 */
[----:B------:R-:W-:Y:S02]  /*21b80*/  SHF.L.U32 R9, R8, 0x1, RZ ;  /* 0x0000000108097819 */ /* 0x000fe400000006ff */
[----:B------:R-:W-:Y:S02]  /*21b90*/  SHF.R.U32.HI R8, RZ, 0x1f, R8 ;  /* 0x0000001fff087819 */ /* 0x000fe40000011608 */
[----:B------:R-:W-:-:S04]  /*21ba0*/  LOP3.LUT R9, R9, 0xfffffff8, RZ, 0xc0, !PT ;  /* 0xfffffff809097812 */ /* 0x000fc800078ec0ff */
[----:B------:R-:W-:Y:S02]  /*21bb0*/  IADD3 R20, P0, PT, R9, R30, RZ ;  /* 0x0000001e09147210 */ /* 0x000fe40007f1e0ff */
[----:B------:R-:W-:-:S05]  /*21bc0*/  LOP3.LUT R9, R8, 0x1, RZ, 0xc0, !PT ;  /* 0x0000000108097812 */ /* 0x000fca00078ec0ff */
[----:B------:R-:W-:-:S07]  /*21bd0*/  IMAD.X R21, R9, 0x1, R31, P0 ;  /* 0x0000000109157824 */ /* 0x000fce00000e061f */
.L_x_575:
        /* <DEDUP_REMOVED lines=21> */
.L_x_572:
[----:B------:R-:W-:-:S13]  /*21d30*/  ISETP.GE.AND P0, PT, R11, RZ, PT ;  /* 0x000000ff0b00720c */ /* 0x000fda0003f06270 */
[----:B------:R-:W-:Y:S05]  /*21d40*/  @!P0 BREAK.RELIABLE B0 ;  /* 0x0000000000008942 */ /* 0x000fea0003800100 */
[----:B------:R-:W-:Y:S05]  /*21d50*/  @!P0 BRA `(.L_x_574) ;  /* 0x0000001c00108947 */ /* 0x000fea0003800000 */
[----:B------:R-:W-:Y:S05]  /*21d60*/  BSYNC.RELIABLE B0 ;  /* 0x0000000000007941 */ /* 0x000fea0003800100 */
.L_x_570:
        /* <DEDUP_REMOVED lines=33> */
[----:B------:R-:W-:-:S06]  /*21f80*/  IADD3 R18, PT, PT, R43, -0x3500000, RZ ;  /* 0xfcb000002b127810 */ /* 0x000fcc0007ffe0ff */
        /* <DEDUP_REMOVED lines=12> */
[----:B------:R-:W-:Y:S01]  /*22050*/  MOV R22, R20 ;  /* 0x0000001400167202 */ /* 0x000fe20000000f00 */
[----:B------:R-:W-:Y:S01]  /*22060*/  IMAD.MOV.U32 R20, RZ, RZ, R26 ;  /* 0x000000ffff147224 */ /* 0x000fe200078e001a */
[----:B------:R-:W-:Y:S01]  /*22070*/  MOV R26, 0x220c0 ;  /* 0x000220c0001a7802 */ /* 0x000fe20000000f00 */
[----:B------:R-:W-:Y:S02]  /*22080*/  IMAD.MOV.U32 R19, RZ, RZ, R27 ;  /* 0x000000ffff137224 */ /* 0x000fe400078e001b */
[----:B------:R-:W-:Y:S02]  /*22090*/  IMAD.MOV.U32 R16, RZ, RZ, R42 ;  /* 0x000000ffff107224 */ /* 0x000fe400078e002a */
[----:B------:R-:W-:-:S07]  /*220a0*/  IMAD.MOV.U32 R15, RZ, RZ, R43 ;  /* 0x000000ffff0f7224 */ /* 0x000fce00078e002b */
[----:B------:R-:W-:Y:S05]  /*220b0*/  CALL.REL.NOINC `($__internal_1_$__cuda_sm20_dsqrt_rn_f64_mediumpath_v1) ;  /* 0x000000e400a87944 */ /* 0x000fea0003c00000 */
[----:B------:R-:W-:Y:S01]  /*220c0*/  MOV R52, R16 ;  /* 0x0000001000347202 */ /* 0x000fe20000000f00 */
[----:B------:R-:W-:-:S07]  /*220d0*/  IMAD.MOV.U32 R53, RZ, RZ, R15 ;  /* 0x000000ffff357224 */ /* 0x000fce00078e000f */
.L_x_577:
[----:B------:R-:W-:Y:S05]  /*220e0*/  BSYNC.RECONVERGENT B2 ;  /* 0x0000000000027941 */ /* 0x000fea0003800200 */
.L_x_576:
        /* <DEDUP_REMOVED lines=39> */
.L_x_583:
[----:B------:R-:W-:Y:S05]  /*22360*/  BSYNC.RECONVERGENT B3 ;  /* 0x0000000000037941 */ /* 0x000fea0003800200 */
.L_x_582:
[----:B------:R-:W-:Y:S01]  /*22370*/  DADD R50, RZ, R18 ;  /* 0x00000000ff327229 */ /* 0x000fe20000000012 */
[----:B------:R-:W-:Y:S10]  /*22380*/  BRA `(.L_x_579) ;  /* 0x00000004004c7947 */ /* 0x000ff40003800000 */
.L_x_581:
        /* <DEDUP_REMOVED lines=25> */
.L_x_585:
[----:B------:R-:W-:Y:S05]  /*22520*/  BSYNC.RECONVERGENT B3 ;  /* 0x0000000000037941 */ /* 0x000fea0003800200 */
.L_x_584:
[----:B------:R-:W-:Y:S01]  /*22530*/  DADD R50, RZ, R18 ;  /* 0x00000000ff327229 */ /* 0x000fe20000000012 */
[----:B------:R-:W-:Y:S10]  /*22540*/  BRA `(.L_x_579) ;  /* 0x0000000000dc7947 */ /* 0x000ff40003800000 */
.L_x_580:
        /* <DEDUP_REMOVED lines=26> */
.L_x_588:
[----:B------:R-:W-:Y:S05]  /*226f0*/  BSYNC.RECONVERGENT B3 ;  /* 0x0000000000037941 */ /* 0x000fea0003800200 */
.L_x_587:
[----:B------:R-:W-:Y:S01]  /*22700*/  DADD R50, RZ, R18 ;  /* 0x00000000ff327229 */ /* 0x000fe20000000012 */
[----:B------:R-:W-:Y:S10]  /*22710*/  BRA `(.L_x_579) ;  /* 0x0000000000687947 */ /* 0x000ff40003800000 */
.L_x_586:
        /* <DEDUP_REMOVED lines=24> */
.L_x_590:
[----:B------:R-:W-:Y:S05]  /*228a0*/  BSYNC.RECONVERGENT B3 ;  /* 0x0000000000037941 */ /* 0x000fea0003800200 */
.L_x_589:
[----:B------:R-:W-:-:S11]  /*228b0*/  DADD R50, RZ, R18 ;  /* 0x00000000ff327229 */ /* 0x000fd60000000012 */
.L_x_579:
[----:B------:R-:W-:Y:S05]  /*228c0*/  BSYNC.RECONVERGENT B2 ;  /* 0x0000000000027941 */ /* 0x000fea0003800200 */
.L_x_578:
        /* <DEDUP_REMOVED lines=29> */
[----:B------:R-:W-:Y:S02]  /*22aa0*/  MOV R15, R21 ;  /* 0x00000015000f7202 */ /* 0x000fe40000000f00 */
[----:B------:R-:W-:-:S07]  /*22ab0*/  MOV R16, 0x22ad0 ;  /* 0x00022ad000107802 */ /* 0x000fce0000000f00 */
[----:B-----5:R-:W-:Y:S05]  /*22ac0*/  CALL.REL.NOINC `($__internal_0_$__cuda_sm20_div_rn_f64_full) ;  /* 0x000000d400907944 */ /* 0x020fea0003c00000 */
[----:B------:R-:W-:Y:S02]  /*22ad0*/  IMAD.MOV.U32 R64, RZ, RZ, R18 ;  /* 0x000000ffff407224 */ /* 0x000fe400078e0012 */
[----:B------:R-:W-:-:S07]  /*22ae0*/  IMAD.MOV.U32 R65, RZ, RZ, R15 ;  /* 0x000000ffff417224 */ /* 0x000fce00078e000f */
.L_x_594:
[----:B------:R-:W-:Y:S05]  /*22af0*/  BSYNC.RECONVERGENT B3 ;  /* 0x0000000000037941 */ /* 0x000fea0003800200 */
.L_x_593:
        /* <DEDUP_REMOVED lines=22> */
.L_x_596:
[----:B------:R-:W-:Y:S05]  /*22c60*/  BSYNC.RECONVERGENT B3 ;  /* 0x0000000000037941 */ /* 0x000fea0003800200 */
.L_x_595:
[----:B------:R-:W-:-:S08]  /*22c70*/  DADD R18, -R18, R64 ;  /* 0x0000000012127229 */ /* 0x000fd00000000140 */
[----:B------:R-:W-:-:S11]  /*22c80*/  DADD R50, R50, R18 ;  /* 0x0000000032327229 */ /* 0x000fd60000000012 */
.L_x_592:
[----:B------:R-:W-:Y:S05]  /*22c90*/  BSYNC.RECONVERGENT B2 ;  /* 0x0000000000027941 */ /* 0x000fea0003800200 */
.L_x_591:
        /* <DEDUP_REMOVED lines=53> */
.L_x_600:
[----:B------:R-:W-:Y:S05]  /*22ff0*/  BSYNC.RECONVERGENT B3 ;  /* 0x0000000000037941 */ /* 0x000fea0003800200 */
.L_x_599:
        /* <DEDUP_REMOVED lines=23> */
.L_x_602:
[----:B------:R-:W-:Y:S05]  /*23170*/  BSYNC.RECONVERGENT B3 ;  /* 0x0000000000037941 */ /* 0x000fea0003800200 */
.L_x_601:
[----:B------:R-:W-:Y:S01]  /*23180*/  DMUL R72, R64, -R64 ;  /* 0x8000004040487228 */ /* 0x000fe20000000000 */
[----:B------:R-:W-:Y:S01]  /*23190*/  IMAD.MOV.U32 R16, RZ, RZ, 0x652b82fe ;  /* 0x652b82feff107424 */ /* 0x000fe200078e00ff */
[----:B------:R-:W-:Y:S01]  /*231a0*/  MOV R20, 0xfefa39ef ;  /* 0xfefa39ef00147802 */ /* 0x000fe20000000f00 */
[----:B------:R-:W-:Y:S01]  /*231b0*/  IMAD.MOV.U32 R17, RZ, RZ, 0x3ff71547 ;  /* 0x3ff71547ff117424 */ /* 0x000fe200078e00ff */
[----:B------:R-:W-:Y:S01]  /*231c0*/  MOV R64, 0x55555511 ;  /* 0x5555551100407802 */ /* 0x000fe20000000f00 */
[----:B------:R-:W-:Y:S01]  /*231d0*/  IMAD.MOV.U32 R21, RZ, RZ, 0x3fe62e42 ;  /* 0x3fe62e42ff157424 */ /* 0x000fe200078e00ff */
[----:B------:R-:W-:Y:S01]  /*231e0*/  BSSY.RECONVERGENT B0, `(.L_x_603) ;  /* 0x0000035000007945 */ /* 0x000fe20003800200 */
[----:B------:R-:W-:Y:S02]  /*231f0*/  IMAD.MOV.U32 R22, RZ, RZ, 0x3b39803f ;  /* 0x3b39803fff167424 */ /* 0x000fe400078e00ff */
[----:B------:R-:W-:Y:S01]  /*23200*/  DFMA R70, R72, R16, 6.75539944105574400000e+15 ;  /* 0x433800004846742b */ /* 0x000fe20000000010 */
[----:B------:R-:W-:Y:S01]  /*23210*/  IMAD.MOV.U32 R23, RZ, RZ, 0x3c7abc9e ;  /* 0x3c7abc9eff177424 */ /* 0x000fe200078e00ff */
[----:B------:R-:W-:Y:S01]  /*23220*/  FSETP.GEU.AND P0, PT, |R73|, 4.1917929649353027344, PT ;  /* 0x4086232b4900780b */ /* 0x000fe20003f0e200 */
[----:B------:R-:W-:-:S02]  /*23230*/  IMAD.MOV.U32 R26, RZ, RZ, -0x35dec16 ;  /* 0xfca213eaff1a7424 */ /* 0x000fc400078e00ff */
[----:B------:R-:W-:Y:S02]  /*23240*/  IMAD.MOV.U32 R27, RZ, RZ, 0x3e928af3 ;  /* 0x3e928af3ff1b7424 */ /* 0x000fe400078e00ff */
[----:B------:R-:W-:Y:S01]  /*23250*/  IMAD.MOV.U32 R44, RZ, RZ, 0x62401315 ;  /* 0x62401315ff2c7424 */ /* 0x000fe200078e00ff */
[----:B------:R-:W-:Y:S01]  /*23260*/  DADD R74, R70, -6.75539944105574400000e+15 ;  /* 0xc3380000464a7429 */ /* 0x000fe20000000000 */
[----:B------:R-:W-:Y:S02]  /*23270*/  IMAD.MOV.U32 R45, RZ, RZ, 0x3ec71dee ;  /* 0x3ec71deeff2d7424 */ /* 0x000fe400078e00ff */
[----:B------:R-:W-:Y:S02]  /*23280*/  IMAD.MOV.U32 R62, RZ, RZ, 0x555502a1 ;  /* 0x555502a1ff3e7424 */ /* 0x000fe400078e00ff */
[----:B------:R-:W-:Y:S02]  /*23290*/  IMAD.MOV.U32 R63, RZ, RZ, 0x3fa55555 ;  /* 0x3fa55555ff3f7424 */ /* 0x000fe400078e00ff */
[----:B------:R-:W-:Y:S01]  /*232a0*/  IMAD.MOV.U32 R65, RZ, RZ, 0x3fc55555 ;  /* 0x3fc55555ff417424 */ /* 0x000fe200078e00ff */
[----:B------:R-:W-:Y:S01]  /*232b0*/  DFMA R24, R74, -R20, R72 ;  /* 0x800000144a18722b */ /* 0x000fe20000000048 */
[----:B------:R-:W-:-:S02]  /*232c0*/  IMAD.MOV.U32 R66, RZ, RZ, 0xb ;  /* 0x0000000bff427424 */ /* 0x000fc400078e00ff */
[----:B------:R-:W-:-:S05]  /*232d0*/  IMAD.MOV.U32 R67, RZ, RZ, 0x3fe00000 ;  /* 0x3fe00000ff437424 */ /* 0x000fca00078e00ff */
[----:B------:R-:W-:Y:S01]  /*232e0*/  DFMA R74, R74, -R22, R24 ;  /* 0x800000164a4a722b */ /* 0x000fe20000000018 */
[----:B------:R-:W-:Y:S01]  /*232f0*/  IMAD.MOV.U32 R24, RZ, RZ, 0x69ce2bdf ;  /* 0x69ce2bdfff187424 */ /* 0x000fe200078e00ff */
[----:B------:R-:W-:-:S06]  /*23300*/  MOV R25, 0x3e5ade15 ;  /* 0x3e5ade1500197802 */ /* 0x000fcc0000000f00 */
[----:B------:R-:W-:-:S08]  /*23310*/  DFMA R52, R74, R24, R26 ;  /* 0x000000184a34722b */ /* 0x000fd0000000001a */
[----:B------:R-:W-:Y:S01]  /*23320*/  DFMA R54, R74, R52, R44 ;  /* 0x000000344a36722b */ /* 0x000fe2000000002c */
[----:B------:R-:W-:Y:S01]  /*23330*/  MOV R52, 0x7c89eb71 ;  /* 0x7c89eb7100347802 */ /* 0x000fe20000000f00 */
[----:B------:R-:W-:-:S06]  /*23340*/  IMAD.MOV.U32 R53, RZ, RZ, 0x3efa0199 ;  /* 0x3efa0199ff357424 */ /* 0x000fcc00078e00ff */
[----:B------:R-:W-:Y:S01]  /*23350*/  DFMA R58, R74, R54, R52 ;  /* 0x000000364a3a722b */ /* 0x000fe20000000034 */
[----:B------:R-:W-:Y:S02]  /*23360*/  IMAD.MOV.U32 R54, RZ, RZ, 0x14761f65 ;  /* 0x14761f65ff367424 */ /* 0x000fe400078e00ff */
[----:B------:R-:W-:-:S06]  /*23370*/  IMAD.MOV.U32 R55, RZ, RZ, 0x3f2a01a0 ;  /* 0x3f2a01a0ff377424 */ /* 0x000fcc00078e00ff */
[----:B------:R-:W-:Y:S01]  /*23380*/  DFMA R60, R74, R58, R54 ;  /* 0x0000003a4a3c722b */ /* 0x000fe20000000036 */
[----:B------:R-:W-:Y:S01]  /*23390*/  IMAD.MOV.U32 R58, RZ, RZ, 0x1852b7af ;  /* 0x1852b7afff3a7424 */ /* 0x000fe200078e00ff */
[----:B------:R-:W-:-:S06]  /*233a0*/  MOV R59, 0x3f56c16c ;  /* 0x3f56c16c003b7802 */ /* 0x000fcc0000000f00 */
[----:B------:R-:W-:Y:S01]  /*233b0*/  DFMA R68, R74, R60, R58 ;  /* 0x0000003c4a44722b */ /* 0x000fe2000000003a */
[----:B------:R-:W-:Y:S02]  /*233c0*/  IMAD.MOV.U32 R60, RZ, RZ, 0x11122322 ;  /* 0x11122322ff3c7424 */ /* 0x000fe400078e00ff */
[----:B------:R-:W-:-:S06]  /*233d0*/  IMAD.MOV.U32 R61, RZ, RZ, 0x3f811111 ;  /* 0x3f811111ff3d7424 */ /* 0x000fcc00078e00ff */
[----:B------:R-:W-:-:S08]  /*233e0*/  DFMA R68, R74, R68, R60 ;  /* 0x000000444a44722b */ /* 0x000fd0000000003c */
[----:B------:R-:W-:-:S08]  /*233f0*/  DFMA R68, R74, R68, R62 ;  /* 0x000000444a44722b */ /* 0x000fd0000000003e */
[----:B------:R-:W-:-:S08]  /*23400*/  DFMA R68, R74, R68, R64 ;  /* 0x000000444a44722b */ /* 0x000fd00000000040 */
[----:B------:R-:W-:-:S08]  /*23410*/  DFMA R68, R74, R68, R66 ;  /* 0x000000444a44722b */ /* 0x000fd00000000042 */
[----:B------:R-:W-:-:S08]  /*23420*/  DFMA R68, R74, R68, 1 ;  /* 0x3ff000004a44742b */ /* 0x000fd00000000044 */
[----:B------:R-:W-:-:S10]  /*23430*/  DFMA R68, R74, R68, 1 ;  /* 0x3ff000004a44742b */ /* 0x000fd40000000044 */
[----:B------:R-:W-:Y:S01]  /*23440*/  IMAD R75, R70, 0x100000, R69 ;  /* 0x00100000464b7824 */ /* 0x000fe200078e0245 */
[----:B------:R-:W-:Y:S01]  /*23450*/  MOV R74, R68 ;  /* 0x00000044004a7202 */ /* 0x000fe20000000f00 */
[----:B------:R-:W-:Y:S06]  /*23460*/  @!P0 BRA `(.L_x_604) ;  /* 0x0000000000308947 */ /* 0x000fec0003800000 */
[----:B------:R-:W-:Y:S01]  /*23470*/  FSETP.GEU.AND P1, PT, |R73|, 4.2275390625, PT ;  /* 0x408748004900780b */ /* 0x000fe20003f2e200 */
[C---:B------:R-:W-:Y:S02]  /*23480*/  DSETP.GEU.AND P0, PT, R72.reuse, RZ, PT ;  /* 0x000000ff4800722a */ /* 0x040fe40003f0e000 */
[----:B------:R-:W-:-:S10]  /*23490*/  DADD R72, R72, +INF ;  /* 0x7ff0000048487429 */ /* 0x000fd40000000000 */
[----:B------:R-:W-:Y:S02]  /*234a0*/  @!P1 LEA.HI R15, R70, R70, RZ, 0x1 ;  /* 0x00000046460f9211 */ /* 0x000fe400078f08ff */
[----:B------:R-:W-:Y:S02]  /*234b0*/  FSEL R74, R72, RZ, P0 ;  /* 0x000000ff484a7208 */ /* 0x000fe40000000000 */
[----:B------:R-:W-:Y:S02]  /*234c0*/  @!P1 SHF.R.S32.HI R15, RZ, 0x1, R15 ;  /* 0x00000001ff0f9819 */ /* 0x000fe4000001140f */
[----:B------:R-:W-:-:S03]  /*234d0*/  FSEL R75, R73, RZ, P0 ;  /* 0x000000ff494b7208 */ /* 0x000fc60000000000 */
[----:B------:R-:W-:Y:S02]  /*234e0*/  @!P1 IMAD.IADD R70, R70, 0x1, -R15 ;  /* 0x0000000146469824 */ /* 0x000fe400078e0a0f */
[----:B------:R-:W-:-:S03]  /*234f0*/  @!P1 IMAD R69, R15, 0x100000, R69 ;  /* 0x001000000f459824 */ /* 0x000fc600078e0245 */
[----:B------:R-:W-:Y:S01]  /*23500*/  @!P1 LEA R71, R70, 0x3ff00000, 0x14 ;  /* 0x3ff0000046479811 */ /* 0x000fe200078ea0ff */
[----:B------:R-:W-:-:S06]  /*23510*/  @!P1 IMAD.MOV.U32 R70, RZ, RZ, RZ ;  /* 0x000000ffff469224 */ /* 0x000fcc00078e00ff */
[----:B------:R-:W-:-:S11]  /*23520*/  @!P1 DMUL R74, R68, R70 ;  /* 0x00000046444a9228 */ /* 0x000fd60000000000 */
.L_x_604:
[----:B------:R-:W-:Y:S05]  /*23530*/  BSYNC.RECONVERGENT B0 ;  /* 0x0000000000007941 */ /* 0x000fea0003800200 */
.L_x_603:
[----:B------:R-:W-:Y:S01]  /*23540*/  DMUL R18, R18, -R18 ;  /* 0x8000001212127228 */ /* 0x000fe20000000000 */
[----:B------:R-:W-:Y:S01]  /*23550*/  BSSY.RECONVERGENT B0, `(.L_x_605) ;  /* 0x0000029000007945 */ /* 0x000fe20003800200 */
[----:B------:R-:W-:-:S06]  /*23560*/  DMUL R56, R56, R74 ;  /* 0x0000004a38387228 */ /* 0x000fcc0000000000 */
[----:B------:R-:W-:Y:S02]  /*23570*/  DFMA R16, R18, R16, 6.75539944105574400000e+15 ;  /* 0x433800001210742b */ /* 0x000fe40000000010 */
[----:B------:R-:W-:-:S06]  /*23580*/  FSETP.GEU.AND P0, PT, |R19|, 4.1917929649353027344, PT ;  /* 0x4086232b1300780b */ /* 0x000fcc0003f0e200 */
[----:B------:R-:W-:-:S08]  /*23590*/  DADD R68, R16, -6.75539944105574400000e+15 ;  /* 0xc338000010447429 */ /* 0x000fd00000000000 */
[----:B------:R-:W-:-:S08]  /*235a0*/  DFMA R20, R68, -R20, R18 ;  /* 0x800000144414722b */ /* 0x000fd00000000012 */
[----:B------:R-:W-:Y:S01]  /*235b0*/  DFMA R20, R68, -R22, R20 ;  /* 0x800000164414722b */ /* 0x000fe20000000014 */
[----:B------:R-:W0:Y:S01]  /*235c0*/  MUFU.RCP64H R23, R43 ;  /* 0x0000002b00177308 */ /* 0x000e220000001800 */
[----:B------:R-:W-:-:S06]  /*235d0*/  IMAD.MOV.U32 R22, RZ, RZ, 0x1 ;  /* 0x00000001ff167424 */ /* 0x000fcc00078e00ff */
[----:B------:R-:W-:-:S08]  /*235e0*/  DFMA R24, R20, R24, R26 ;  /* 0x000000181418722b */ /* 0x000fd0000000001a */
[----:B------:R-:W-:Y:S02]  /*235f0*/  DFMA R24, R20, R24, R44 ;  /* 0x000000181418722b */ /* 0x000fe4000000002c */
[----:B0-----:R-:W-:-:S06]  /*23600*/  DFMA R26, -R42, R22, 1 ;  /* 0x3ff000002a1a742b */ /* 0x001fcc0000000116 */
[----:B------:R-:W-:Y:S02]  /*23610*/  DFMA R24, R20, R24, R52 ;  /* 0x000000181418722b */ /* 0x000fe40000000034 */
[----:B------:R-:W-:-:S06]  /*23620*/  DFMA R26, R26, R26, R26 ;  /* 0x0000001a1a1a722b */ /* 0x000fcc000000001a */
[----:B------:R-:W-:Y:S02]  /*23630*/  DFMA R24, R20, R24, R54 ;  /* 0x000000181418722b */ /* 0x000fe40000000036 */
[----:B------:R-:W-:-:S06]  /*23640*/  DFMA R26, R22, R26, R22 ;  /* 0x0000001a161a722b */ /* 0x000fcc0000000016 */
[----:B------:R-:W-:Y:S02]  /*23650*/  DFMA R24, R20, R24, R58 ;  /* 0x000000181418722b */ /* 0x000fe4000000003a */
[----:B------:R-:W-:-:S06]  /*23660*/  DFMA R22, -R42, R26, 1 ;  /* 0x3ff000002a16742b */ /* 0x000fcc000000011a */
[----:B------:R-:W-:-:S08]  /*23670*/  DFMA R24, R20, R24, R60 ;  /* 0x000000181418722b */ /* 0x000fd0000000003c */
[----:B------:R-:W-:-:S08]  /*23680*/  DFMA R24, R20, R24, R62 ;  /* 0x000000181418722b */ /* 0x000fd0000000003e */
[----:B------:R-:W-:-:S08]  /*23690*/  DFMA R24, R20, R24, R64 ;  /* 0x000000181418722b */ /* 0x000fd00000000040 */
[----:B------:R-:W-:-:S08]  /*236a0*/  DFMA R24, R20, R24, R66 ;  /* 0x000000181418722b */ /* 0x000fd00000000042 */
[----:B------:R-:W-:-:S08]  /*236b0*/  DFMA R24, R20, R24, 1 ;  /* 0x3ff000001418742b */ /* 0x000fd00000000018 */
[----:B------:R-:W-:Y:S02]  /*236c0*/  DFMA R24, R20, R24, 1 ;  /* 0x3ff000001418742b */ /* 0x000fe40000000018 */
[----:B------:R-:W-:-:S08]  /*236d0*/  DFMA R20, R26, R22, R26 ;  /* 0x000000161a14722b */ /* 0x000fd0000000001a */
        /* <DEDUP_REMOVED lines=8> */
[----:B------:R-:W-:Y:S02]  /*23760*/  @!P1 MOV R18, RZ ;  /* 0x000000ff00129202 */ /* 0x000fe40000000f00 */
[----:B------:R-:W-:Y:S02]  /*23770*/  @!P1 SHF.R.S32.HI R15, RZ, 0x1, R15 ;  /* 0x00000001ff0f9819 */ /* 0x000fe4000001140f */
[----:B------:R-:W-:-:S03]  /*23780*/  FSEL R23, R23, RZ, P0 ;  /* 0x000000ff17177208 */ /* 0x000fc60000000000 */
[----:B------:R-:W-:Y:S02]  /*23790*/  @!P1 IMAD.IADD R16, R16, 0x1, -R15 ;  /* 0x0000000110109824 */ /* 0x000fe400078e0a0f */
[----:B------:R-:W-:-:S03]  /*237a0*/  @!P1 IMAD R17, R15, 0x100000, R25 ;  /* 0x001000000f119824 */ /* 0x000fc600078e0219 */
[----:B------:R-:W-:Y:S01]  /*237b0*/  @!P1 LEA R19, R16, 0x3ff00000, 0x14 ;  /* 0x3ff0000010139811 */ /* 0x000fe200078ea0ff */
[----:B------:R-:W-:-:S06]  /*237c0*/  @!P1 IMAD.MOV.U32 R16, RZ, RZ, R24 ;  /* 0x000000ffff109224 */ /* 0x000fcc00078e0018 */
[----:B------:R-:W-:-:S11]  /*237d0*/  @!P1 DMUL R22, R16, R18 ;  /* 0x0000001210169228 */ /* 0x000fd60000000000 */
.L_x_606:
[----:B------:R-:W-:Y:S05]  /*237e0*/  BSYNC.RECONVERGENT B0 ;  /* 0x0000000000007941 */ /* 0x000fea0003800200 */
.L_x_605:
        /* <DEDUP_REMOVED lines=16> */
.L_x_608:
[----:B------:R-:W-:Y:S05]  /*238f0*/  BSYNC.RECONVERGENT B3 ;  /* 0x0000000000037941 */ /* 0x000fea0003800200 */
.L_x_607:
[----:B------:R-:W-:-:S11]  /*23900*/  DADD R50, R50, -R18 ;  /* 0x0000000032327229 */ /* 0x000fd60000000812 */
.L_x_598:
[----:B------:R-:W-:Y:S05]  /*23910*/  BSYNC.RECONVERGENT B2 ;  /* 0x0000000000027941 */ /* 0x000fea0003800200 */
.L_x_597:
        /* <DEDUP_REMOVED lines=8> */
.L_x_574:
[----:B------:R-:W-:Y:S05]  /*239a0*/  BSYNC.RECONVERGENT B1 ;  /* 0x0000000000017941 */ /* 0x000fea0003800200 */
.L_x_569:
[----:B------:R1:W-:Y:S01]  /*239b0*/  STS.64 [R0], R48 ;  /* 0x0000003000007388 */ /* 0x0003e20000000a00 */
[----:B------:R-:W-:Y:S01]  /*239c0*/  UISETP.GE.U32.AND UP0, UPT, UR14, 0x2, UPT ;  /* 0x000000020e00788c */ /* 0x000fe2000bf06070 */
[----:B------:R-:W-:Y:S08]  /*239d0*/  BAR.SYNC.DEFER_BLOCKING 0x0 ;  /* 0x0000000000007b1d */ /* 0x000ff00000010000 */
[----:B------:R-:W-:Y:S05]  /*239e0*/  BRA.U !UP0, `(.L_x_610) ;  /* 0x00000001083c7547 */ /* 0x000fea000b800000 */
[----:B------:R-:W-:-:S05]  /*239f0*/  UMOV UR8, 0x1 ;  /* 0x0000000100087882 */ /* 0x000fca0000000000 */
.L_x_611:
[----:B0-2---:R-:W-:Y:S01]  /*23a00*/  IMAD.U32 R9, RZ, RZ, UR8 ;  /* 0x00000008ff097e24 */ /* 0x005fe2000f8e00ff */
        /* <DEDUP_REMOVED lines=13> */
.L_x_610:
[----:B------:R-:W3:Y:S01]  /*23ae0*/  S2UR UR9, SR_CgaCtaId ;  /* 0x00000000000979c3 */ /* 0x000ee20000008800 */
[----:B------:R-:W-:Y:S01]  /*23af0*/  UMOV UR8, 0x400 ;  /* 0x0000040000087882 */ /* 0x000fe20000000000 */
[----:B------:R-:W-:Y:S01]  /*23b00*/  DSETP.MAX.AND P0, P1, |R36|, 1, PT ;  /* 0x3ff000002400742a */ /* 0x000fe2000390f200 */
[----:B0-----:R-:W-:Y:S01]  /*23b10*/  MOV R10, R37 ;  /* 0x00000025000a7202 */ /* 0x001fe20000000f00 */
[----:B------:R-:W-:-:S04]  /*23b20*/  IMAD.MOV.U32 R12, RZ, RZ, 0x80000 ;  /* 0x00080000ff0c7424 */ /* 0x000fc800078e00ff */
[----:B------:R-:W-:Y:S01]  /*23b30*/  FSEL R11, |R10|, 1.875, P0 ;  /* 0x3ff000000a0b7808 */ /* 0x000fe20000000200 */
[----:B------:R-:W-:-:S05]  /*23b40*/  IMAD.MOV.U32 R10, RZ, RZ, R36 ;  /* 0x000000ffff0a7224 */ /* 0x000fca00078e0024 */
[----:B------:R-:W-:Y:S02]  /*23b50*/  SEL R10, R10, RZ, P0 ;  /* 0x000000ff0a0a7207 */ /* 0x000fe40000000000 */
[----:B------:R-:W-:Y:S01]  /*23b60*/  @P1 LOP3.LUT R11, R12, 0x3ff00000, RZ, 0xfc, !PT ;  /* 0x3ff000000c0b1812 */ /* 0x000fe200078efcff */
[----:B---3--:R-:W-:-:S03]  /*23b70*/  ULEA UR8, UR9, UR8, 0x18 ;  /* 0x0000000809087291 */ /* 0x008fc6000f8ec0ff */
[----:B------:R-:W-:-:S06]  /*23b80*/  UMOV UR9, 0x3eb0c6f7 ;  /* 0x3eb0c6f700097882 */ /* 0x000fcc0000000000 */
[----:B--2---:R-:W0:Y:S01]  /*23b90*/  LDS.64 R8, [UR8] ;  /* 0x00000008ff087984 */ /* 0x004e220008000a00 */
[----:B------:R-:W-:Y:S02]  /*23ba0*/  UMOV UR8, 0xa0b5ed8d ;  /* 0xa0b5ed8d00087882 */ /* 0x000fe40000000000 */
[----:B------:R-:W-:-:S08]  /*23bb0*/  DFMA R10, R10, -UR8, R36 ;  /* 0x800000080a0a7c2b */ /* 0x000fd00008000024 */
[----:B0-----:R-:W-:Y:S01]  /*23bc0*/  DSETP.GEU.AND P0, PT, R8, R10, PT ;  /* 0x0000000a0800722a */ /* 0x001fe20003f0e000 */
[----:B------:R-:W-:Y:S02]  /*23bd0*/  IMAD.MOV.U32 R36, RZ, RZ, R8 ;  /* 0x000000ffff247224 */ /* 0x000fe400078e0008 */
[----:B------:R-:W-:-:S11]  /*23be0*/  IMAD.MOV.U32 R37, RZ, RZ, R9 ;  /* 0x000000ffff257224 */ /* 0x000fd600078e0009 */
[----:B------:R-:W-:Y:S05]  /*23bf0*/  @!P0 BRA `(.L_x_612) ;  /* 0xffffffbc00688947 */ /* 0x000fea000383ffff */
[----:B------:R-:W-:-:S06]  /*23c00*/  DSETP.GEU.AND P0, PT, R6, R2, PT ;  /* 0x000000020600722a */ /* 0x000fcc0003f0e000 */
[----:B------:R-:W-:Y:S02]  /*23c10*/  FSEL R36, R6, R2, !P0 ;  /* 0x0000000206247208 */ /* 0x000fe40004000000 */
[----:B------:R-:W-:Y:S02]  /*23c20*/  FSEL R37, R7, R3, !P0 ;  /* 0x0000000307257208 */ /* 0x000fe40004000000 */
[----:B------:R-:W-:Y:S02]  /*23c30*/  FSEL R34, R4, UR12, !P0 ;  /* 0x0000000c04227c08 */ /* 0x000fe4000c000000 */
[----:B------:R-:W-:-:S07]  /*23c40*/  FSEL R35, R5, UR13, !P0 ;  /* 0x0000000d05237c08 */ /* 0x000fce000c000000 */
.L_x_408:
[----:B------:R-:W3:Y:S01]  /*23c50*/  LDG.E.64 R2, desc[UR10][R30.64+0x20] ;  /* 0x0000200a1e027981 */ /* 0x000ee2000c1e1b00 */
[----:B------:R-:W-:Y:S01]  /*23c60*/  UMOV UR8, 0xa2529d39 ;  /* 0xa2529d3900087882 */ /* 0x000fe20000000000 */
[----:B------:R-:W-:Y:S01]  /*23c70*/  UMOV UR9, 0x3f91df46 ;  /* 0x3f91df4600097882 */ /* 0x000fe20000000000 */
[C---:B-----5:R-:W-:Y:S02]  /*23c80*/  DADD R40, R34.reuse, -UR12 ;  /* 0x8000000c22287e29 */ /* 0x060fe40008000000 */
[C---:B------:R-:W-:Y:S02]  /*23c90*/  DADD R38, R34.reuse, -UR8 ;  /* 0x8000000822267e29 */ /* 0x040fe40008000000 */
[----:B------:R-:W-:-:S06]  /*23ca0*/  DADD R42, R34, UR8 ;  /* 0x00000008222a7e29 */ /* 0x000fcc0008000000 */
[----:B---3--:R-:W-:-:S14]  /*23cb0*/  DSETP.GE.AND P0, PT, R38, R2, PT ;  /* 0x000000022600722a */ /* 0x008fdc0003f06000 */
[----:B------:R-:W-:Y:S05]  /*23cc0*/  @!P0 BRA `(.L_x_613) ;  /* 0x00000040004c8947 */ /* 0x000fea0003800000 */
[----:B------:R-:W3:Y:S01]  /*23cd0*/  LDG.E.64 R2, desc[UR10][R30.64+0x10] ;  /* 0x0000100a1e027981 */ /* 0x000ee2000c1e1b00 */
[----:B------:R-:W4:Y:S03]  /*23ce0*/  LDC.64 R18, c[0x0][0x388] ;  /* 0x0000e200ff127b82 */ /* 0x000f260000000a00 */
[----:B-1----:R-:W5:Y:S01]  /*23cf0*/  LDG.E.64 R44, desc[UR10][R30.64+0x8] ;  /* 0x0000080a1e2c7981 */ /* 0x002f62000c1e1b00 */
[----:B---3--:R-:W-:Y:S02]  /*23d00*/  PRMT R5, R2, 0x7732, RZ ;  /* 0x0000773202057816 */ /* 0x008fe400000000ff */
[----:B------:R-:W-:Y:S02]  /*23d10*/  LOP3.LUT R7, R3, 0xffff, RZ, 0xc0, !PT ;  /* 0x0000ffff03077812 */ /* 0x000fe400078ec0ff */
[C---:B-----5:R-:W-:Y:S02]  /*23d20*/  IADD3 R5, P0, PT, R44.reuse, R5, RZ ;  /* 0x000000052c057210 */ /* 0x060fe40007f1e0ff */
[----:B------:R-:W-:-:S03]  /*23d30*/  IADD3 R7, P1, PT, R44, R7, RZ ;  /* 0x000000072c077210 */ /* 0x000fc60007f3e0ff */
[----:B------:R-:W-:Y:S01]  /*23d40*/  IMAD.X R10, RZ, RZ, R45, P0 ;  /* 0x000000ffff0a7224 */ /* 0x000fe200000e062d */
[----:B------:R-:W-:Y:S02]  /*23d50*/  IADD3.X R8, PT, PT, RZ, R45, RZ, P1, !PT ;  /* 0x0000002dff087210 */ /* 0x000fe40000ffe4ff */
[-C--:B----4-:R-:W-:Y:S02]  /*23d60*/  LEA R6, P1, R7, R18.reuse, 0x3 ;  /* 0x0000001207067211 */ /* 0x090fe400078218ff */
[----:B------:R-:W-:Y:S02]  /*23d70*/  LEA R4, P0, R5, R18, 0x3 ;  /* 0x0000001205047211 */ /* 0x000fe400078018ff */
[-C--:B------:R-:W-:Y:S02]  /*23d80*/  LEA.HI.X R7, R7, R19.reuse, R8, 0x3, P1 ;  /* 0x0000001307077211 */ /* 0x080fe400008f1c08 */
[----:B------:R-:W-:-:S03]  /*23d90*/  LEA.HI.X R5, R5, R19, R10, 0x3, P0 ;  /* 0x0000001305057211 */ /* 0x000fc600000f1c0a */
[----:B------:R-:W3:Y:S04]  /*23da0*/  LDG.E.64 R68, desc[UR10][R6.64+0x8] ;  /* 0x0000080a06447981 */ /* 0x000ee8000c1e1b00 */
[----:B------:R-:W3:Y:S04]  /*23db0*/  LDG.E.64 R46, desc[UR10][R4.64+0x8] ;  /* 0x0000080a042e7981 */ /* 0x000ee8000c1e1b00 */
[----:B------:R-:W4:Y:S04]  /*23dc0*/  LDG.E.64 R10, desc[UR10][R6.64] ;  /* 0x0000000a060a7981 */ /* 0x000f28000c1e1b00 */
[----:B------:R-:W4:Y:S04]  /*23dd0*/  LDG.E.64 R48, desc[UR10][R4.64] ;  /* 0x0000000a04307981 */ /* 0x000f28000c1e1b00 */
[----:B------:R1:W5:Y:S04]  /*23de0*/  LDG.E.64 R8, desc[UR10][R6.64+0x10] ;  /* 0x0000100a06087981 */ /* 0x000368000c1e1b00 */
[----:B------:R0:W5:Y:S01]  /*23df0*/  LDG.E.64 R50, desc[UR10][R4.64+0x10] ;  /* 0x0000100a04327981 */ /* 0x000162000c1e1b00 */
        /* <DEDUP_REMOVED lines=8> */
[----:B-1----:R-:W-:-:S03]  /*23e80*/  LEA R6, P0, R12, R18, 0x3 ;  /* 0x000000120c067211 */ /* 0x002fc600078018ff */
[----:B------:R-:W2:Y:S01]  /*23e90*/  LDG.E.64 R54, desc[UR10][R2.64] ;  /* 0x0000000a02367981 */ /* 0x000ea2000c1e1b00 */
[----:B------:R-:W-:-:S03]  /*23ea0*/  LEA.HI.X R7, R12, R19, R13, 0x3, P0 ;  /* 0x000000130c077211 */ /* 0x000fc600000f1c0d */
[----:B------:R-:W2:Y:S04]  /*23eb0*/  LDG.E.64 R70, desc[UR10][R2.64+0x8] ;  /* 0x0000080a02467981 */ /* 0x000ea8000c1e1b00 */
[----:B------:R1:W2:Y:S04]  /*23ec0*/  LDG.E.64 R52, desc[UR10][R2.64+0x10] ;  /* 0x0000100a02347981 */ /* 0x0002a8000c1e1b00 */
[----:B------:R-:W2:Y:S04]  /*23ed0*/  LDG.E.64 R64, desc[UR10][R6.64] ;  /* 0x0000000a06407981 */ /* 0x000ea8000c1e1b00 */
[----:B------:R-:W2:Y:S04]  /*23ee0*/  LDG.E.64 R56, desc[UR10][R6.64+0x8] ;  /* 0x0000080a06387981 */ /* 0x000ea8000c1e1b00 */
[----:B------:R-:W2:Y:S01]  /*23ef0*/  LDG.E.64 R66, desc[UR10][R6.64+0x10] ;  /* 0x0000100a06427981 */ /* 0x000ea2000c1e1b00 */
[----:B---3--:R-:W-:-:S02]  /*23f00*/  DADD R68, -R46, R68 ;  /* 0x000000002e447229 */ /* 0x008fc40000000144 */
[----:B----4-:R-:W-:-:S06]  /*23f10*/  DADD R10, -R48, R10 ;  /* 0x00000000300a7229 */ /* 0x010fcc000000010a */
[----:B0-----:R-:W-:Y:S02]  /*23f20*/  DMUL R4, R68, R68 ;  /* 0x0000004444047228 */ /* 0x001fe40000000000 */
[----:B-----5:R-:W-:-:S06]  /*23f30*/  DADD R8, -R50, R8 ;  /* 0x0000000032087229 */ /* 0x020fcc0000000108 */
[----:B------:R-:W-:-:S08]  /*23f40*/  DFMA R4, R10, R10, R4 ;  /* 0x0000000a0a04722b */ /* 0x000fd00000000004 */
[----:B------:R-:W-:-:S06]  /*23f50*/  DFMA R12, R8, R8, R4 ;  /* 0x00000008080c722b */ /* 0x000fcc0000000004 */
[----:B------:R-:W1:Y:S04]  /*23f60*/  MUFU.RSQ64H R19, R13 ;  /* 0x0000000d00137308 */ /* 0x000e680000001c00 */
[----:B------:R-:W-:Y:S01]  /*23f70*/  VIADD R18, R13, 0xfcb00000 ;  /* 0xfcb000000d127836 */ /* 0x000fe20000000000 */
[----:B------:R-:W-:Y:S01]  /*23f80*/  MOV R4, 0x0 ;  /* 0x0000000000047802 */ /* 0x000fe20000000f00 */
[----:B------:R-:W-:-:S04]  /*23f90*/  IMAD.MOV.U32 R5, RZ, RZ, 0x3fd80000 ;  /* 0x3fd80000ff057424 */ /* 0x000fc800078e00ff */
        /* <DEDUP_REMOVED lines=10> */
[----:B--2---:R-:W-:Y:S02]  /*24040*/  DADD R54, R54, -R48 ;  /* 0x0000000036367229 */ /* 0x004fe40000000830 */
        /* <DEDUP_REMOVED lines=16> */
.L_x_614:
        /* <DEDUP_REMOVED lines=23> */
.L_x_616:
[----:B------:R-:W-:Y:S05]  /*242c0*/  BSYNC.RECONVERGENT B1 ;  /* 0x0000000000017941 */ /* 0x000fea0003800200 */
.L_x_615:
        /* <DEDUP_REMOVED lines=23> */
.L_x_618:
[----:B------:R-:W-:Y:S05]  /*24440*/  BSYNC.RECONVERGENT B1 ;  /* 0x0000000000017941 */ /* 0x000fea0003800200 */
.L_x_617:
        /* <DEDUP_REMOVED lines=23> */
.L_x_620:
[----:B------:R-:W-:Y:S05]  /*245c0*/  BSYNC.RECONVERGENT B1 ;  /* 0x0000000000017941 */ /* 0x000fea0003800200 */
.L_x_619:
        /* <DEDUP_REMOVED lines=24> */
.L_x_621:
[-C--:B------:R-:W-:Y:S01]  /*24750*/  DFMA R12, -R68, R18.reuse, R70 ;  /* 0x00000012440c722b */ /* 0x080fe20000000146 */
[----:B------:R-:W-:Y:S01]  /*24760*/  BSSY.RECONVERGENT B1, `(.L_x_622) ;  /* 0x000001f000017945 */ /* 0x000fe20003800200 */
[-C--:B------:R-:W-:Y:S02]  /*24770*/  DFMA R10, -R10, R18.reuse, R54 ;  /* 0x000000120a0a722b */ /* 0x080fe40000000136 */
[----:B------:R-:W-:-:S04]  /*24780*/  DFMA R52, -R8, R18, R52 ;  /* 0x000000120834722b */ /* 0x000fc80000000134 */
[----:B------:R-:W-:-:S08]  /*24790*/  DMUL R16, R12, R12 ;  /* 0x0000000c0c107228 */ /* 0x000fd00000000000 */
[----:B------:R-:W-:-:S08]  /*247a0*/  DFMA R16, R10, R10, R16 ;  /* 0x0000000a0a10722b */ /* 0x000fd00000000010 */
[----:B------:R-:W-:Y:S01]  /*247b0*/  DFMA R20, R52, R52, R16 ;  /* 0x000000343414722b */ /* 0x000fe20000000010 */
[----:B------:R-:W-:Y:S01]  /*247c0*/  IMAD.MOV.U32 R16, RZ, RZ, 0x0 ;  /* 0x00000000ff107424 */ /* 0x000fe200078e00ff */
[----:B------:R-:W-:-:S04]  /*247d0*/  MOV R17, 0x3fd80000 ;  /* 0x3fd8000000117802 */ /* 0x000fc80000000f00 */
        /* <DEDUP_REMOVED lines=15> */
[----:B------:R-:W-:Y:S01]  /*248d0*/  MOV R26, 0x24930 ;  /* 0x00024930001a7802 */ /* 0x000fe20000000f00 */
[----:B------:R-:W-:Y:S01]  /*248e0*/  IMAD.MOV.U32 R15, RZ, RZ, R21 ;  /* 0x000000ffff0f7224 */ /* 0x000fe200078e0015 */
[----:B------:R-:W-:Y:S01]  /*248f0*/  MOV R21, R23 ;  /* 0x0000001700157202 */ /* 0x000fe20000000f00 */
[----:B------:R-:W-:Y:S02]  /*24900*/  IMAD.MOV.U32 R20, RZ, RZ, R8 ;  /* 0x000000ffff147224 */ /* 0x000fe400078e0008 */
[----:B------:R-:W-:-:S07]  /*24910*/  IMAD.MOV.U32 R19, RZ, RZ, R9 ;  /* 0x000000ffff137224 */ /* 0x000fce00078e0009 */
[----:B------:R-:W-:Y:S05]  /*24920*/  CALL.REL.NOINC `($__internal_1_$__cuda_sm20_dsqrt_rn_f64_mediumpath_v1) ;  /* 0x000000bc008c7944 */ /* 0x000fea0003c00000 */
[----:B------:R-:W-:Y:S02]  /*24930*/  IMAD.MOV.U32 R54, RZ, RZ, R16 ;  /* 0x000000ffff367224 */ /* 0x000fe400078e0010 */
[----:B------:R-:W-:-:S07]  /*24940*/  IMAD.MOV.U32 R55, RZ, RZ, R15 ;  /* 0x000000ffff377224 */ /* 0x000fce00078e000f */
.L_x_623:
[----:B------:R-:W-:Y:S05]  /*24950*/  BSYNC.RECONVERGENT B1 ;  /* 0x0000000000017941 */ /* 0x000fea0003800200 */
.L_x_622:
        /* <DEDUP_REMOVED lines=23> */
.L_x_625:
[----:B------:R-:W-:Y:S05]  /*24ad0*/  BSYNC.RECONVERGENT B1 ;  /* 0x0000000000017941 */ /* 0x000fea0003800200 */
.L_x_624:
        /* <DEDUP_REMOVED lines=23> */
.L_x_627:
[----:B------:R-:W-:Y:S05]  /*24c50*/  BSYNC.RECONVERGENT B1 ;  /* 0x0000000000017941 */ /* 0x000fea0003800200 */
.L_x_626:
        /* <DEDUP_REMOVED lines=23> */
.L_x_629:
[----:B------:R-:W-:Y:S05]  /*24dd0*/  BSYNC.RECONVERGENT B1 ;  /* 0x0000000000017941 */ /* 0x000fea0003800200 */
.L_x_628:
[----:B------:R-:W-:Y:S01]  /*24de0*/  DMUL R52, R12, R2 ;  /* 0x000000020c347228 */ /* 0x000fe20000000000 */
[----:B------:R-:W-:Y:S01]  /*24df0*/  IMAD.MOV.U32 R22, RZ, RZ, 0x0 ;  /* 0x00000000ff167424 */ /* 0x000fe200078e00ff */
        /* <DEDUP_REMOVED lines=38> */
.L_x_631:
[----:B------:R-:W-:Y:S05]  /*25060*/  BSYNC.RECONVERGENT B1 ;  /* 0x0000000000017941 */ /* 0x000fea0003800200 */
.L_x_630:
        /* <DEDUP_REMOVED lines=23> */
.L_x_633:
[----:B------:R-:W-:Y:S05]  /*251e0*/  BSYNC.RECONVERGENT B1 ;  /* 0x0000000000017941 */ /* 0x000fea0003800200 */
.L_x_632:
        /* <DEDUP_REMOVED lines=23> */
.L_x_635:
[----:B------:R-:W-:Y:S05]  /*25360*/  BSYNC.RECONVERGENT B1 ;  /* 0x0000000000017941 */ /* 0x000fea0003800200 */
.L_x_634:
        /* <DEDUP_REMOVED lines=25> */
.L_x_637:
[----:B------:R-:W-:Y:S05]  /*25500*/  BSYNC.RECONVERGENT B2 ;  /* 0x0000000000027941 */ /* 0x000fea0003800200 */
.L_x_636:
[----:B------:R-:W2:Y:S01]  /*25510*/  LDG.E R15, desc[UR10][R30.64+0x18] ;  /* 0x0000180a1e0f7981 */ /* 0x000ea2000c1e1900 */
[----:B------:R-:W-:Y:S01]  /*25520*/  DMUL R18, R58, R58 ;  /* 0x0000003a3a127228 */ /* 0x000fe20000000000 */
[----:B------:R-:W-:Y:S01]  /*25530*/  MOV R22, 0x2cb0d246 ;  /* 0x2cb0d24600167802 */ /* 0x000fe20000000f00 */
[----:B------:R-:W-:Y:S01]  /*25540*/  IMAD.MOV.U32 R23, RZ, RZ, 0x3e5ae5f1 ;  /* 0x3e5ae5f1ff177424 */ /* 0x000fe200078e00ff */
[----:B------:R-:W-:Y:S01]  /*25550*/  UMOV UR8, 0xf9785eba ;  /* 0xf9785eba00087882 */ /* 0x000fe20000000000 */
[----:B------:R-:W-:Y:S01]  /*25560*/  IMAD.MOV.U32 R20, RZ, RZ, -0x3e107ad8 ;  /* 0xc1ef8528ff147424 */ /* 0x000fe200078e00ff */
[----:B------:R-:W-:Y:S01]  /*25570*/  UMOV UR9, 0x3de5db65 ;  /* 0x3de5db6500097882 */ /* 0x000fe20000000000 */
[----:B------:R-:W-:Y:S01]  /*25580*/  IMAD.MOV.U32 R21, RZ, RZ, 0x3e21eea7 ;  /* 0x3e21eea7ff157424 */ /* 0x000fe200078e00ff */
[C---:B------:R-:W-:Y:S01]  /*25590*/  LOP3.LUT P1, RZ, R17.reuse, 0x2, RZ, 0xc0, !PT ;  /* 0x0000000211ff7812 */ /* 0x040fe2000782c0ff */
        /* <DEDUP_REMOVED lines=44> */
[----:B------:R-:W-:-:S04]  /*25860*/  @P1 LOP3.LUT R15, R17, 0x80000000, RZ, 0x3c, !PT ;  /* 0x80000000110f1812 */ /* 0x000fc800078e3cff */
[----:B------:R-:W-:-:S06]  /*25870*/  @P1 MOV R17, R15 ;  /* 0x0000000f00111202 */ /* 0x000fcc0000000f00 */
        /* <DEDUP_REMOVED lines=43> */
.L_x_638:
        /* <DEDUP_REMOVED lines=13> */
[----:B------:R-:W-:Y:S01]  /*25c00*/  IMAD.MOV.U32 R7, RZ, RZ, RZ ;  /* 0x000000ffff077224 */ /* 0x000fe200078e00ff */
[----:B------:R-:W-:Y:S01]  /*25c10*/  CS2R R48, SRZ ;  /* 0x0000000000307805 */ /* 0x000fe2000001ff00 */
[----:B------:R-:W-:Y:S01]  /*25c20*/  IMAD.MOV.U32 R6, RZ, RZ, R14 ;  /* 0x000000ffff067224 */ /* 0x000fe200078e000e */
[----:B------:R-:W1:Y:S01]  /*25c30*/  LDCU.64 UR20, c[0x0][0x380] ;  /* 0x00007000ff1477ac */ /* 0x000e620008000a00 */
[----:B------:R-:W-:Y:S01]  /*25c40*/  IMAD.MOV.U32 R4, RZ, RZ, RZ ;  /* 0x000000ffff047224 */ /* 0x000fe200078e00ff */
[----:B------:R-:W3:Y:S02]  /*25c50*/  LDCU.64 UR22, c[0x0][0x380] ;  /* 0x00007000ff1677ac */ /* 0x000ee40008000a00 */
[----:B-123--:R-:W-:-:S07]  /*25c60*/  LOP3.LUT R8, R10, 0x2, RZ, 0xc0, !PT ;  /* 0x000000020a087812 */ /* 0x00efce00078ec0ff */
.L_x_679:
[----:B------:R-:W1:Y:S01]  /*25c70*/  LDCU.64 UR8, c[0x0][0x380] ;  /* 0x00007000ff0877ac */ /* 0x000e620008000a00 */
[----:B------:R-:W-:Y:S01]  /*25c80*/  BSSY.RELIABLE B0, `(.L_x_640) ;  /* 0x0000037000007945 */ /* 0x000fe20003800100 */
[----:B-1----:R-:W-:-:S04]  /*25c90*/  UISETP.NE.U32.AND UP0, UPT, UR8, URZ, UPT ;  /* 0x000000ff0800728c */ /* 0x002fc8000bf05070 */
[----:B------:R-:W-:-:S09]  /*25ca0*/  UISETP.NE.AND.EX UP0, UPT, UR9, URZ, UPT, UP0 ;  /* 0x000000ff0900728c */ /* 0x000fd2000bf05300 */
[----:B------:R-:W-:Y:S05]  /*25cb0*/  BRA.U UP0, `(.L_x_641) ;  /* 0x00000001004c7547 */ /* 0x000fea000b800000 */
.L_x_643:
        /* <DEDUP_REMOVED lines=9> */
[----:B0-----:R-:W-:Y:S02]  /*25d50*/  SHF.R.S32.HI R16, RZ, 0x1f, R5 ;  /* 0x0000001fff107819 */ /* 0x001fe40000011405 */
        /* <DEDUP_REMOVED lines=9> */
.L_x_641:
[----:B------:R-:W2:Y:S02]  /*25df0*/  LDG.E R2, desc[UR10][R30.64+0x18] ;  /* 0x0000180a1e027981 */ /* 0x000ea4000c1e1900 */
[----:B--2---:R-:W-:-:S04]  /*25e00*/  VIADD R2, R2, 0x3 ;  /* 0x0000000302027836 */ /* 0x004fc80000000000 */
[----:B------:R-:W-:Y:S01]  /*25e10*/  IMAD.SHL.U32 R3, R2, 0x2, RZ ;  /* 0x0000000202037824 */ /* 0x000fe200078e00ff */
[----:B------:R-:W-:-:S04]  /*25e20*/  SHF.R.U32.HI R2, RZ, 0x1f, R2 ;  /* 0x0000001fff027819 */ /* 0x000fc80000011602 */
[----:B------:R-:W-:-:S04]  /*25e30*/  LOP3.LUT R3, R3, 0xfffffff8, RZ, 0xc0, !PT ;  /* 0xfffffff803037812 */ /* 0x000fc800078ec0ff */
[----:B------:R-:W-:Y:S02]  /*25e40*/  IADD3 R18, P0, PT, R3, R30, RZ ;  /* 0x0000001e03127210 */ /* 0x000fe40007f1e0ff */
[----:B------:R-:W-:-:S05]  /*25e50*/  LOP3.LUT R3, R2, 0x1, RZ, 0xc0, !PT ;  /* 0x0000000102037812 */ /* 0x000fca00078ec0ff */
[----:B------:R-:W-:-:S07]  /*25e60*/  IMAD.X R19, R3, 0x1, R31, P0 ;  /* 0x0000000103137824 */ /* 0x000fce00000e061f */
.L_x_645:
[----:B------:R-:W-:-:S06]  /*25e70*/  IMAD.WIDE.U32 R12, R4, 0x4, R18 ;  /* 0x00000004040c7825 */ /* 0x000fcc00078e0012 */
[----:B------:R-:W2:Y:S01]  /*25e80*/  LDG.E R12, desc[UR10][R12.64+0x30] ;  /* 0x0000300a0c0c7981 */ /* 0x000ea2000c1e1900 */
[----:B0-----:R-:W-:-:S04]  /*25e90*/  IMAD.MOV.U32 R17, RZ, RZ, 0x8 ;  /* 0x00000008ff117424 */ /* 0x001fc800078e00ff */
[----:B--2---:R-:W-:-:S06]  /*25ea0*/  IMAD.WIDE.U32 R16, R12, R17, UR6 ;  /* 0x000000060c107e25 */ /* 0x004fcc000f8e0011 */
[----:B------:R-:W2:Y:S02]  /*25eb0*/  LDG.E.64 R16, desc[UR10][R16.64+0x20] ;  /* 0x0000200a10107981 */ /* 0x000ea4000c1e1b00 */
[----:B--2---:R-:W-:-:S04]  /*25ec0*/  IADD3 R46, P0, PT, R16, UR22, RZ ;  /* 0x00000016102e7c10 */ /* 0x004fc8000ff1e0ff */
[----:B------:R-:W-:Y:S02]  /*25ed0*/  IADD3.X R47, PT, PT, R17, UR23, RZ, P0, !PT ;  /* 0x00000017112f7c10 */ /* 0x000fe400087fe4ff */
[----:B------:R-:W-:-:S03]  /*25ee0*/  MOV R2, R46 ;  /* 0x0000002e00027202 */ /* 0x000fc60000000f00 */
        /* <DEDUP_REMOVED lines=13> */
.L_x_642:
[----:B------:R-:W-:-:S13]  /*25fc0*/  ISETP.GE.AND P0, PT, R5, RZ, PT ;  /* 0x000000ff0500720c */ /* 0x000fda0003f06270 */
[----:B------:R-:W-:Y:S05]  /*25fd0*/  @!P0 BREAK.RELIABLE B0 ;  /* 0x0000000000008942 */ /* 0x000fea0003800100 */
[----:B------:R-:W-:Y:S05]  /*25fe0*/  @!P0 BRA `(.L_x_644) ;  /* 0x0000001c00108947 */ /* 0x000fea0003800000 */
[----:B------:R-:W-:Y:S05]  /*25ff0*/  BSYNC.RELIABLE B0 ;  /* 0x0000000000007941 */ /* 0x000fea0003800100 */
.L_x_640:
        /* <DEDUP_REMOVED lines=8> */
[----:B----4-:R-:W-:Y:S02]  /*26080*/  IADD3 R15, P0, PT, R12, R15, RZ ;  /* 0x0000000f0c0f7210 */ /* 0x010fe40007f1e0ff */
[----:B--2---:R-:W-:Y:S02]  /*26090*/  IADD3 R11, P1, PT, R16, R11, RZ ;  /* 0x0000000b100b7210 */ /* 0x004fe40007f3e0ff */
[----:B------:R-:W-:Y:S02]  /*260a0*/  IADD3.X R18, PT, PT, RZ, R13, RZ, P0, !PT ;  /* 0x0000000dff127210 */ /* 0x000fe400007fe4ff */
[----:B0-----:R-:W-:Y:S01]  /*260b0*/  LEA R20, P2, R15, UR8, 0x3 ;  /* 0x000000080f147c11 */ /* 0x001fe2000f8418ff */
[----:B------:R-:W-:Y:S01]  /*260c0*/  IMAD.X R12, RZ, RZ, R17, P1 ;  /* 0x000000ffff0c7224 */ /* 0x000fe200008e0611 */
[----:B------:R-:W-:-:S02]  /*260d0*/  LEA R16, P0, R11, UR8, 0x3 ;  /* 0x000000080b107c11 */ /* 0x000fc4000f8018ff */
        /* <DEDUP_REMOVED lines=41> */
.L_x_647:
[----:B------:R-:W-:Y:S05]  /*26370*/  BSYNC.RECONVERGENT B2 ;  /* 0x0000000000027941 */ /* 0x000fea0003800200 */
.L_x_646:
        /* <DEDUP_REMOVED lines=39> */
.L_x_653:
[----:B------:R-:W-:Y:S05]  /*265f0*/  BSYNC.RECONVERGENT B3 ;  /* 0x0000000000037941 */ /* 0x000fea0003800200 */
.L_x_652:
[----:B------:R-:W-:Y:S01]  /*26600*/  DADD R50, RZ, R18 ;  /* 0x00000000ff327229 */ /* 0x000fe20000000012 */
[----:B------:R-:W-:Y:S10]  /*26610*/  BRA `(.L_x_649) ;  /* 0x00000004004c7947 */ /* 0x000ff40003800000 */
.L_x_651:
[----:B------:R-:W0:Y:S02]  /*26620*/  LDC.64 R26, c[0x0][0x380] ;  /* 0x0000e000ff1a7b82 */ /* 0x000e240000000a00 */
[----:B0-----:R-:W2:Y:S01]  /*26630*/  LDG.E.64 R18, desc[UR10][R26.64+0x18] ;  /* 0x0000180a1a127981 */ /* 0x001ea2000c1e1b00 */
[----:B------:R-:W0:Y:S01]  /*26640*/  MUFU.RCP64H R21, R53 ;  /* 0x0000003500157308 */ /* 0x000e220000001800 */
[----:B------:R-:W-:Y:S01]  /*26650*/  HFMA2 R20, -RZ, RZ, 0, 5.9604644775390625e-08 ;  /* 0x00000001ff147431 */ /* 0x000fe200000001ff */
        /* <DEDUP_REMOVED lines=21> */
.L_x_655:
[----:B------:R-:W-:Y:S05]  /*267b0*/  BSYNC.RECONVERGENT B3 ;  /* 0x0000000000037941 */ /* 0x000fea0003800200 */
.L_x_654:
[----:B------:R-:W-:Y:S01]  /*267c0*/  DADD R50, RZ, R18 ;  /* 0x00000000ff327229 */ /* 0x000fe20000000012 */
[----:B------:R-:W-:Y:S10]  /*267d0*/  BRA `(.L_x_649) ;  /* 0x0000000000dc7947 */ /* 0x000ff40003800000 */
.L_x_650:
        /* <DEDUP_REMOVED lines=26> */
.L_x_658:
[----:B------:R-:W-:Y:S05]  /*26980*/  BSYNC.RECONVERGENT B3 ;  /* 0x0000000000037941 */ /* 0x000fea0003800200 */
.L_x_657:
[----:B------:R-:W-:Y:S01]  /*26990*/  DADD R50, RZ, R18 ;  /* 0x00000000ff327229 */ /* 0x000fe20000000012 */
[----:B------:R-:W-:Y:S10]  /*269a0*/  BRA `(.L_x_649) ;  /* 0x0000000000687947 */ /* 0x000ff40003800000 */
.L_x_656:
        /* <DEDUP_REMOVED lines=24> */
.L_x_660:
[----:B------:R-:W-:Y:S05]  /*26b30*/  BSYNC.RECONVERGENT B3 ;  /* 0x0000000000037941 */ /* 0x000fea0003800200 */
.L_x_659:
[----:B------:R-:W-:-:S11]  /*26b40*/  DADD R50, RZ, R18 ;  /* 0x00000000ff327229 */ /* 0x000fd60000000012 */
.L_x_649:
[----:B------:R-:W-:Y:S05]  /*26b50*/  BSYNC.RECONVERGENT B2 ;  /* 0x0000000000027941 */ /* 0x000fea0003800200 */
.L_x_648:
        /* <DEDUP_REMOVED lines=31> */
[----:B-----5:R-:W-:Y:S05]  /*26d50*/  CALL.REL.NOINC `($__internal_0_$__cuda_sm20_div_rn_f64_full) ;  /* 0x0000009000ec7944 */ /* 0x020fea0003c00000 */
[----:B------:R-:W-:Y:S01]  /*26d60*/  IMAD.MOV.U32 R64, RZ, RZ, R18 ;  /* 0x000000ffff407224 */ /* 0x000fe200078e0012 */
[----:B------:R-:W-:-:S07]  /*26d70*/  MOV R65, R15 ;  /* 0x0000000f00417202 */ /* 0x000fce0000000f00 */
.L_x_664:
[----:B------:R-:W-:Y:S05]  /*26d80*/  BSYNC.RECONVERGENT B3 ;  /* 0x0000000000037941 */ /* 0x000fea0003800200 */
.L_x_663:
        /* <DEDUP_REMOVED lines=22> */
.L_x_666:
[----:B------:R-:W-:Y:S05]  /*26ef0*/  BSYNC.RECONVERGENT B3 ;  /* 0x0000000000037941 */ /* 0x000fea0003800200 */
.L_x_665:
[----:B------:R-:W-:-:S08]  /*26f00*/  DADD R18, -R18, R64 ;  /* 0x0000000012127229 */ /* 0x000fd00000000140 */
[----:B------:R-:W-:-:S11]  /*26f10*/  DADD R50, R50, R18 ;  /* 0x0000000032327229 */ /* 0x000fd60000000012 */
.L_x_662:
[----:B------:R-:W-:Y:S05]  /*26f20*/  BSYNC.RECONVERGENT B2 ;  /* 0x0000000000027941 */ /* 0x000fea0003800200 */
.L_x_661:
        /* <DEDUP_REMOVED lines=53> */
.L_x_670:
[----:B------:R-:W-:Y:S05]  /*27280*/  BSYNC.RECONVERGENT B3 ;  /* 0x0000000000037941 */ /* 0x000fea0003800200 */
.L_x_669:
        /* <DEDUP_REMOVED lines=23> */
.L_x_672:
[----:B------:R-:W-:Y:S05]  /*27400*/  BSYNC.RECONVERGENT B3 ;  /* 0x0000000000037941 */ /* 0x000fea0003800200 */
.L_x_671:
[----:B------:R-:W-:Y:S01]  /*27410*/  DMUL R72, R64, -R64 ;  /* 0x8000004040487228 */ /* 0x000fe20000000000 */
[----:B------:R-:W-:Y:S01]  /*27420*/  MOV R16, 0x652b82fe ;  /* 0x652b82fe00107802 */ /* 0x000fe20000000f00 */
[----:B------:R-:W-:Y:S01]  /*27430*/  IMAD.MOV.U32 R17, RZ, RZ, 0x3ff71547 ;  /* 0x3ff71547ff117424 */ /* 0x000fe200078e00ff */
[----:B------:R-:W-:Y:S01]  /*27440*/  MOV R23, 0x3c7abc9e ;  /* 0x3c7abc9e00177802 */ /* 0x000fe20000000f00 */
[----:B------:R-:W-:Y:S01]  /*27450*/  IMAD.MOV.U32 R20, RZ, RZ, -0x105c611 ;  /* 0xfefa39efff147424 */ /* 0x000fe200078e00ff */
[----:B------:R-:W-:Y:S01]  /*27460*/  MOV R44, 0x62401315 ;  /* 0x62401315002c7802 */ /* 0x000fe20000000f00 */
[----:B------:R-:W-:Y:S01]  /*27470*/  IMAD.MOV.U32 R21, RZ, RZ, 0x3fe62e42 ;  /* 0x3fe62e42ff157424 */ /* 0x000fe200078e00ff */
[----:B------:R-:W-:Y:S01]  /*27480*/  MOV R62, 0x555502a1 ;  /* 0x555502a1003e7802 */ /* 0x000fe20000000f00 */
[----:B------:R-:W-:Y:S01]  /*27490*/  DFMA R70, R72, R16, 6.75539944105574400000e+15 ;  /* 0x433800004846742b */ /* 0x000fe20000000010 */
[----:B------:R-:W-:Y:S01]  /*274a0*/  IMAD.MOV.U32 R22, RZ, RZ, 0x3b39803f ;  /* 0x3b39803fff167424 */ /* 0x000fe200078e00ff */
[----:B------:R-:W-:Y:S01]  /*274b0*/  MOV R67, 0x3fe00000 ;  /* 0x3fe0000000437802 */ /* 0x000fe20000000f00 */
[----:B------:R-:W-:Y:S01]  /*274c0*/  IMAD.MOV.U32 R26, RZ, RZ, -0x35dec16 ;  /* 0xfca213eaff1a7424 */ /* 0x000fe200078e00ff */
[----:B------:R-:W-:Y:S01]  /*274d0*/  FSETP.GEU.AND P0, PT, |R73|, 4.1917929649353027344, PT ;  /* 0x4086232b4900780b */ /* 0x000fe20003f0e200 */
[----:B------:R-:W-:Y:S01]  /*274e0*/  IMAD.MOV.U32 R27, RZ, RZ, 0x3e928af3 ;  /* 0x3e928af3ff1b7424 */ /* 0x000fe200078e00ff */
[----:B------:R-:W-:Y:S01]  /*274f0*/  BSSY.RECONVERGENT B0, `(.L_x_673) ;  /* 0x000002d000007945 */ /* 0x000fe20003800200 */
[----:B------:R-:W-:Y:S01]  /*27500*/  IMAD.MOV.U32 R45, RZ, RZ, 0x3ec71dee ;  /* 0x3ec71deeff2d7424 */ /* 0x000fe200078e00ff */
[----:B------:R-:W-:Y:S01]  /*27510*/  DADD R74, R70, -6.75539944105574400000e+15 ;  /* 0xc3380000464a7429 */ /* 0x000fe20000000000 */
[----:B------:R-:W-:-:S02]  /*27520*/  IMAD.MOV.U32 R63, RZ, RZ, 0x3fa55555 ;  /* 0x3fa55555ff3f7424 */ /* 0x000fc400078e00ff */
[----:B------:R-:W-:Y:S02]  /*27530*/  IMAD.MOV.U32 R64, RZ, RZ, 0x55555511 ;  /* 0x55555511ff407424 */ /* 0x000fe400078e00ff */
[----:B------:R-:W-:Y:S02]  /*27540*/  IMAD.MOV.U32 R65, RZ, RZ, 0x3fc55555 ;  /* 0x3fc55555ff417424 */ /* 0x000fe400078e00ff */
[----:B------:R-:W-:Y:S01]  /*27550*/  IMAD.MOV.U32 R66, RZ, RZ, 0xb ;  /* 0x0000000bff427424 */ /* 0x000fe200078e00ff */
[----:B------:R-:W-:-:S08]  /*27560*/  DFMA R24, R74, -R20, R72 ;  /* 0x800000144a18722b */ /* 0x000fd00000000048 */
[----:B------:R-:W-:Y:S01]  /*27570*/  DFMA R74, R74, -R22, R24 ;  /* 0x800000164a4a722b */ /* 0x000fe20000000018 */
[----:B------:R-:W-:Y:S02]  /*27580*/  IMAD.MOV.U32 R24, RZ, RZ, 0x69ce2bdf ;  /* 0x69ce2bdfff187424 */ /* 0x000fe400078e00ff */
[----:B------:R-:W-:-:S06]  /*27590*/  IMAD.MOV.U32 R25, RZ, RZ, 0x3e5ade15 ;  /* 0x3e5ade15ff197424 */ /* 0x000fcc00078e00ff */
[----:B------:R-:W-:-:S08]  /*275a0*/  DFMA R52, R74, R24, R26 ;  /* 0x000000184a34722b */ /* 0x000fd0000000001a */
        /* <DEDUP_REMOVED lines=18> */
[----:B------:R-:W-:Y:S02]  /*276d0*/  IMAD R75, R70, 0x100000, R69 ;  /* 0x00100000464b7824 */ /* 0x000fe400078e0245 */
[----:B------:R-:W-:Y:S01]  /*276e0*/  IMAD.MOV.U32 R74, RZ, RZ, R68 ;  /* 0x000000ffff4a7224 */ /* 0x000fe200078e0044 */
        /* <DEDUP_REMOVED lines=10> */
[----:B------:R-:W-:Y:S02]  /*27790*/  @!P1 LEA R71, R70, 0x3ff00000, 0x14 ;  /* 0x3ff0000046479811 */ /* 0x000fe400078ea0ff */
[----:B------:R-:W-:-:S06]  /*277a0*/  @!P1 MOV R70, RZ ;  /* 0x000000ff00469202 */ /* 0x000fcc0000000f00 */
[----:B------:R-:W-:-:S11]  /*277b0*/  @!P1 DMUL R74, R68, R70 ;  /* 0x00000046444a9228 */ /* 0x000fd60000000000 */
.L_x_674:
[----:B------:R-:W-:Y:S05]  /*277c0*/  BSYNC.RECONVERGENT B0 ;  /* 0x0000000000007941 */ /* 0x000fea0003800200 */
.L_x_673:
        /* <DEDUP_REMOVED lines=26> */
[----:B------:R-:W-:Y:S02]  /*27970*/  IMAD R23, R16, 0x100000, R25 ;  /* 0x0010000010177824 */ /* 0x000fe400078e0219 */
[----:B------:R-:W-:Y:S01]  /*27980*/  IMAD.MOV.U32 R22, RZ, RZ, R24 ;  /* 0x000000ffff167224 */ /* 0x000fe200078e0018 */
[----:B------:R-:W-:Y:S06]  /*27990*/  @!P0 BRA `(.L_x_676) ;  /* 0x0000000000348947 */ /* 0x000fec0003800000 */
[----:B------:R-:W-:Y:S01]  /*279a0*/  FSETP.GEU.AND P1, PT, |R19|, 4.2275390625, PT ;  /* 0x408748001300780b */ /* 0x000fe20003f2e200 */
[C---:B------:R-:W-:Y:S02]  /*279b0*/  DADD R22, R18.reuse, +INF ;  /* 0x7ff0000012167429 */ /* 0x040fe40000000000 */
[----:B------:R-:W-:-:S08]  /*279c0*/  DSETP.GEU.AND P0, PT, R18, RZ, PT ;  /* 0x000000ff1200722a */ /* 0x000fd00003f0e000 */
[----:B------:R-:W-:Y:S02]  /*279d0*/  FSEL R22, R22, RZ, P0 ;  /* 0x000000ff16167208 */ /* 0x000fe40000000000 */
[----:B------:R-:W-:Y:S01]  /*279e0*/  @!P1 LEA.HI R11, R16, R16, RZ, 0x1 ;  /* 0x00000010100b9211 */ /* 0x000fe200078f08ff */
[----:B------:R-:W-:Y:S01]  /*279f0*/  @!P1 IMAD.MOV.U32 R18, RZ, RZ, RZ ;  /* 0x000000ffff129224 */ /* 0x000fe200078e00ff */
[----:B------:R-:W-:Y:S02]  /*27a00*/  FSEL R23, R23, RZ, P0 ;  /* 0x000000ff17177208 */ /* 0x000fe40000000000 */
[----:B------:R-:W-:-:S04]  /*27a10*/  @!P1 SHF.R.S32.HI R11, RZ, 0x1, R11 ;  /* 0x00000001ff0b9819 */ /* 0x000fc8000001140b */
[----:B------:R-:W-:Y:S01]  /*27a20*/  @!P1 LEA R17, R11, R25, 0x14 ;  /* 0x000000190b119211 */ /* 0x000fe200078ea0ff */
[----:B------:R-:W-:-:S05]  /*27a30*/  @!P1 IMAD.IADD R16, R16, 0x1, -R11 ;  /* 0x0000000110109824 */ /* 0x000fca00078e0a0b */
[----:B------:R-:W-:Y:S01]  /*27a40*/  @!P1 LEA R19, R16, 0x3ff00000, 0x14 ;  /* 0x3ff0000010139811 */ /* 0x000fe200078ea0ff */
[----:B------:R-:W-:-:S06]  /*27a50*/  @!P1 IMAD.MOV.U32 R16, RZ, RZ, R24 ;  /* 0x000000ffff109224 */ /* 0x000fcc00078e0018 */
[----:B------:R-:W-:-:S11]  /*27a60*/  @!P1 DMUL R22, R16, R18 ;  /* 0x0000001210169228 */ /* 0x000fd60000000000 */
.L_x_676:
[----:B------:R-:W-:Y:S05]  /*27a70*/  BSYNC.RECONVERGENT B0 ;  /* 0x0000000000007941 */ /* 0x000fea0003800200 */
.L_x_675:
        /* <DEDUP_REMOVED lines=16> */
.L_x_678:
[----:B------:R-:W-:Y:S05]  /*27b80*/  BSYNC.RECONVERGENT B3 ;  /* 0x0000000000037941 */ /* 0x000fea0003800200 */
.L_x_677:
[----:B------:R-:W-:-:S11]  /*27b90*/  DADD R50, R50, -R18 ;  /* 0x0000000032327229 */ /* 0x000fd60000000812 */
.L_x_668:
[----:B------:R-:W-:Y:S05]  /*27ba0*/  BSYNC.RECONVERGENT B2 ;  /* 0x0000000000027941 */ /* 0x000fea0003800200 */
.L_x_667:
        /* <DEDUP_REMOVED lines=8> */
.L_x_644:
[----:B------:R-:W-:Y:S05]  /*27c30*/  BSYNC.RECONVERGENT B1 ;  /* 0x0000000000017941 */ /* 0x000fea0003800200 */
.L_x_639:
        /* <DEDUP_REMOVED lines=8> */
.L_x_681:
[----:B-1----:R-:W-:Y:S01]  /*27cc0*/  IMAD.U32 R3, RZ, RZ, UR9 ;  /* 0x00000009ff037e24 */ /* 0x002fe2000f8e00ff */
        /* <DEDUP_REMOVED lines=13> */
.L_x_680:
[----:B-1----:R-:W1:Y:S02]  /*27da0*/  LDS.64 R2, [UR8] ;  /* 0x00000008ff027984 */ /* 0x002e640008000a00 */
[----:B-1----:R-:W-:-:S06]  /*27db0*/  DSETP.GEU.AND P0, PT, R2, R36, PT ;  /* 0x000000240200722a */ /* 0x002fcc0003f0e000 */
[----:B------:R-:W-:Y:S02]  /*27dc0*/  FSEL R34, R38, R34, !P0 ;  /* 0x0000002226227208 */ /* 0x000fe40004000000 */
[----:B------:R-:W-:Y:S02]  /*27dd0*/  FSEL R35, R39, R35, !P0 ;  /* 0x0000002327237208 */ /* 0x000fe40004000000 */
[----:B------:R-:W-:Y:S02]  /*27de0*/  FSEL R36, R2, R36, !P0 ;  /* 0x0000002402247208 */ /* 0x000fe40004000000 */
[----:B------:R-:W-:-:S07]  /*27df0*/  FSEL R37, R3, R37, !P0 ;  /* 0x0000002503257208 */ /* 0x000fce0004000000 */
.L_x_613:
[----:B------:R-:W3:Y:S02]  /*27e00*/  LDG.E.64 R2, desc[UR10][R30.64+0x28] ;  /* 0x0000280a1e027981 */ /* 0x000ee4000c1e1b00 */
[----:B---3--:R-:W-:-:S14]  /*27e10*/  DSETP.GTU.AND P0, PT, R42, R2, PT ;  /* 0x000000022a00722a */ /* 0x008fdc0003f0c000 */
[----:B------:R-:W-:Y:S05]  /*27e20*/  @P0 BRA `(.L_x_682) ;  /* 0x0000004000480947 */ /* 0x000fea0003800000 */
[----:B0-----:R-:W3:Y:S01]  /*27e30*/  LDG.E.64 R16, desc[UR10][R30.64+0x10] ;  /* 0x0000100a1e107981 */ /* 0x001ee2000c1e1b00 */
[----:B------:R-:W0:Y:S03]  /*27e40*/  LDC.64 R20, c[0x0][0x388] ;  /* 0x0000e200ff147b82 */ /* 0x000e260000000a00 */
[----:B------:R-:W4:Y:S01]  /*27e50*/  LDG.E.64 R38, desc[UR10][R30.64+0x8] ;  /* 0x0000080a1e267981 */ /* 0x000f22000c1e1b00 */
[----:B---3--:R-:W-:Y:S02]  /*27e60*/  PRMT R3, R16, 0x7732, RZ ;  /* 0x0000773210037816 */ /* 0x008fe400000000ff */
[----:B------:R-:W-:Y:S02]  /*27e70*/  LOP3.LUT R5, R17, 0xffff, RZ, 0xc0, !PT ;  /* 0x0000ffff11057812 */ /* 0x000fe400078ec0ff */
[C---:B----4-:R-:W-:Y:S02]  /*27e80*/  IADD3 R3, P0, PT, R38.reuse, R3, RZ ;  /* 0x0000000326037210 */ /* 0x050fe40007f1e0ff */
[----:B------:R-:W-:-:S03]  /*27e90*/  IADD3 R5, P1, PT, R38, R5, RZ ;  /* 0x0000000526057210 */ /* 0x000fc60007f3e0ff */
[--C-:B------:R-:W-:Y:S01]  /*27ea0*/  IMAD.X R8, RZ, RZ, R39.reuse, P0 ;  /* 0x000000ffff087224 */ /* 0x100fe200000e0627 */
[-C--:B0-----:R-:W-:Y:S01]  /*27eb0*/  LEA R2, P0, R3, R20.reuse, 0x3 ;  /* 0x0000001403027211 */ /* 0x081fe200078018ff */
[----:B------:R-:W-:Y:S01]  /*27ec0*/  IMAD.X R6, RZ, RZ, R39, P1 ;  /* 0x000000ffff067224 */ /* 0x000fe200008e0627 */
[----:B------:R-:W-:Y:S02]  /*27ed0*/  LEA R4, P1, R5, R20, 0x3 ;  /* 0x0000001405047211 */ /* 0x000fe400078218ff */
[-C--:B------:R-:W-:Y:S02]  /*27ee0*/  LEA.HI.X R3, R3, R21.reuse, R8, 0x3, P0 ;  /* 0x0000001503037211 */ /* 0x080fe400000f1c08 */
[----:B------:R-:W-:-:S03]  /*27ef0*/  LEA.HI.X R5, R5, R21, R6, 0x3, P1 ;  /* 0x0000001505057211 */ /* 0x000fc600008f1c06 */
[----:B------:R-:W3:Y:S04]  /*27f00*/  LDG.E.64 R10, desc[UR10][R2.64+0x8] ;  /* 0x0000080a020a7981 */ /* 0x000ee8000c1e1b00 */
[----:B------:R-:W3:Y:S04]  /*27f10*/  LDG.E.64 R66, desc[UR10][R4.64+0x8] ;  /* 0x0000080a04427981 */ /* 0x000ee8000c1e1b00 */
[----:B-1----:R-:W4:Y:S04]  /*27f20*/  LDG.E.64 R44, desc[UR10][R4.64] ;  /* 0x0000000a042c7981 */ /* 0x002f28000c1e1b00 */
[----:B------:R-:W4:Y:S04]  /*27f30*/  LDG.E.64 R12, desc[UR10][R2.64] ;  /* 0x0000000a020c7981 */ /* 0x000f28000c1e1b00 */
[----:B------:R-:W5:Y:S04]  /*27f40*/  LDG.E.64 R6, desc[UR10][R4.64+0x10] ;  /* 0x0000100a04067981 */ /* 0x000f68000c1e1b00 */
[----:B------:R-:W5:Y:S01]  /*27f50*/  LDG.E.64 R8, desc[UR10][R2.64+0x10] ;  /* 0x0000100a02087981 */ /* 0x000f62000c1e1b00 */
[----:B------:R-:W-:-:S02]  /*27f60*/  LOP3.LUT R15, R16, 0xffff, RZ, 0xc0, !PT ;  /* 0x0000ffff100f7812 */ /* 0x000fc400078ec0ff */
[----:B------:R-:W-:Y:S02]  /*27f70*/  PRMT R16, R17, 0x7732, RZ ;  /* 0x0000773211107816 */ /* 0x000fe400000000ff */
[----:B------:R-:W-:-:S03]  /*27f80*/  IADD3 R17, P0, PT, R38, R15, RZ ;  /* 0x0000000f26117210 */ /* 0x000fc60007f1e0ff */
[----:B------:R-:W-:Y:S01]  /*27f90*/  IMAD.MOV.U32 R15, RZ, RZ, R16 ;  /* 0x000000ffff0f7224 */ /* 0x000fe200078e0010 */
[----:B------:R-:W-:Y:S02]  /*27fa0*/  IADD3.X R18, PT, PT, RZ, R39, RZ, P0, !PT ;  /* 0x00000027ff127210 */ /* 0x000fe400007fe4ff */
[CC--:B------:R-:W-:Y:S02]  /*27fb0*/  LEA R16, P0, R17.reuse, R20.reuse, 0x3 ;  /* 0x0000001411107211 */ /* 0x0c0fe400078018ff */
[----:B------:R-:W-:Y:S02]  /*27fc0*/  IADD3 R15, P1, PT, R38, R15, RZ ;  /* 0x0000000f260f7210 */ /* 0x000fe40007f3e0ff */
[----:B------:R-:W-:Y:S02]  /*27fd0*/  LEA.HI.X R17, R17, R21, R18, 0x3, P0 ;  /* 0x0000001511117211 */ /* 0x000fe400000f1c12 */
[----:B------:R-:W-:Y:S01]  /*27fe0*/  LEA R20, P0, R15, R20, 0x3 ;  /* 0x000000140f147211 */ /* 0x000fe200078018ff */
[----:B------:R-:W-:-:S02]  /*27ff0*/  IMAD.X R18, RZ, RZ, R39, P1 ;  /* 0x000000ffff127224 */ /* 0x000fc400008e0627 */
[----:B------:R-:W2:Y:S03]  /*28000*/  LDG.E.64 R48, desc[UR10][R16.64] ;  /* 0x0000000a10307981 */ /* 0x000ea6000c1e1b00 */
[----:B------:R-:W-:Y:S01]  /*28010*/  LEA.HI.X R21, R15, R21, R18, 0x3, P0 ;  /* 0x000000150f157211 */ /* 0x000fe200000f1c12 */
[----:B------:R-:W2:Y:S04]  /*28020*/  LDG.E.64 R68, desc[UR10][R16.64+0x8] ;  /* 0x0000080a10447981 */ /* 0x000ea8000c1e1b00 */
[----:B------:R-:W2:Y:S04]  /*28030*/  LDG.E.64 R46, desc[UR10][R16.64+0x10] ;  /* 0x0000100a102e7981 */ /* 0x000ea8000c1e1b00 */
[----:B------:R-:W2:Y:S04]  /*28040*/  LDG.E.64 R64, desc[UR10][R20.64] ;  /* 0x0000000a14407981 */ /* 0x000ea8000c1e1b00 */
[----:B------:R-:W2:Y:S04]  /*28050*/  LDG.E.64 R2, desc[UR10][R20.64+0x8] ;  /* 0x0000080a14027981 */ /* 0x000ea8000c1e1b00 */
[----:B------:R0:W2:Y:S02]  /*28060*/  LDG.E.64 R56, desc[UR10][R20.64+0x10] ;  /* 0x0000100a14387981 */ /* 0x0000a4000c1e1b00 */
[----:B0-----:R-:W-:-:S02]  /*28070*/  IMAD.MOV.U32 R20, RZ, RZ, 0x0 ;  /* 0x00000000ff147424 */ /* 0x001fc400078e00ff */
[----:B------:R-:W-:Y:S01]  /*28080*/  IMAD.MOV.U32 R21, RZ, RZ, 0x3fd80000 ;  /* 0x3fd80000ff157424 */ /* 0x000fe200078e00ff */
[----:B---3--:R-:W-:Y:S02]  /*28090*/  DADD R66, -R10, R66 ;  /* 0x000000000a427229 */ /* 0x008fe40000000142 */
[----:B----4-:R-:W-:-:S06]  /*280a0*/  DADD R44, -R12, R44 ;  /* 0x000000000c2c7229 */ /* 0x010fcc000000012c */
        /* <DEDUP_REMOVED lines=25> */
[----:B------:R-:W-:Y:S01]  /*28240*/  MOV R26, 0x282b0 ;  /* 0x000282b0001a7802 */ /* 0x000fe20000000f00 */
[----:B------:R-:W-:Y:S02]  /*28250*/  IMAD.MOV.U32 R20, RZ, RZ, R16 ;  /* 0x000000ffff147224 */ /* 0x000fe400078e0010 */
[----:B------:R-:W-:Y:S01]  /*28260*/  IMAD.MOV.U32 R19, RZ, RZ, R17 ;  /* 0x000000ffff137224 */ /* 0x000fe200078e0011 */
[----:B------:R-:W-:Y:S01]  /*28270*/  MOV R17, R23 ;  /* 0x0000001700117202 */ /* 0x000fe20000000f00 */
[----:B------:R-:W-:Y:S02]  /*28280*/  IMAD.MOV.U32 R16, RZ, RZ, R4 ;  /* 0x000000ffff107224 */ /* 0x000fe400078e0004 */
[----:B------:R-:W-:-:S07]  /*28290*/  IMAD.MOV.U32 R15, RZ, RZ, R5 ;  /* 0x000000ffff0f7224 */ /* 0x000fce00078e0005 */
[----:B------:R-:W-:Y:S05]  /*282a0*/  CALL.REL.NOINC `($__internal_1_$__cuda_sm20_dsqrt_rn_f64_mediumpath_v1) ;  /* 0x00000084002c7944 */ /* 0x000fea0003c00000 */
[----:B------:R-:W-:Y:S02]  /*282b0*/  IMAD.MOV.U32 R70, RZ, RZ, R16 ;  /* 0x000000ffff467224 */ /* 0x000fe400078e0010 */
[----:B------:R-:W-:-:S07]  /*282c0*/  IMAD.MOV.U32 R71, RZ, RZ, R15 ;  /* 0x000000ffff477224 */ /* 0x000fce00078e000f */
.L_x_683:
        /* <DEDUP_REMOVED lines=23> */
.L_x_685:
[----:B------:R-:W-:Y:S05]  /*28440*/  BSYNC.RECONVERGENT B1 ;  /* 0x0000000000017941 */ /* 0x000fea0003800200 */
.L_x_684:
        /* <DEDUP_REMOVED lines=23> */
.L_x_687:
[----:B------:R-:W-:Y:S05]  /*285c0*/  BSYNC.RECONVERGENT B1 ;  /* 0x0000000000017941 */ /* 0x000fea0003800200 */
.L_x_686:
        /* <DEDUP_REMOVED lines=23> */
.L_x_689:
[----:B------:R-:W-:Y:S05]  /*28740*/  BSYNC.RECONVERGENT B1 ;  /* 0x0000000000017941 */ /* 0x000fea0003800200 */
.L_x_688:
        /* <DEDUP_REMOVED lines=24> */
.L_x_690:
        /* <DEDUP_REMOVED lines=23> */
[----:B------:R-:W-:Y:S02]  /*28a40*/  IMAD.MOV.U32 R16, RZ, RZ, R22 ;  /* 0x000000ffff107224 */ /* 0x000fe400078e0016 */
[----:B------:R-:W-:Y:S01]  /*28a50*/  IMAD.MOV.U32 R22, RZ, RZ, R20 ;  /* 0x000000ffff167224 */ /* 0x000fe200078e0014 */
[----:B------:R-:W-:Y:S01]  /*28a60*/  MOV R20, R26 ;  /* 0x0000001a00147202 */ /* 0x000fe20000000f00 */
[----:B------:R-:W-:Y:S01]  /*28a70*/  IMAD.MOV.U32 R15, RZ, RZ, R23 ;  /* 0x000000ffff0f7224 */ /* 0x000fe200078e0017 */
[----:B------:R-:W-:Y:S01]  /*28a80*/  MOV R26, 0x28ab0 ;  /* 0x00028ab0001a7802 */ /* 0x000fe20000000f00 */
[----:B------:R-:W-:-:S07]  /*28a90*/  IMAD.MOV.U32 R19, RZ, RZ, R27 ;  /* 0x000000ffff137224 */ /* 0x000fce00078e001b */
[----:B------:R-:W-:Y:S05]  /*28aa0*/  CALL.REL.NOINC `($__internal_1_$__cuda_sm20_dsqrt_rn_f64_mediumpath_v1) ;  /* 0x0000007c002c7944 */ /* 0x000fea0003c00000 */
[----:B------:R-:W-:Y:S02]  /*28ab0*/  IMAD.MOV.U32 R66, RZ, RZ, R16 ;  /* 0x000000ffff427224 */ /* 0x000fe400078e0010 */
[----:B------:R-:W-:-:S07]  /*28ac0*/  IMAD.MOV.U32 R67, RZ, RZ, R15 ;  /* 0x000000ffff437224 */ /* 0x000fce00078e000f */
.L_x_692:
[----:B------:R-:W-:Y:S05]  /*28ad0*/  BSYNC.RECONVERGENT B1 ;  /* 0x0000000000017941 */ /* 0x000fea0003800200 */
.L_x_691:
        /* <DEDUP_REMOVED lines=23> */
.L_x_694:
[----:B------:R-:W-:Y:S05]  /*28c50*/  BSYNC.RECONVERGENT B1 ;  /* 0x0000000000017941 */ /* 0x000fea0003800200 */
.L_x_693:
        /* <DEDUP_REMOVED lines=23> */
.L_x_696:
[----:B------:R-:W-:Y:S05]  /*28dd0*/  BSYNC.RECONVERGENT B1 ;  /* 0x0000000000017941 */ /* 0x000fea0003800200 */
.L_x_695:
        /* <DEDUP_REMOVED lines=23> */
.L_x_698:
[----:B------:R-:W-:Y:S05]  /*28f50*/  BSYNC.RECONVERGENT B1 ;  /* 0x0000000000017941 */ /* 0x000fea0003800200 */
.L_x_697:
[----:B------:R-:W-:Y:S01]  /*28f60*/  DMUL R4, R44, R54 ;  /* 0x000000362c047228 */ /* 0x000fe20000000000 */
[----:B------:R-:W-:Y:S01]  /*28f70*/  BSSY.RECONVERGENT B1, `(.L_x_699) ;  /* 0x0000027000017945 */ /* 0x000fe20003800200 */
[----:B------:R-:W-:Y:S02]  /*28f80*/  DMUL R6, R46, R50 ;  /* 0x000000322e067228 */ /* 0x000fe40000000000 */
[----:B------:R-:W-:Y:S02]  /*28f90*/  DMUL R16, R48, R52 ;  /* 0x0000003430107228 */ /* 0x000fe40000000000 */
        /* <DEDUP_REMOVED lines=8> */
[----:B------:R-:W-:Y:S01]  /*29020*/  DFMA R64, R56, R2, R20 ;  /* 0x000000023840722b */ /* 0x000fe20000000014 */
[----:B------:R-:W-:Y:S02]  /*29030*/  IMAD.MOV.U32 R20, RZ, RZ, 0x0 ;  /* 0x00000000ff147424 */ /* 0x000fe400078e00ff */
[----:B------:R-:W-:-:S05]  /*29040*/  IMAD.MOV.U32 R21, RZ, RZ, 0x3fd80000 ;  /* 0x3fd80000ff157424 */ /* 0x000fca00078e00ff */
[----:B------:R-:W-:-:S08]  /*29050*/  DMUL R16, R64, R64 ;  /* 0x0000004040107228 */ /* 0x000fd00000000000 */
        /* <DEDUP_REMOVED lines=24> */
.L_x_700:
[----:B------:R-:W-:Y:S05]  /*291e0*/  BSYNC.RECONVERGENT B1 ;  /* 0x0000000000017941 */ /* 0x000fea0003800200 */
.L_x_699:
        /* <DEDUP_REMOVED lines=23> */
.L_x_702:
[----:B------:R-:W-:Y:S05]  /*29360*/  BSYNC.RECONVERGENT B1 ;  /* 0x0000000000017941 */ /* 0x000fea0003800200 */
.L_x_701:
        /* <DEDUP_REMOVED lines=23> */
.L_x_704:
[----:B------:R-:W-:Y:S05]  /*294e0*/  BSYNC.RECONVERGENT B1 ;  /* 0x0000000000017941 */ /* 0x000fea0003800200 */
.L_x_703:
        /* <DEDUP_REMOVED lines=25> */
.L_x_706:
[----:B------:R-:W-:Y:S05]  /*29680*/  BSYNC.RECONVERGENT B2 ;  /* 0x0000000000027941 */ /* 0x000fea0003800200 */
.L_x_705:
[----:B------:R-:W2:Y:S01]  /*29690*/  LDG.E R15, desc[UR10][R30.64+0x18] ;  /* 0x0000180a1e0f7981 */ /* 0x000ea2000c1e1900 */
[----:B------:R-:W-:Y:S01]  /*296a0*/  DMUL R18, R58, R58 ;  /* 0x0000003a3a127228 */ /* 0x000fe20000000000 */
[----:B------:R-:W-:Y:S01]  /*296b0*/  IMAD.MOV.U32 R22, RZ, RZ, 0x2cb0d246 ;  /* 0x2cb0d246ff167424 */ /* 0x000fe200078e00ff */
[----:B------:R-:W-:Y:S01]  /*296c0*/  MOV R23, 0x3e5ae5f1 ;  /* 0x3e5ae5f100177802 */ /* 0x000fe20000000f00 */
[----:B------:R-:W-:Y:S01]  /*296d0*/  IMAD.MOV.U32 R20, RZ, RZ, -0x3e107ad8 ;  /* 0xc1ef8528ff147424 */ /* 0x000fe200078e00ff */
[----:B------:R-:W-:Y:S01]  /*296e0*/  UMOV UR8, 0xf9785eba ;  /* 0xf9785eba00087882 */ /* 0x000fe20000000000 */
[----:B------:R-:W-:Y:S01]  /*296f0*/  IMAD.MOV.U32 R21, RZ, RZ, 0x3e21eea7 ;  /* 0x3e21eea7ff157424 */ /* 0x000fe200078e00ff */
[----:B------:R-:W-:Y:S01]  /*29700*/  UMOV UR9, 0x3de5db65 ;  /* 0x3de5db6500097882 */ /* 0x000fe20000000000 */
        /* <DEDUP_REMOVED lines=52> */
[----:B--2---:R-:W-:-:S04]  /*29a50*/  IADD3 R15, P0, PT, R38, R15, RZ ;  /* 0x0000000f260f7210 */ /* 0x004fc80007f1e0ff */
[----:B------:R-:W-:Y:S02]  /*29a60*/  IADD3.X R38, PT, PT, RZ, R39, RZ, P0, !PT ;  /* 0x00000027ff267210 */ /* 0x000fe400007fe4ff */
        /* <DEDUP_REMOVED lines=36> */
.L_x_707:
        /* <DEDUP_REMOVED lines=20> */
.L_x_748:
[----:B------:R-:W0:Y:S01]  /*29df0*/  LDCU.64 UR8, c[0x0][0x380] ;  /* 0x00007000ff0877ac */ /* 0x000e220008000a00 */
[----:B------:R-:W-:Y:S01]  /*29e00*/  BSSY.RELIABLE B0, `(.L_x_709) ;  /* 0x0000037000007945 */ /* 0x000fe20003800100 */
[----:B0-----:R-:W-:-:S04]  /*29e10*/  UISETP.NE.U32.AND UP0, UPT, UR8, URZ, UPT ;  /* 0x000000ff0800728c */ /* 0x001fc8000bf05070 */
[----:B------:R-:W-:-:S09]  /*29e20*/  UISETP.NE.AND.EX UP0, UPT, UR9, URZ, UPT, UP0 ;  /* 0x000000ff0900728c */ /* 0x000fd2000bf05300 */
[----:B------:R-:W-:Y:S05]  /*29e30*/  BRA.U UP0, `(.L_x_710) ;  /* 0x00000001004c7547 */ /* 0x000fea000b800000 */
.L_x_712:
[----:B------:R-:W-:-:S04]  /*29e40*/  IMAD.MOV.U32 R13, RZ, RZ, 0x8 ;  /* 0x00000008ff0d7424 */ /* 0x000fc800078e00ff */
[----:B------:R-:W-:-:S06]  /*29e50*/  IMAD.WIDE.U32 R12, R4, R13, UR6 ;  /* 0x00000006040c7e25 */ /* 0x000fcc000f8e000d */
        /* <DEDUP_REMOVED lines=17> */
.L_x_710:
        /* <DEDUP_REMOVED lines=8> */
.L_x_714:
[----:B------:R-:W-:-:S06]  /*29ff0*/  IMAD.WIDE.U32 R12, R4, 0x4, R18 ;  /* 0x00000004040c7825 */ /* 0x000fcc00078e0012 */
[----:B------:R-:W2:Y:S01]  /*2a000*/  LDG.E R12, desc[UR10][R12.64+0x30] ;  /* 0x0000300a0c0c7981 */ /* 0x000ea2000c1e1900 */
[----:B------:R-:W-:-:S04]  /*2a010*/  IMAD.MOV.U32 R17, RZ, RZ, 0x8 ;  /* 0x00000008ff117424 */ /* 0x000fc800078e00ff */
[----:B--2---:R-:W-:-:S06]  /*2a020*/  IMAD.WIDE.U32 R16, R12, R17, UR6 ;  /* 0x000000060c107e25 */ /* 0x004fcc000f8e0011 */
        /* <DEDUP_REMOVED lines=17> */
.L_x_711:
[----:B------:R-:W-:-:S13]  /*2a140*/  ISETP.GE.AND P0, PT, R5, RZ, PT ;  /* 0x000000ff0500720c */ /* 0x000fda0003f06270 */
[----:B------:R-:W-:Y:S05]  /*2a150*/  @!P0 BREAK.RELIABLE B0 ;  /* 0x0000000000008942 */ /* 0x000fea0003800100 */
[----:B------:R-:W-:Y:S05]  /*2a160*/  @!P0 BRA `(.L_x_713) ;  /* 0x0000001c000c8947 */ /* 0x000fea0003800000 */
[----:B------:R-:W-:Y:S05]  /*2a170*/  BSYNC.RELIABLE B0 ;  /* 0x0000000000007941 */ /* 0x000fea0003800100 */
.L_x_709:
        /* <DEDUP_REMOVED lines=12> */
[----:B------:R-:W-:-:S02]  /*2a240*/  IADD3.X R12, PT, PT, RZ, R17, RZ, P1, !PT ;  /* 0x00000011ff0c7210 */ /* 0x000fc40000ffe4ff */
[----:B------:R-:W-:Y:S02]  /*2a250*/  LEA R16, P0, R11, UR8, 0x3 ;  /* 0x000000080b107c11 */ /* 0x000fe4000f8018ff */
        /* <DEDUP_REMOVED lines=41> */
.L_x_716:
[----:B------:R-:W-:Y:S05]  /*2a4f0*/  BSYNC.RECONVERGENT B2 ;  /* 0x0000000000027941 */ /* 0x000fea0003800200 */
.L_x_715:
        /* <DEDUP_REMOVED lines=39> */
.L_x_722:
[----:B------:R-:W-:Y:S05]  /*2a770*/  BSYNC.RECONVERGENT B3 ;  /* 0x0000000000037941 */ /* 0x000fea0003800200 */
.L_x_721:
[----:B------:R-:W-:Y:S01]  /*2a780*/  DADD R48, RZ, R18 ;  /* 0x00000000ff307229 */ /* 0x000fe20000000012 */
[----:B------:R-:W-:Y:S10]  /*2a790*/  BRA `(.L_x_718) ;  /* 0x00000004004c7947 */ /* 0x000ff40003800000 */
.L_x_720:
        /* <DEDUP_REMOVED lines=25> */
.L_x_724:
[----:B------:R-:W-:Y:S05]  /*2a930*/  BSYNC.RECONVERGENT B3 ;  /* 0x0000000000037941 */ /* 0x000fea0003800200 */
.L_x_723:
[----:B------:R-:W-:Y:S01]  /*2a940*/  DADD R48, RZ, R18 ;  /* 0x00000000ff307229 */ /* 0x000fe20000000012 */
[----:B------:R-:W-:Y:S10]  /*2a950*/  BRA `(.L_x_718) ;  /* 0x0000000000dc7947 */ /* 0x000ff40003800000 */
.L_x_719:
[----:B------:R-:W-:-:S13]  /*2a960*/  ISETP.NE.AND P0, PT, R8, RZ, PT ;  /* 0x000000ff0800720c */ /* 0x000fda0003f05270 */
[----:B------:R-:W-:Y:S05]  /*2a970*/  @!P0 BRA `(.L_x_725) ;  /* 0x00000000006c8947 */ /* 0x000fea0003800000 */
[----:B------:R-:W0:Y:S02]  /*2a980*/  LDC.64 R22, c[0x0][0x380] ;  /* 0x0000e000ff167b82 */ /* 0x000e240000000a00 */
[----:B0-----:R-:W2:Y:S01]  /*2a990*/  LDG.E.64 R18, desc[UR10][R22.64+0x10] ;  /* 0x0000100a16127981 */ /* 0x001ea2000c1e1b00 */
[----:B------:R-:W0:Y:S01]  /*2a9a0*/  MUFU.RCP64H R21, R13 ;  /* 0x0000000d00157308 */ /* 0x000e220000001800 */
[----:B------:R-:W-:Y:S01]  /*2a9b0*/  HFMA2 R20, -RZ, RZ, 0, 5.9604644775390625e-08 ;  /* 0x00000001ff147431 */ /* 0x000fe200000001ff */
        /* <DEDUP_REMOVED lines=20> */
.L_x_727:
[----:B------:R-:W-:Y:S05]  /*2ab00*/  BSYNC.RECONVERGENT B3 ;  /* 0x0000000000037941 */ /* 0x000fea0003800200 */
.L_x_726:
[----:B------:R-:W-:Y:S01]  /*2ab10*/  DADD R48, RZ, R18 ;  /* 0x00000000ff307229 */ /* 0x000fe20000000012 */
[----:B------:R-:W-:Y:S10]  /*2ab20*/  BRA `(.L_x_718) ;  /* 0x0000000000687947 */ /* 0x000ff40003800000 */
.L_x_725:
        /* <DEDUP_REMOVED lines=24> */
.L_x_729:
[----:B------:R-:W-:Y:S05]  /*2acb0*/  BSYNC.RECONVERGENT B3 ;  /* 0x0000000000037941 */ /* 0x000fea0003800200 */
.L_x_728:
[----:B------:R-:W-:-:S11]  /*2acc0*/  DADD R48, RZ, R18 ;  /* 0x00000000ff307229 */ /* 0x000fd60000000012 */
.L_x_718:
[----:B------:R-:W-:Y:S05]  /*2acd0*/  BSYNC.RECONVERGENT B2 ;  /* 0x0000000000027941 */ /* 0x000fea0003800200 */
.L_x_717:
        /* <DEDUP_REMOVED lines=11> */
[----:B------:R-:W-:Y:S01]  /*2ad90*/  MOV R18, 0x1 ;  /* 0x0000000100127802 */ /* 0x000fe20000000f00 */
        /* <DEDUP_REMOVED lines=20> */
[----:B------:R-:W-:Y:S02]  /*2aee0*/  IMAD.MOV.U32 R56, RZ, RZ, R18 ;  /* 0x000000ffff387224 */ /* 0x000fe400078e0012 */
[----:B------:R-:W-:-:S07]  /*2aef0*/  IMAD.MOV.U32 R57, RZ, RZ, R15 ;  /* 0x000000ffff397224 */ /* 0x000fce00078e000f */
.L_x_733:
[----:B------:R-:W-:Y:S05]  /*2af00*/  BSYNC.RECONVERGENT B3 ;  /* 0x0000000000037941 */ /* 0x000fea0003800200 */
.L_x_732:
[----:B------:R-:W0:Y:S01]  /*2af10*/  MUFU.RCP64H R17, R53 ;  /* 0x0000003500117308 */ /* 0x000e220000001800 */
[----:B------:R-:W-:Y:S01]  /*2af20*/  MOV R16, 0x1 ;  /* 0x0000000100107802 */ /* 0x000fe20000000f00 */
[----:B------:R-:W-:Y:S01]  /*2af30*/  BSSY.RECONVERGENT B3, `(.L_x_734) ;  /* 0x0000014000037945 */ /* 0x000fe20003800200 */
[----:B-----5:R-:W-:-:S04]  /*2af40*/  FSETP.GEU.AND P1, PT, |R55|, 6.5827683646048100446e-37, PT ;  /* 0x036000003700780b */ /* 0x020fc80003f2e200 */
        /* <DEDUP_REMOVED lines=18> */
.L_x_735:
[----:B------:R-:W-:Y:S05]  /*2b070*/  BSYNC.RECONVERGENT B3 ;  /* 0x0000000000037941 */ /* 0x000fea0003800200 */
.L_x_734:
[----:B------:R-:W-:-:S08]  /*2b080*/  DADD R18, -R18, R56 ;  /* 0x0000000012127229 */ /* 0x000fd00000000138 */
[----:B------:R-:W-:-:S11]  /*2b090*/  DADD R48, R48, R18 ;  /* 0x0000000030307229 */ /* 0x000fd60000000012 */
.L_x_731:
[----:B------:R-:W-:Y:S05]  /*2b0a0*/  BSYNC.RECONVERGENT B2 ;  /* 0x0000000000027941 */ /* 0x000fea0003800200 */
.L_x_730:
        /* <DEDUP_REMOVED lines=24> */
[----:B------:R-:W5:Y:S02]  /*2b230*/  LDG.E.64 R54, desc[UR10][R54.64+0x28] ;  /* 0x0000280a36367981 */ /* 0x000f64000c1e1b00 */
[----:B------:R-:W-:Y:S01]  /*2b240*/  IMAD.X R39, R27, 0x1, R21, P0 ;  /* 0x000000011b277824 */ /* 0x000fe200000e0615 */
[----:B------:R-:W-:Y:S01]  /*2b250*/  IADD3 R3, PT, PT, R11, R3, RZ ;  /* 0x000000030b037210 */ /* 0x000fe20007ffe0ff */
        /* <DEDUP_REMOVED lines=26> */
.L_x_739:
[----:B------:R-:W-:Y:S05]  /*2b400*/  BSYNC.RECONVERGENT B3 ;  /* 0x0000000000037941 */ /* 0x000fea0003800200 */
.L_x_738:
        /* <DEDUP_REMOVED lines=23> */
.L_x_741:
[----:B------:R-:W-:Y:S05]  /*2b580*/  BSYNC.RECONVERGENT B3 ;  /* 0x0000000000037941 */ /* 0x000fea0003800200 */
.L_x_740:
[----:B------:R-:W-:Y:S01]  /*2b590*/  DMUL R70, R56, -R56 ;  /* 0x8000003838467228 */ /* 0x000fe20000000000 */
[----:B------:R-:W-:Y:S01]  /*2b5a0*/  IMAD.MOV.U32 R16, RZ, RZ, 0x652b82fe ;  /* 0x652b82feff107424 */ /* 0x000fe200078e00ff */
[----:B------:R-:W-:Y:S01]  /*2b5b0*/  MOV R17, 0x3ff71547 ;  /* 0x3ff7154700117802 */ /* 0x000fe20000000f00 */
[----:B------:R-:W-:Y:S01]  /*2b5c0*/  IMAD.MOV.U32 R22, RZ, RZ, -0x105c611 ;  /* 0xfefa39efff167424 */ /* 0x000fe200078e00ff */
[----:B------:R-:W-:Y:S01]  /*2b5d0*/  MOV R51, 0x3ec71dee ;  /* 0x3ec71dee00337802 */ /* 0x000fe20000000f00 */
[----:B------:R-:W-:Y:S01]  /*2b5e0*/  IMAD.MOV.U32 R23, RZ, RZ, 0x3fe62e42 ;  /* 0x3fe62e42ff177424 */ /* 0x000fe200078e00ff */
[----:B------:R-:W-:Y:S01]  /*2b5f0*/  BSSY.RECONVERGENT B0, `(.L_x_742) ;  /* 0x0000035000007945 */ /* 0x000fe20003800200 */
[----:B------:R-:W-:Y:S01]  /*2b600*/  IMAD.MOV.U32 R24, RZ, RZ, 0x3b39803f ;  /* 0x3b39803fff187424 */ /* 0x000fe200078e00ff */
        /* <DEDUP_REMOVED lines=11> */
[----:B------:R-:W-:-:S08]  /*2b6c0*/  DFMA R26, R72, -R22, R70 ;  /* 0x80000016481a722b */ /* 0x000fd00000000046 */
[----:B------:R-:W-:Y:S01]  /*2b6d0*/  DFMA R72, R72, -R24, R26 ;  /* 0x800000184848722b */ /* 0x000fe2000000001a */
[----:B------:R-:W-:Y:S01]  /*2b6e0*/  MOV R26, 0x69ce2bdf ;  /* 0x69ce2bdf001a7802 */ /* 0x000fe20000000f00 */
[----:B------:R-:W-:-:S06]  /*2b6f0*/  IMAD.MOV.U32 R27, RZ, RZ, 0x3e5ade15 ;  /* 0x3e5ade15ff1b7424 */ /* 0x000fcc00078e00ff */
[----:B------:R-:W-:-:S08]  /*2b700*/  DFMA R52, R72, R26, R38 ;  /* 0x0000001a4834722b */ /* 0x000fd00000000026 */
[----:B------:R-:W-:Y:S01]  /*2b710*/  DFMA R56, R72, R52, R50 ;  /* 0x000000344838722b */ /* 0x000fe20000000032 */
[----:B------:R-:W-:Y:S02]  /*2b720*/  IMAD.MOV.U32 R52, RZ, RZ, 0x7c89eb71 ;  /* 0x7c89eb71ff347424 */ /* 0x000fe400078e00ff */
[----:B------:R-:W-:-:S06]  /*2b730*/  IMAD.MOV.U32 R53, RZ, RZ, 0x3efa0199 ;  /* 0x3efa0199ff357424 */ /* 0x000fcc00078e00ff */
[----:B------:R-:W-:Y:S01]  /*2b740*/  DFMA R58, R72, R56, R52 ;  /* 0x00000038483a722b */ /* 0x000fe20000000034 */
[----:B------:R-:W-:Y:S02]  /*2b750*/  IMAD.MOV.U32 R56, RZ, RZ, 0x14761f65 ;  /* 0x14761f65ff387424 */ /* 0x000fe400078e00ff */
[----:B------:R-:W-:-:S06]  /*2b760*/  IMAD.MOV.U32 R57, RZ, RZ, 0x3f2a01a0 ;  /* 0x3f2a01a0ff397424 */ /* 0x000fcc00078e00ff */
        /* <DEDUP_REMOVED lines=9> */
[----:B------:R-:W-:-:S08]  /*2b800*/  DFMA R68, R72, R68, R62 ;  /* 0x000000444844722b */ /* 0x000fd0000000003e */
[----:B------:R-:W-:-:S08]  /*2b810*/  DFMA R68, R72, R68, R64 ;  /* 0x000000444844722b */ /* 0x000fd00000000040 */
[----:B------:R-:W-:-:S08]  /*2b820*/  DFMA R68, R72, R68, R66 ;  /* 0x000000444844722b */ /* 0x000fd00000000042 */
[----:B------:R-:W-:-:S08]  /*2b830*/  DFMA R68, R72, R68, 1 ;  /* 0x3ff000004844742b */ /* 0x000fd00000000044 */
[----:B------:R-:W-:-:S10]  /*2b840*/  DFMA R68, R72, R68, 1 ;  /* 0x3ff000004844742b */ /* 0x000fd40000000044 */
[----:B------:R-:W-:Y:S01]  /*2b850*/  LEA R73, R20, R69, 0x14 ;  /* 0x0000004514497211 */ /* 0x000fe200078ea0ff */
        /* <DEDUP_REMOVED lines=14> */
.L_x_743:
[----:B------:R-:W-:Y:S05]  /*2b940*/  BSYNC.RECONVERGENT B0 ;  /* 0x0000000000007941 */ /* 0x000fea0003800200 */
.L_x_742:
[----:B------:R-:W-:Y:S01]  /*2b950*/  DMUL R18, R18, -R18 ;  /* 0x8000001212127228 */ /* 0x000fe20000000000 */
[----:B------:R-:W-:Y:S01]  /*2b960*/  BSSY.RECONVERGENT B0, `(.L_x_744) ;  /* 0x0000029000007945 */ /* 0x000fe20003800200 */
[----:B------:R-:W-:-:S06]  /*2b970*/  DMUL R54, R54, R72 ;  /* 0x0000004836367228 */ /* 0x000fcc0000000000 */
[----:B------:R-:W-:Y:S02]  /*2b980*/  DFMA R16, R18, R16, 6.75539944105574400000e+15 ;  /* 0x433800001210742b */ /* 0x000fe40000000010 */
[----:B------:R-:W-:-:S06]  /*2b990*/  FSETP.GEU.AND P0, PT, |R19|, 4.1917929649353027344, PT ;  /* 0x4086232b1300780b */ /* 0x000fcc0003f0e200 */
[----:B------:R-:W-:-:S08]  /*2b9a0*/  DADD R20, R16, -6.75539944105574400000e+15 ;  /* 0xc338000010147429 */ /* 0x000fd00000000000 */
[----:B------:R-:W-:-:S08]  /*2b9b0*/  DFMA R22, R20, -R22, R18 ;  /* 0x800000161416722b */ /* 0x000fd00000000012 */
[----:B------:R-:W-:Y:S02]  /*2b9c0*/  DFMA R20, R20, -R24, R22 ;  /* 0x800000181414722b */ /* 0x000fe40000000016 */
[----:B------:R-:W0:Y:S01]  /*2b9d0*/  MUFU.RCP64H R23, R13 ;  /* 0x0000000d00177308 */ /* 0x000e220000001800 */
[----:B------:R-:W-:-:S05]  /*2b9e0*/  MOV R22, 0x1 ;  /* 0x0000000100167802 */ /* 0x000fca0000000f00 */
        /* <DEDUP_REMOVED lines=9> */
[----:B------:R-:W-:Y:S02]  /*2ba80*/  DFMA R26, R20, R26, R60 ;  /* 0x0000001a141a722b */ /* 0x000fe4000000003c */
[----:B------:R-:W-:-:S06]  /*2ba90*/  DFMA R22, R24, R22, R24 ;  /* 0x000000161816722b */ /* 0x000fcc0000000018 */
        /* <DEDUP_REMOVED lines=18> */
[----:B------:R-:W-:Y:S02]  /*2bbc0*/  @!P1 LEA R19, R16, 0x3ff00000, 0x14 ;  /* 0x3ff0000010139811 */ /* 0x000fe400078ea0ff */
[----:B------:R-:W-:-:S06]  /*2bbd0*/  @!P1 MOV R16, R26 ;  /* 0x0000001a00109202 */ /* 0x000fcc0000000f00 */
[----:B------:R-:W-:-:S11]  /*2bbe0*/  @!P1 DMUL R20, R16, R18 ;  /* 0x0000001210149228 */ /* 0x000fd60000000000 */
.L_x_745:
[----:B------:R-:W-:Y:S05]  /*2bbf0*/  BSYNC.RECONVERGENT B0 ;  /* 0x0000000000007941 */ /* 0x000fea0003800200 */
.L_x_744:
        /* <DEDUP_REMOVED lines=15> */
.L_x_747:
[----:B------:R-:W-:Y:S05]  /*2bcf0*/  BSYNC.RECONVERGENT B3 ;  /* 0x0000000000037941 */ /* 0x000fea0003800200 */
.L_x_746:
[----:B------:R-:W-:-:S11]  /*2bd00*/  DADD R48, R48, -R18 ;  /* 0x0000000030307229 */ /* 0x000fd60000000812 */
.L_x_737:
[----:B------:R-:W-:Y:S05]  /*2bd10*/  BSYNC.RECONVERGENT B2 ;  /* 0x0000000000027941 */ /* 0x000fea0003800200 */
.L_x_736:
        /* <DEDUP_REMOVED lines=8> */
.L_x_713:
[----:B------:R-:W-:Y:S05]  /*2bda0*/  BSYNC.RECONVERGENT B1 ;  /* 0x0000000000017941 */ /* 0x000fea0003800200 */
.L_x_708:
        /* <DEDUP_REMOVED lines=8> */
.L_x_750:
        /* <DEDUP_REMOVED lines=14> */
.L_x_749:
[----:B01----:R-:W0:Y:S02]  /*2bf10*/  LDS.64 R2, [UR8] ;  /* 0x00000008ff027984 */ /* 0x003e240008000a00 */
[----:B0-----:R-:W-:-:S06]  /*2bf20*/  DSETP.GEU.AND P0, PT, R2, R36, PT ;  /* 0x000000240200722a */ /* 0x001fcc0003f0e000 */
[----:B------:R-:W-:Y:S02]  /*2bf30*/  FSEL R34, R42, R34, !P0 ;  /* 0x000000222a227208 */ /* 0x000fe40004000000 */
[----:B------:R-:W-:-:S07]  /*2bf40*/  FSEL R35, R43, R35, !P0 ;  /* 0x000000232b237208 */ /* 0x000fce0004000000 */
.L_x_682:
[----:B0-----:R-:W3:Y:S01]  /*2bf50*/  LDG.E.64 R16, desc[UR10][R30.64+0x10] ;  /* 0x0000100a1e107981 */ /* 0x001ee2000c1e1b00 */
[----:B------:R-:W0:Y:S03]  /*2bf60*/  LDC.64 R20, c[0x0][0x388] ;  /* 0x0000e200ff147b82 */ /* 0x000e260000000a00 */
[----:B------:R-:W4:Y:S01]  /*2bf70*/  LDG.E.64 R36, desc[UR10][R30.64+0x8] ;  /* 0x0000080a1e247981 */ /* 0x000f22000c1e1b00 */
[----:B---3--:R-:W-:Y:S02]  /*2bf80*/  PRMT R3, R16, 0x7732, RZ ;  /* 0x0000773210037816 */ /* 0x008fe400000000ff */
[----:B------:R-:W-:Y:S02]  /*2bf90*/  LOP3.LUT R5, R17, 0xffff, RZ, 0xc0, !PT ;  /* 0x0000ffff11057812 */ /* 0x000fe400078ec0ff */
[C---:B----4-:R-:W-:Y:S02]  /*2bfa0*/  IADD3 R3, P0, PT, R36.reuse, R3, RZ ;  /* 0x0000000324037210 */ /* 0x050fe40007f1e0ff */
[----:B------:R-:W-:-:S03]  /*2bfb0*/  IADD3 R5, P1, PT, R36, R5, RZ ;  /* 0x0000000524057210 */ /* 0x000fc60007f3e0ff */
[----:B------:R-:W-:Y:S01]  /*2bfc0*/  IMAD.X R8, RZ, RZ, R37, P0 ;  /* 0x000000ffff087224 */ /* 0x000fe200000e0625 */
[----:B------:R-:W-:Y:S02]  /*2bfd0*/  IADD3.X R6, PT, PT, RZ, R37, RZ, P1, !PT ;  /* 0x00000025ff067210 */ /* 0x000fe40000ffe4ff */
[-C--:B0-----:R-:W-:Y:S02]  /*2bfe0*/  LEA R4, P1, R5, R20.reuse, 0x3 ;  /* 0x0000001405047211 */ /* 0x081fe400078218ff */
[----:B------:R-:W-:Y:S02]  /*2bff0*/  LEA R2, P0, R3, R20, 0x3 ;  /* 0x0000001403027211 */ /* 0x000fe400078018ff */
[-C--:B------:R-:W-:Y:S02]  /*2c000*/  LEA.HI.X R5, R5, R21.reuse, R6, 0x3, P1 ;  /* 0x0000001505057211 */ /* 0x080fe400008f1c06 */
[----:B------:R-:W-:-:S03]  /*2c010*/  LEA.HI.X R3, R3, R21, R8, 0x3, P0 ;  /* 0x0000001503037211 */ /* 0x000fc600000f1c08 */
[----:B------:R-:W3:Y:S04]  /*2c020*/  LDG.E.64 R56, desc[UR10][R4.64+0x8] ;  /* 0x0000080a04387981 */ /* 0x000ee8000c1e1b00 */
[----:B------:R-:W3:Y:S04]  /*2c030*/  LDG.E.64 R10, desc[UR10][R2.64+0x8] ;  /* 0x0000080a020a7981 */ /* 0x000ee8000c1e1b00 */
[----:B------:R-:W4:Y:S04]  /*2c040*/  LDG.E.64 R38, desc[UR10][R4.64] ;  /* 0x0000000a04267981 */ /* 0x000f28000c1e1b00 */
[----:B------:R-:W4:Y:S04]  /*2c050*/  LDG.E.64 R12, desc[UR10][R2.64] ;  /* 0x0000000a020c7981 */ /* 0x000f28000c1e1b00 */
[----:B------:R-:W5:Y:S04]  /*2c060*/  LDG.E.64 R6, desc[UR10][R4.64+0x10] ;  /* 0x0000100a04067981 */ /* 0x000f68000c1e1b00 */
[----:B------:R-:W5:Y:S01]  /*2c070*/  LDG.E.64 R8, desc[UR10][R2.64+0x10] ;  /* 0x0000100a02087981 */ /* 0x000f62000c1e1b00 */
        /* <DEDUP_REMOVED lines=10> */
[----:B-1----:R-:W2:Y:S03]  /*2c120*/  LDG.E.64 R44, desc[UR10][R16.64] ;  /* 0x0000000a102c7981 */ /* 0x002ea6000c1e1b00 */
        /* <DEDUP_REMOVED lines=43> */
.L_x_751:
        /* <DEDUP_REMOVED lines=23> */
.L_x_753:
[----:B------:R-:W-:Y:S05]  /*2c550*/  BSYNC.RECONVERGENT B1 ;  /* 0x0000000000017941 */ /* 0x000fea0003800200 */
.L_x_752:
        /* <DEDUP_REMOVED lines=23> */
.L_x_755:
[----:B------:R-:W-:Y:S05]  /*2c6d0*/  BSYNC.RECONVERGENT B1 ;  /* 0x0000000000017941 */ /* 0x000fea0003800200 */
.L_x_754:
        /* <DEDUP_REMOVED lines=23> */
.L_x_757:
[----:B------:R-:W-:Y:S05]  /*2c850*/  BSYNC.RECONVERGENT B1 ;  /* 0x0000000000017941 */ /* 0x000fea0003800200 */
.L_x_756:
        /* <DEDUP_REMOVED lines=24> */
.L_x_758:
[-C--:B------:R-:W-:Y:S01]  /*2c9e0*/  DFMA R4, -R56, R18.reuse, R64 ;  /* 0x000000123804722b */ /* 0x080fe20000000140 */
[----:B------:R-:W-:Y:S01]  /*2c9f0*/  MOV R20, 0x0 ;  /* 0x0000000000147802 */ /* 0x000fe20000000f00 */
        /* <DEDUP_REMOVED lines=28> */
[----:B------:R-:W-:Y:S01]  /*2cbc0*/  IMAD.MOV.U32 R56, RZ, RZ, R16 ;  /* 0x000000ffff387224 */ /* 0x000fe200078e0010 */
[----:B------:R-:W-:-:S07]  /*2cbd0*/  MOV R57, R15 ;  /* 0x0000000f00397202 */ /* 0x000fce0000000f00 */
.L_x_760:
[----:B------:R-:W-:Y:S05]  /*2cbe0*/  BSYNC.RECONVERGENT B1 ;  /* 0x0000000000017941 */ /* 0x000fea0003800200 */
.L_x_759:
        /* <DEDUP_REMOVED lines=23> */
.L_x_762:
[----:B------:R-:W-:Y:S05]  /*2cd60*/  BSYNC.RECONVERGENT B1 ;  /* 0x0000000000017941 */ /* 0x000fea0003800200 */
.L_x_761:
        /* <DEDUP_REMOVED lines=23> */
.L_x_764:
[----:B------:R-:W-:Y:S05]  /*2cee0*/  BSYNC.RECONVERGENT B1 ;  /* 0x0000000000017941 */ /* 0x000fea0003800200 */
.L_x_763:
        /* <DEDUP_REMOVED lines=23> */
.L_x_766:
[----:B------:R-:W-:Y:S05]  /*2d060*/  BSYNC.RECONVERGENT B1 ;  /* 0x0000000000017941 */ /* 0x000fea0003800200 */
.L_x_765:
        /* <DEDUP_REMOVED lines=40> */
.L_x_768:
[----:B------:R-:W-:Y:S05]  /*2d2f0*/  BSYNC.RECONVERGENT B1 ;  /* 0x0000000000017941 */ /* 0x000fea0003800200 */
.L_x_767:
        /* <DEDUP_REMOVED lines=23> */
.L_x_770:
[----:B------:R-:W-:Y:S05]  /*2d470*/  BSYNC.RECONVERGENT B1 ;  /* 0x0000000000017941 */ /* 0x000fea0003800200 */
.L_x_769:
        /* <DEDUP_REMOVED lines=23> */
.L_x_772:
[----:B------:R-:W-:Y:S05]  /*2d5f0*/  BSYNC.RECONVERGENT B1 ;  /* 0x0000000000017941 */ /* 0x000fea0003800200 */
.L_x_771:
        /* <DEDUP_REMOVED lines=22> */
[----:B------:R-:W-:Y:S02]  /*2d760*/  MOV R59, R35 ;  /* 0x00000023003b7202 */ /* 0x000fe40000000f00 */
[----:B------:R-:W-:-:S07]  /*2d770*/  MOV R26, 0x2d790 ;  /* 0x0002d790001a7802 */ /* 0x000fce0000000f00 */
[----:B------:R-:W-:Y:S05]  /*2d780*/  CALL.REL.NOINC `($ccd$__internal_trig_reduction_slowpathd) ;  /* 0x0000003c00507944 */ /* 0x000fea0003c00000 */
.L_x_774:
[----:B------:R-:W-:Y:S05]  /*2d790*/  BSYNC.RECONVERGENT B2 ;  /* 0x0000000000027941 */ /* 0x000fea0003800200 */
.L_x_773:
[----:B------:R-:W2:Y:S01]  /*2d7a0*/  LDG.E R31, desc[UR10][R30.64+0x18] ;  /* 0x0000180a1e1f7981 */ /* 0x000ea2000c1e1900 */
[----:B------:R-:W-:Y:S01]  /*2d7b0*/  DMUL R18, R58, R58 ;  /* 0x0000003a3a127228 */ /* 0x000fe20000000000 */
[----:B------:R-:W-:Y:S01]  /*2d7c0*/  IMAD.MOV.U32 R22, RZ, RZ, 0x2cb0d246 ;  /* 0x2cb0d246ff167424 */ /* 0x000fe200078e00ff */
[----:B------:R-:W-:Y:S01]  /*2d7d0*/  UMOV UR8, 0xf9785eba ;  /* 0xf9785eba00087882 */ /* 0x000fe20000000000 */
[----:B------:R-:W-:Y:S01]  /*2d7e0*/  IMAD.MOV.U32 R23, RZ, RZ, 0x3e5ae5f1 ;  /* 0x3e5ae5f1ff177424 */ /* 0x000fe200078e00ff */
[----:B------:R-:W-:Y:S01]  /*2d7f0*/  UMOV UR9, 0x3de5db65 ;  /* 0x3de5db6500097882 */ /* 0x000fe20000000000 */
[----:B------:R-:W-:Y:S01]  /*2d800*/  IMAD.MOV.U32 R20, RZ, RZ, -0x3e107ad8 ;  /* 0xc1ef8528ff147424 */ /* 0x000fe200078e00ff */
[C---:B------:R-:W-:Y:S01]  /*2d810*/  LOP3.LUT R15, R17.reuse, 0x1, RZ, 0xc0, !PT ;  /* 0x00000001110f7812 */ /* 0x040fe200078ec0ff */
[----:B------:R-:W-:Y:S01]  /*2d820*/  IMAD.MOV.U32 R21, RZ, RZ, 0x3e21eea7 ;  /* 0x3e21eea7ff157424 */ /* 0x000fe200078e00ff */
[----:B------:R-:W-:Y:S01]  /*2d830*/  LOP3.LUT P1, RZ, R17, 0x2, RZ, 0xc0, !PT ;  /* 0x0000000211ff7812 */ /* 0x000fe2000782c0ff */
        /* <DEDUP_REMOVED lines=39> */
[----:B------:R-:W-:-:S02]  /*2dab0*/  FSEL R16, R20, R22, !P0 ;  /* 0x0000001614107208 */ /* 0x000fc40004000000 */
[----:B------:R-:W-:Y:S02]  /*2dac0*/  @P1 LOP3.LUT R15, R17, 0x80000000, RZ, 0x3c, !PT ;  /* 0x80000000110f1812 */ /* 0x000fe400078e3cff */
[C---:B------:R-:W-:Y:S02]  /*2dad0*/  DMUL R20, R18.reuse, R54 ;  /* 0x0000003612147228 */ /* 0x040fe40000000000 */
[----:B------:R-:W-:Y:S01]  /*2dae0*/  DMUL R18, R18, R52 ;  /* 0x0000003412127228 */ /* 0x000fe20000000000 */
[----:B------:R-:W-:-:S06]  /*2daf0*/  @P1 IMAD.MOV.U32 R17, RZ, RZ, R15 ;  /* 0x000000ffff111224 */ /* 0x000fcc00078e000f */
[C---:B------:R-:W-:Y:S02]  /*2db00*/  DFMA R52, R16.reuse, R52, -R20 ;  /* 0x000000341034722b */ /* 0x040fe40000000814 */
[----:B------:R-:W-:Y:S01]  /*2db10*/  DFMA R54, R16, R54, R18 ;  /* 0x000000361036722b */ /* 0x000fe20000000012 */
[----:B--2---:R-:W-:-:S13]  /*2db20*/  ISETP.GE.U32.AND P0, PT, R14, R31, PT ;  /* 0x0000001f0e00720c */ /* 0x004fda0003f06070 */
[----:B------:R-:W-:Y:S05]  /*2db30*/  @P0 BRA `(.L_x_775) ;  /* 0x0000000000a00947 */ /* 0x000fea0003800000 */
        /* <DEDUP_REMOVED lines=40> */
.L_x_775:
[----:B------:R-:W-:Y:S01]  /*2ddc0*/  ISETP.NE.AND P0, PT, R14, RZ, PT ;  /* 0x000000ff0e00720c */ /* 0x000fe20003f05270 */
[----:B------:R-:W-:Y:S05]  /*2ddd0*/  WARPSYNC.ALL ;  /* 0x0000000000007948 */ /* 0x000fea0003800000 */
[----:B------:R-:W-:Y:S06]  /*2dde0*/  BAR.SYNC.DEFER_BLOCKING 0x0 ;  /* 0x0000000000007b1d */ /* 0x000fec0000010000 */
[----:B------:R-:W-:Y:S04]  /*2ddf0*/  BSSY.RECONVERGENT B0, `(.L_x_776) ;  /* 0x000000a000007945 */ /* 0x000fe80003800200 */
[----:B------:R-:W-:Y:S05]  /*2de00*/  @P0 BRA `(.L_x_777) ;  /* 0x0000000000200947 */ /* 0x000fea0003800000 */
[----:B------:R-:W-:Y:S02]  /*2de10*/  UISETP.NE.AND UP0, UPT, UR4, URZ, UPT ;  /* 0x000000ff0400728c */ /* 0x000fe4000bf05270 */
[----:B------:R-:W-:Y:S02]  /*2de20*/  ULEA UR9, UR5, UR18, 0x3 ;  /* 0x0000001205097291 */ /* 0x000fe4000f8e18ff */
[----:B------:R-:W-:Y:S02]  /*2de30*/  ULEA UR19, UR5, UR16, 0x3 ;  /* 0x0000001005137291 */ /* 0x000fe4000f8e18ff */
[----:B------:R-:W-:-:S05]  /*2de40*/  PLOP3.LUT P0, PT, PT, PT, UP0, 0x80, 0x8 ;  /* 0x000000000008781c */ /* 0x000fca0003f0f008 */
[----:B------:R-:W-:-:S09]  /*2de50*/  @!UP0 ULEA UR8, UR5, UR17, 0x3 ;  /* 0x0000001105088291 */ /* 0x000fd2000f8e18ff */
[----:B------:R1:W-:Y:S04]  /*2de60*/  @!P0 STS.64 [UR8], R40 ;  /* 0x00000028ff008988 */ /* 0x0003e80008000a08 */
[----:B------:R1:W-:Y:S04]  /*2de70*/  STS.64 [UR9], R40 ;  /* 0x00000028ff007988 */ /* 0x0003e80008000a09 */
[----:B------:R1:W-:Y:S02]  /*2de80*/  STS.64 [UR19], R34 ;  /* 0x00000022ff007988 */ /* 0x0003e40008000a13 */
.L_x_777:
[----:B------:R-:W-:Y:S05]  /*2de90*/  BSYNC.RECONVERGENT B0 ;  /* 0x0000000000007941 */ /* 0x000fea0003800200 */
.L_x_776:
[----:B------:R-:W-:Y:S06]  /*2dea0*/  BAR.SYNC.DEFER_BLOCKING 0x0 ;  /* 0x0000000000007b1d */ /* 0x000fec0000010000 */
[----:B0-----:R-:W2:Y:S01]  /*2deb0*/  LDG.E R2, desc[UR10][R28.64+0x4] ;  /* 0x0000040a1c027981 */ /* 0x001ea2000c1e1900 */
[----:B------:R-:W-:-:S06]  /*2dec0*/  UIADD3 UR5, UPT, UPT, UR5, 0x1, URZ ;  /* 0x0000000105057890 */ /* 0x000fcc000fffe0ff */
[----:B--2---:R-:W-:-:S13]  /*2ded0*/  ISETP.LE.U32.AND P0, PT, R2, UR5, PT ;  /* 0x0000000502007c0c */ /* 0x004fda000bf03070 */
[----:B------:R-:W-:Y:S05]  /*2dee0*/  @!P0 BRA `(.L_x_778) ;  /* 0xfffffd4400848947 */ /* 0x000fea000383ffff */
.L_x_50:
[----:B------:R-:W2:Y:S01]  /*2def0*/  LDG.E R2, desc[UR10][R28.64+0x8] ;  /* 0x0000080a1c027981 */ /* 0x000ea2000c1e1900 */
[----:B0-----:R-:W-:Y:S02]  /*2df00*/  CS2R R8, SRZ ;  /* 0x0000000000087805 */ /* 0x001fe4000001ff00 */
[----:B--2---:R-:W-:-:S13]  /*2df10*/  ISETP.NE.AND P0, PT, R2, RZ, PT ;  /* 0x000000ff0200720c */ /* 0x004fda0003f05270 */
[----:B------:R-:W-:Y:S05]  /*2df20*/  @!P0 BRA `(.L_x_779) ;  /* 0x0000001c00948947 */ /* 0x000fea0003800000 */
[----:B------:R-:W2:Y:S01]  /*2df30*/  LDG.E R28, desc[UR10][R28.64] ;  /* 0x0000000a1c1c7981 */ /* 0x000ea2000c1e1900 */
[----:B------:R-:W-:Y:S01]  /*2df40*/  BSSY.RECONVERGENT B2, `(.L_x_779) ;  /* 0x00001e3000027945 */ /* 0x000fe20003800200 */
[----:B------:R-:W-:Y:S01]  /*2df50*/  IMAD.MOV.U32 R7, RZ, RZ, RZ ;  /* 0x000000ffff077224 */ /* 0x000fe200078e00ff */
[----:B------:R-:W-:Y:S01]  /*2df60*/  MOV R5, RZ ;  /* 0x000000ff00057202 */ /* 0x000fe20000000f00 */
[----:B------:R-:W-:Y:S01]  /*2df70*/  IMAD.MOV.U32 R4, RZ, RZ, R14 ;  /* 0x000000ffff047224 */ /* 0x000fe200078e000e */
[----:B------:R-:W-:Y:S02]  /*2df80*/  CS2R R8, SRZ ;  /* 0x0000000000087805 */ /* 0x000fe4000001ff00 */
[----:B--2---:R-:W-:-:S07]  /*2df90*/  LOP3.LUT R6, R28, 0x2, RZ, 0xc0, !PT ;  /* 0x000000021c067812 */ /* 0x004fce00078ec0ff */
.L_x_817:
[----:B------:R-:W-:Y:S01]  /*2dfa0*/  IMAD.MOV.U32 R10, RZ, RZ, 0x8 ;  /* 0x00000008ff0a7424 */ /* 0x000fe200078e00ff */
[----:B------:R-:W0:Y:S03]  /*2dfb0*/  LDCU.64 UR8, c[0x0][0x380] ;  /* 0x00007000ff0877ac */ /* 0x000e260008000a00 */
[----:B------:R-:W-:-:S06]  /*2dfc0*/  IMAD.WIDE.U32 R10, R5, R10, UR6 ;  /* 0x00000006050a7e25 */ /* 0x000fcc000f8e000a */
[----:B------:R-:W0:Y:S02]  /*2dfd0*/  LDG.E.64 R10, desc[UR10][R10.64+0x20] ;  /* 0x0000200a0a0a7981 */ /* 0x000e24000c1e1b00 */
[----:B0-----:R-:W-:-:S04]  /*2dfe0*/  IADD3 R32, P0, PT, R10, UR8, RZ ;  /* 0x000000080a207c10 */ /* 0x001fc8000ff1e0ff */
        /* <DEDUP_REMOVED lines=14> */
.L_x_781:
[----:B------:R-:W-:-:S13]  /*2e0d0*/  ISETP.GE.AND P0, PT, R3, RZ, PT ;  /* 0x000000ff0300720c */ /* 0x000fda0003f06270 */
[----:B------:R-:W-:Y:S05]  /*2e0e0*/  @!P0 BREAK.RELIABLE B1 ;  /* 0x0000000000018942 */ /* 0x000fea0003800100 */
[----:B------:R-:W-:Y:S05]  /*2e0f0*/  @!P0 BRA `(.L_x_783) ;  /* 0x0000001c001c8947 */ /* 0x000fea0003800000 */
[----:B------:R-:W-:Y:S01]  /*2e100*/  IMAD.WIDE.U32 R12, R3, 0x8, R32 ;  /* 0x00000008030c7825 */ /* 0x000fe200078e0020 */
[----:B------:R-:W2:Y:S01]  /*2e110*/  LDG.E.64 R10, desc[UR10][R32.64+0x10] ;  /* 0x0000100a200a7981 */ /* 0x000ea2000c1e1b00 */
[----:B------:R-:W0:Y:S03]  /*2e120*/  LDCU.64 UR8, c[0x0][0x388] ;  /* 0x00007100ff0877ac */ /* 0x000e260008000a00 */
[----:B-1----:R-:W3:Y:S04]  /*2e130*/  LDG.E.64 R34, desc[UR10][R12.64+0x28] ;  /* 0x0000280a0c227981 */ /* 0x002ee8000c1e1b00 */
[----:B------:R-:W4:Y:S01]  /*2e140*/  LDG.E.64 R16, desc[UR10][R32.64+0x8] ;  /* 0x0000080a20107981 */ /* 0x000f22000c1e1b00 */
[----:B---3--:R-:W-:-:S02]  /*2e150*/  SHF.R.U64 R15, R34, 0x10, R35 ;  /* 0x00000010220f7819 */ /* 0x008fc40000001223 */
[----:B------:R-:W-:Y:S02]  /*2e160*/  LOP3.LUT R19, R34, 0xffff, RZ, 0xc0, !PT ;  /* 0x0000ffff22137812 */ /* 0x000fe400078ec0ff */
[----:B------:R-:W-:Y:S02]  /*2e170*/  LOP3.LUT R15, R15, 0xffff, RZ, 0xc0, !PT ;  /* 0x0000ffff0f0f7812 */ /* 0x000fe400078ec0ff */
[----:B--2---:R-:W-:Y:S02]  /*2e180*/  IADD3 R19, P0, PT, R10, R19, RZ ;  /* 0x000000130a137210 */ /* 0x004fe40007f1e0ff */
[----:B----4-:R-:W-:Y:S02]  /*2e190*/  IADD3 R10, P1, PT, R16, R15, RZ ;  /* 0x0000000f100a7210 */ /* 0x010fe40007f3e0ff */
        /* <DEDUP_REMOVED lines=45> */
.L_x_785:
[----:B------:R-:W-:Y:S05]  /*2e470*/  BSYNC.RECONVERGENT B3 ;  /* 0x0000000000037941 */ /* 0x000fea0003800200 */
.L_x_784:
        /* <DEDUP_REMOVED lines=38> */
.L_x_791:
[----:B------:R-:W-:Y:S05]  /*2e6e0*/  BSYNC.RECONVERGENT B4 ;  /* 0x0000000000047941 */ /* 0x000fea0003800200 */
.L_x_790:
[----:B------:R-:W-:Y:S01]  /*2e6f0*/  DADD R40, RZ, R18 ;  /* 0x00000000ff287229 */ /* 0x000fe20000000012 */
[----:B------:R-:W-:Y:S10]  /*2e700*/  BRA `(.L_x_787) ;  /* 0x00000004004c7947 */ /* 0x000ff40003800000 */
.L_x_789:
        /* <DEDUP_REMOVED lines=25> */
.L_x_793:
[----:B------:R-:W-:Y:S05]  /*2e8a0*/  BSYNC.RECONVERGENT B4 ;  /* 0x0000000000047941 */ /* 0x000fea0003800200 */
.L_x_792:
[----:B------:R-:W-:Y:S01]  /*2e8b0*/  DADD R40, RZ, R18 ;  /* 0x00000000ff287229 */ /* 0x000fe20000000012 */
[----:B------:R-:W-:Y:S10]  /*2e8c0*/  BRA `(.L_x_787) ;  /* 0x0000000000dc7947 */ /* 0x000ff40003800000 */
.L_x_788:
        /* <DEDUP_REMOVED lines=26> */
.L_x_796:
[----:B------:R-:W-:Y:S05]  /*2ea70*/  BSYNC.RECONVERGENT B4 ;  /* 0x0000000000047941 */ /* 0x000fea0003800200 */
.L_x_795:
[----:B------:R-:W-:Y:S01]  /*2ea80*/  DADD R40, RZ, R18 ;  /* 0x00000000ff287229 */ /* 0x000fe20000000012 */
[----:B------:R-:W-:Y:S10]  /*2ea90*/  BRA `(.L_x_787) ;  /* 0x0000000000687947 */ /* 0x000ff40003800000 */
.L_x_794:
        /* <DEDUP_REMOVED lines=24> */
.L_x_798:
[----:B------:R-:W-:Y:S05]  /*2ec20*/  BSYNC.RECONVERGENT B4 ;  /* 0x0000000000047941 */ /* 0x000fea0003800200 */
.L_x_797:
[----:B------:R-:W-:-:S11]  /*2ec30*/  DADD R40, RZ, R18 ;  /* 0x00000000ff287229 */ /* 0x000fd60000000012 */
.L_x_787:
[----:B------:R-:W-:Y:S05]  /*2ec40*/  BSYNC.RECONVERGENT B3 ;  /* 0x0000000000037941 */ /* 0x000fea0003800200 */
.L_x_786:
        /* <DEDUP_REMOVED lines=36> */
.L_x_802:
[----:B------:R-:W-:Y:S05]  /*2ee90*/  BSYNC.RECONVERGENT B4 ;  /* 0x0000000000047941 */ /* 0x000fea0003800200 */
.L_x_801:
        /* <DEDUP_REMOVED lines=22> */
.L_x_804:
[----:B------:R-:W-:Y:S05]  /*2f000*/  BSYNC.RECONVERGENT B4 ;  /* 0x0000000000047941 */ /* 0x000fea0003800200 */
.L_x_803:
[----:B------:R-:W-:-:S08]  /*2f010*/  DADD R18, -R18, R38 ;  /* 0x0000000012127229 */ /* 0x000fd00000000126 */
[----:B------:R-:W-:-:S11]  /*2f020*/  DADD R40, R40, R18 ;  /* 0x0000000028287229 */ /* 0x000fd60000000012 */
.L_x_800:
[----:B------:R-:W-:Y:S05]  /*2f030*/  BSYNC.RECONVERGENT B3 ;  /* 0x0000000000037941 */ /* 0x000fea0003800200 */
.L_x_799:
        /* <DEDUP_REMOVED lines=24> */
[----:B------:R-:W5:Y:S02]  /*2f1c0*/  LDG.E.64 R36, desc[UR10][R36.64+0x28] ;  /* 0x0000280a24247981 */ /* 0x000f64000c1e1b00 */
[----:B------:R-:W-:Y:S02]  /*2f1d0*/  IMAD.IADD R27, R15, 0x1, R27 ;  /* 0x000000010f1b7824 */ /* 0x000fe400078e021b */
[----:B------:R-:W-:Y:S01]  /*2f1e0*/  IMAD.X R31, R25, 0x1, R21, P0 ;  /* 0x00000001191f7824 */ /* 0x000fe200000e0615 */
[----:B------:R0:W5:Y:S04]  /*2f1f0*/  LDG.E.64 R34, desc[UR10][R24.64+0x28] ;  /* 0x0000280a18227981 */ /* 0x000168000c1e1b00 */
[----:B------:R0:W5:Y:S04]  /*2f200*/  LDG.E.64 R12, desc[UR10][R26.64+0x28] ;  /* 0x0000280a1a0c7981 */ /* 0x000168000c1e1b00 */
        /* <DEDUP_REMOVED lines=22> */
[----:B------:R-:W-:Y:S01]  /*2f370*/  IMAD.MOV.U32 R38, RZ, RZ, R18 ;  /* 0x000000ffff267224 */ /* 0x000fe200078e0012 */
[----:B------:R-:W-:-:S07]  /*2f380*/  MOV R39, R15 ;  /* 0x0000000f00277202 */ /* 0x000fce0000000f00 */
.L_x_808:
[----:B------:R-:W-:Y:S05]  /*2f390*/  BSYNC.RECONVERGENT B4 ;  /* 0x0000000000047941 */ /* 0x000fea0003800200 */
.L_x_807:
        /* <DEDUP_REMOVED lines=23> */
.L_x_810:
[----:B------:R-:W-:Y:S05]  /*2f510*/  BSYNC.RECONVERGENT B4 ;  /* 0x0000000000047941 */ /* 0x000fea0003800200 */
.L_x_809:
        /* <DEDUP_REMOVED lines=84> */
.L_x_812:
[----:B------:R-:W-:Y:S05]  /*2fa60*/  BSYNC.RECONVERGENT B0 ;  /* 0x0000000000007941 */ /* 0x000fea0003800200 */
.L_x_811:
        /* <DEDUP_REMOVED lines=18> */
.L_x_814:
[----:B------:R-:W-:Y:S05]  /*2fb90*/  BSYNC.RECONVERGENT B0 ;  /* 0x0000000000007941 */ /* 0x000fea0003800200 */
.L_x_813:
        /* <DEDUP_REMOVED lines=15> */
.L_x_816:
[----:B------:R-:W-:Y:S05]  /*2fc90*/  BSYNC.RECONVERGENT B4 ;  /* 0x0000000000047941 */ /* 0x000fea0003800200 */
.L_x_815:
[----:B------:R-:W-:-:S11]  /*2fca0*/  DADD R40, R40, -R18 ;  /* 0x0000000028287229 */ /* 0x000fd60000000812 */
.L_x_806:
[----:B------:R-:W-:Y:S05]  /*2fcb0*/  BSYNC.RECONVERGENT B3 ;  /* 0x0000000000037941 */ /* 0x000fea0003800200 */
.L_x_805:
[----:B------:R-:W-:Y:S01]  /*2fcc0*/  ISETP.NE.AND P0, PT, R3, RZ, PT ;  /* 0x000000ff0300720c */ /* 0x000fe20003f05270 */
[----:B------:R-:W2:-:S12]  /*2fcd0*/  LDG.E.64 R12, desc[UR10][R32.64+0x18] ;  /* 0x0000180a200c7981 */ /* 0x000e98000c1e1b00 */
[----:B------:R-:W3:Y:S01]  /*2fce0*/  @!P0 LDG.E.64 R10, desc[UR10][R32.64+0x20] ;  /* 0x0000200a200a8981 */ /* 0x000ee2000c1e1b00 */
[----:B------:R-:W-:Y:S01]  /*2fcf0*/  IADD3 R4, PT, PT, R4, UR14, RZ ;  /* 0x0000000e04047c10 */ /* 0x000fe2000fffe0ff */
[----:B---3--:R-:W-:Y:S01]  /*2fd00*/  @!P0 DADD R40, R40, R10 ;  /* 0x0000000028288229 */ /* 0x008fe2000000000a */
[----:B------:R-:W-:-:S07]  /*2fd10*/  ISETP.GE.U32.AND P0, PT, R5, R2, PT ;  /* 0x000000020500720c */ /* 0x000fce0003f06070 */
[----:B--2---:R-:W-:-:S06]  /*2fd20*/  DFMA R8, R12, R40, R8 ;  /* 0x000000280c08722b */ /* 0x004fcc0000000008 */
[----:B------:R-:W-:Y:S05]  /*2fd30*/  @P0 BREAK.RELIABLE B1 ;  /* 0x0000000000010942 */ /* 0x000fea0003800100 */
[----:B------:R-:W-:Y:S05]  /*2fd40*/  @P0 BRA `(.L_x_783) ;  /* 0x0000000000080947 */ /* 0x000fea0003800000 */
.L_x_782:
[----:B------:R-:W-:Y:S05]  /*2fd50*/  BSYNC.RELIABLE B1 ;  /* 0x0000000000017941 */ /* 0x000fea0003800100 */
.L_x_780:
[----:B------:R-:W-:Y:S05]  /*2fd60*/  BRA `(.L_x_817) ;  /* 0xffffffe0008c7947 */ /* 0x000fea000383ffff */
.L_x_783:
[----:B------:R-:W-:Y:S05]  /*2fd70*/  BSYNC.RECONVERGENT B2 ;  /* 0x0000000000027941 */ /* 0x000fea0003800200 */
.L_x_779:
[----:B------:R-:W0:Y:S01]  /*2fd80*/  LDCU.64 UR12, c[0x0][0x398] ;  /* 0x00007300ff0c77ac */ /* 0x000e220008000a00 */
[----:B------:R2:W-:Y:S01]  /*2fd90*/  STS.64 [R0], R8 ;  /* 0x0000000800007388 */ /* 0x0005e20000000a00 */
[----:B------:R-:W-:Y:S02]  /*2fda0*/  UISETP.GE.U32.AND UP0, UPT, UR14, 0x2, UPT ;  /* 0x000000020e00788c */ /* 0x000fe4000bf06070 */
[----:B0-----:R-:W-:-:S06]  /*2fdb0*/  UIMAD.WIDE.U32 UR8, UR15, 0x8, UR12 ;  /* 0x000000080f0878a5 */ /* 0x001fcc000f8e000c */
[----:B------:R-:W-:Y:S02]  /*2fdc0*/  IMAD.U32 R10, RZ, RZ, UR8 ;  /* 0x00000008ff0a7e24 */ /* 0x000fe4000f8e00ff */
[----:B------:R-:W-:Y:S01]  /*2fdd0*/  IMAD.U32 R11, RZ, RZ, UR9 ;  /* 0x00000009ff0b7e24 */ /* 0x000fe2000f8e00ff */
[----:B------:R-:W-:Y:S06]  /*2fde0*/  BAR.SYNC.DEFER_BLOCKING 0x0 ;  /* 0x0000000000007b1d */ /* 0x000fec0000010000 */
[----:B--2---:R-:W-:Y:S05]  /*2fdf0*/  BRA.U !UP0, `(.L_x_818) ;  /* 0x00000001083c7547 */ /* 0x004fea000b800000 */
[----:B------:R-:W-:-:S05]  /*2fe00*/  UMOV UR5, 0x1 ;  /* 0x0000000100057882 */ /* 0x000fca0000000000 */
.L_x_819:
[----:B0-----:R-:W-:Y:S01]  /*2fe10*/  IMAD.U32 R3, RZ, RZ, UR5 ;  /* 0x00000005ff037e24 */ /* 0x001fe2000f8e00ff */
        /* <DEDUP_REMOVED lines=8> */
[----:B------:R-:W0:Y:S02]  /*2fea0*/  @!P0 LDS.64 R2, [R6] ;  /* 0x0000000006028984 */ /* 0x000e240000000a00 */
[----:B0-----:R-:W-:-:S07]  /*2feb0*/  @!P0 DADD R2, R2, R4 ;  /* 0x0000000002028229 */ /* 0x001fce0000000004 */
[----:B------:R0:W-:Y:S01]  /*2fec0*/  @!P0 STS.64 [R0], R2 ;  /* 0x0000000200008388 */ /* 0x0001e20000000a00 */
[----:B------:R-:W-:Y:S06]  /*2fed0*/  BAR.SYNC.DEFER_BLOCKING 0x0 ;  /* 0x0000000000007b1d */ /* 0x000fec0000010000 */
[----:B------:R-:W-:Y:S05]  /*2fee0*/  BRA.U !UP0, `(.L_x_819) ;  /* 0xfffffffd08c87547 */ /* 0x000fea000b83ffff */
.L_x_818:
[----:B------:R-:W2:Y:S01]  /*2fef0*/  LDG.E.64 R4, desc[UR10][R10.64] ;  /* 0x0000000a0a047981 */ /* 0x000ea2000c1e1b00 */
[----:B------:R-:W3:Y:S01]  /*2ff00*/  S2UR UR8, SR_CgaCtaId ;  /* 0x00000000000879c3 */ /* 0x000ee20000008800 */
[----:B------:R-:W-:Y:S02]  /*2ff10*/  UMOV UR5, 0x400 ;  /* 0x0000040000057882 */ /* 0x000fe40000000000 */
[----:B---3--:R-:W-:-:S09]  /*2ff20*/  ULEA UR5, UR8, UR5, 0x18 ;  /* 0x0000000508057291 */ /* 0x008fd2000f8ec0ff */
[----:B0-----:R-:W2:Y:S02]  /*2ff30*/  LDS.64 R2, [UR5] ;  /* 0x00000005ff027984 */ /* 0x001ea40008000a00 */
[----:B--2---:R-:W-:-:S08]  /*2ff40*/  DADD R4, -R2, R4 ;  /* 0x0000000002047229 */ /* 0x004fd00000000104 */
[----:B------:R-:W-:-:S14]  /*2ff50*/  DSETP.GT.AND P0, PT, R4, RZ, PT ;  /* 0x000000ff0400722a */ /* 0x000fdc0003f04000 */
[----:B------:R-:W-:Y:S05]  /*2ff60*/  @!P0 EXIT ;  /* 0x000000000000894d */ /* 0x000fea0003800000 */
[----:B------:R-:W0:Y:S02]  /*2ff70*/  LDC.64 R6, c[0x0][0x380] ;  /* 0x0000e000ff067b82 */ /* 0x000e240000000a00 */
[----:B0-----:R-:W2:Y:S01]  /*2ff80*/  LDG.E R13, desc[UR10][R6.64+0x4] ;  /* 0x0000040a060d7981 */ /* 0x001ea2000c1e1900 */
[----:B------:R-:W-:Y:S01]  /*2ff90*/  BSSY.RECONVERGENT B0, `(.L_x_820) ;  /* 0x000000d000007945 */ /* 0x000fe20003800200 */
[----:B--2---:R-:W-:-:S13]  /*2ffa0*/  ISETP.GE.AND P0, PT, R14, R13, PT ;  /* 0x0000000d0e00720c */ /* 0x004fda0003f06270 */
[----:B------:R-:W-:Y:S05]  /*2ffb0*/  @P0 BRA `(.L_x_821) ;  /* 0x0000000000280947 */ /* 0x000fea0003800000 */
[----:B------:R-:W-:-:S07]  /*2ffc0*/  IMAD.MOV.U32 R12, RZ, RZ, R14 ;  /* 0x000000ffff0c7224 */ /* 0x000fce00078e000e */
.L_x_822:
[----:B0-----:R-:W-:Y:S01]  /*2ffd0*/  LEA R6, R12, UR16, 0x3 ;  /* 0x000000100c067c11 */ /* 0x001fe2000f8e18ff */
[----:B------:R-:W-:Y:S02]  /*2ffe0*/  IMAD.U32 R8, RZ, RZ, UR12 ;  /* 0x0000000cff087e24 */ /* 0x000fe4000f8e00ff */
[----:B------:R-:W-:-:S03]  /*2fff0*/  IMAD.U32 R9, RZ, RZ, UR13 ;  /* 0x0000000dff097e24 */ /* 0x000fc6000f8e00ff */
[----:B------:R-:W0:Y:S01]  /*30000*/  LDS.64 R6, [R6] ;  /* 0x0000000006067984 */ /* 0x000e220000000a00 */
[----:B------:R-:W-:-:S04]  /*30010*/  IMAD.WIDE R8, R12, 0x8, R8 ;  /* 0x000000080c087825 */ /* 0x000fc800078e0208 */
[----:B------:R-:W-:-:S05]  /*30020*/  VIADD R12, R12, UR14 ;  /* 0x0000000e0c0c7c36 */ /* 0x000fca0008000000 */
[----:B------:R-:W-:Y:S01]  /*30030*/  ISETP.GE.AND P0, PT, R12, R13, PT ;  /* 0x0000000d0c00720c */ /* 0x000fe20003f06270 */
[----:B0-----:R0:W-:-:S12]  /*30040*/  STG.E.64 desc[UR10][R8.64], R6 ;  /* 0x0000000608007986 */ /* 0x0011d8000c101b0a */
[----:B------:R-:W-:Y:S05]  /*30050*/  @!P0 BRA `(.L_x_822) ;  /* 0xfffffffc00dc8947 */ /* 0x000fea000383ffff */
.L_x_821:
[----:B------:R-:W-:Y:S05]  /*30060*/  BSYNC.RECONVERGENT B0 ;  /* 0x0000000000007941 */ /* 0x000fea0003800200 */
.L_x_820:
[----:B------:R-:W-:Y:S01]  /*30070*/  BAR.SYNC.DEFER_BLOCKING 0x0 ;  /* 0x0000000000007b1d */ /* 0x000fe20000010000 */
[----:B------:R-:W-:Y:S02]  /*30080*/  UISETP.GE.U32.AND UP0, UPT, UR4, 0x1d, UPT ;  /* 0x0000001d0400788c */ /* 0x000fe4000bf06070 */
[----:B------:R-:W-:-:S03]  /*30090*/  UIADD3 UR4, UPT, UPT, UR4, 0x1, URZ ;  /* 0x0000000104047890 */ /* 0x000fc6000fffe0ff */
[----:B------:R-:W-:Y:S01]  /*300a0*/  UMOV UR8, 0xd2f1a9fc ;  /* 0xd2f1a9fc00087882 */ /* 0x000fe20000000000 */
[----:B------:R-:W-:Y:S01]  /*300b0*/  UMOV UR9, 0x3f50624d ;  /* 0x3f50624d00097882 */ /* 0x000fe20000000000 */
[----:B------:R-:W-:Y:S01]  /*300c0*/  PLOP3.LUT P0, PT, PT, PT, UP0, 0x80, 0x8 ;  /* 0x000000000008781c */ /* 0x000fe20003f0f008 */
[----:B------:R-:W-:Y:S01]  /*300d0*/  DSETP.GEU.AND P1, PT, R4, UR8, PT ;  /* 0x0000000804007e2a */ /* 0x000fe2000bf2e000 */
[----:B------:R2:W-:-:S13]  /*300e0*/  STG.E.64 desc[UR10][R10.64], R2 ;  /* 0x000000020a007986 */ /* 0x0005da000c101b0a */
[----:B------:R-:W-:Y:S05]  /*300f0*/  @!P0 BRA P1, `(.L_x_823) ;  /* 0xfffffd2000a48947 */ /* 0x000fea000083ffff */
[----:B------:R-:W-:Y:S05]  /*30100*/  EXIT ;  /* 0x000000000000794d */ /* 0x000fea0003800000 */
        .weak           $__internal_0_$__cuda_sm20_div_rn_f64_full
        .type           $__internal_0_$__cuda_sm20_div_rn_f64_full,@function
        .size           $__internal_0_$__cuda_sm20_div_rn_f64_full,($__internal_1_$__cuda_sm20_dsqrt_rn_f64_mediumpath_v1 - $__internal_0_$__cuda_sm20_div_rn_f64_full)
$__internal_0_$__cuda_sm20_div_rn_f64_full:
[C---:B------:R-:W-:Y:S01]  /*30110*/  FSETP.GEU.AND P0, PT, |R17|.reuse, 1.469367938527859385e-39, PT ;  /* 0x001000001100780b */ /* 0x040fe20003f0e200 */
[----:B------:R-:W-:Y:S01]  /*30120*/  IMAD.MOV.U32 R23, RZ, RZ, R17 ;  /* 0x000000ffff177224 */ /* 0x000fe200078e0011 */
[----:B------:R-:W-:Y:S01]  /*30130*/  MOV R22, R18 ;  /* 0x0000001200167202 */ /* 0x000fe20000000f00 */
[----:B------:R-:W-:Y:S01]  /*30140*/  IMAD.MOV.U32 R24, RZ, RZ, R18 ;  /* 0x000000ffff187224 */ /* 0x000fe200078e0012 */
[----:B------:R-:W-:Y:S01]  /*30150*/  LOP3.LUT R19, R17, 0x800fffff, RZ, 0xc0, !PT ;  /* 0x800fffff11137812 */ /* 0x000fe200078ec0ff */
[----:B------:R-:W-:Y:S01]  /*30160*/  IMAD.MOV.U32 R59, RZ, RZ, R15 ;  /* 0x000000ffff3b7224 */ /* 0x000fe200078e000f */
[----:B------:R-:W-:Y:S01]  /*30170*/  MOV R26, 0x1 ;  /* 0x00000001001a7802 */ /* 0x000fe20000000f00 */
[----:B------:R-:W-:Y:S01]  /*30180*/  IMAD.MOV.U32 R58, RZ, RZ, R20 ;  /* 0x000000ffff3a7224 */ /* 0x000fe200078e0014 */
[----:B------:R-:W-:Y:S01]  /*30190*/  LOP3.LUT R25, R19, 0x3ff00000, RZ, 0xfc, !PT ;  /* 0x3ff0000013197812 */ /* 0x000fe200078efcff */
[----:B------:R-:W-:Y:S01]  /*301a0*/  BSSY B0, `(.L_x_824) ;  /* 0x0000057000007945 */ /* 0x000fe20003800000 */
[C---:B------:R-:W-:Y:S01]  /*301b0*/  FSETP.GEU.AND P1, PT, |R59|.reuse, 1.469367938527859385e-39, PT ;  /* 0x001000003b00780b */ /* 0x040fe20003f2e200 */
[----:B------:R-:W-:Y:S01]  /*301c0*/  IMAD.MOV.U32 R60, RZ, RZ, R58 ;  /* 0x000000ffff3c7224 */ /* 0x000fe200078e003a */
[----:B------:R-:W-:Y:S01]  /*301d0*/  LOP3.LUT R15, R59, 0x7ff00000, RZ, 0xc0, !PT ;  /* 0x7ff000003b0f7812 */ /* 0x000fe200078ec0ff */
[----:B------:R-:W-:Y:S01]  /*301e0*/  @!P0 DMUL R24, R22, 8.98846567431157953865e+307 ;  /* 0x7fe0000016188828 */ /* 0x000fe20000000000 */
[----:B------:R-:W-:Y:S01]  /*301f0*/  LOP3.LUT R19, R17, 0x7ff00000, RZ, 0xc0, !PT ;  /* 0x7ff0000011137812 */ /* 0x000fe200078ec0ff */
[----:B------:R-:W-:-:S03]  /*30200*/  IMAD.MOV.U32 R17, RZ, RZ, 0x1ca00000 ;  /* 0x1ca00000ff117424 */ /* 0x000fc600078e00ff */
[----:B------:R-:W-:Y:S01]  /*30210*/  ISETP.GE.U32.AND P3, PT, R15, R19, PT ;  /* 0x000000130f00720c */ /* 0x000fe20003f66070 */
[----:B------:R-:W0:Y:S04]  /*30220*/  MUFU.RCP64H R27, R25 ;  /* 0x00000019001b7308 */ /* 0x000e280000001800 */
[----:B------:R-:W-:Y:S02]  /*30230*/  @!P1 LOP3.LUT R18, R23, 0x7ff00000, RZ, 0xc0, !PT ;  /* 0x7ff0000017129812 */ /* 0x000fe400078ec0ff */
[----:B------:R-:W-:Y:S02]  /*30240*/  @!P0 LOP3.LUT R19, R25, 0x7ff00000, RZ, 0xc0, !PT ;  /* 0x7ff0000019138812 */ /* 0x000fe400078ec0ff */
[----:B------:R-:W-:Y:S02]  /*30250*/  @!P1 ISETP.GE.U32.AND P2, PT, R15, R18, PT ;  /* 0x000000120f00920c */ /* 0x000fe40003f46070 */
[----:B------:R-:W-:-:S04]  /*30260*/  SEL R18, R17, 0x63400000, !P3 ;  /* 0x6340000011127807 */ /* 0x000fc80005800000 */
[----:B------:R-:W-:Y:S01]  /*30270*/  LOP3.LUT R61, R18, 0x800fffff, R59, 0xf8, !PT ;  /* 0x800fffff123d7812 */ /* 0x000fe200078ef83b */
[----:B------:R-:W-:Y:S01]  /*30280*/  IMAD.MOV.U32 R18, RZ, RZ, R15 ;  /* 0x000000ffff127224 */ /* 0x000fe200078e000f */
[----:B0-----:R-:W-:-:S08]  /*30290*/  DFMA R20, R26, -R24, 1 ;  /* 0x3ff000001a14742b */ /* 0x001fd00000000818 */
[----:B------:R-:W-:-:S08]  /*302a0*/  DFMA R20, R20, R20, R20 ;  /* 0x000000141414722b */ /* 0x000fd00000000014 */
[----:B------:R-:W-:Y:S01]  /*302b0*/  DFMA R26, R26, R20, R26 ;  /* 0x000000141a1a722b */ /* 0x000fe2000000001a */
[----:B------:R-:W-:-:S04]  /*302c0*/  @!P1 SEL R20, R17, 0x63400000, !P2 ;  /* 0x6340000011149807 */ /* 0x000fc80005000000 */
[----:B------:R-:W-:-:S03]  /*302d0*/  @!P1 LOP3.LUT R20, R20, 0x80000000, R59, 0xf8, !PT ;  /* 0x8000000014149812 */ /* 0x000fc600078ef83b */
[----:B------:R-:W-:Y:S01]  /*302e0*/  DFMA R62, R26, -R24, 1 ;  /* 0x3ff000001a3e742b */ /* 0x000fe20000000818 */
[----:B------:R-:W-:Y:S01]  /*302f0*/  @!P1 LOP3.LUT R21, R20, 0x100000, RZ, 0xfc, !PT ;  /* 0x0010000014159812 */ /* 0x000fe200078efcff */
[----:B------:R-:W-:-:S06]  /*30300*/  @!P1 IMAD.MOV.U32 R20, RZ, RZ, RZ ;  /* 0x000000ffff149224 */ /* 0x000fcc00078e00ff */
[----:B------:R-:W-:Y:S02]  /*30310*/  DFMA R62, R26, R62, R26 ;  /* 0x0000003e1a3e722b */ /* 0x000fe4000000001a */
[----:B------:R-:W-:-:S08]  /*30320*/  @!P1 DFMA R60, R60, 2, -R20 ;  /* 0x400000003c3c982b */ /* 0x000fd00000000814 */
[----:B------:R-:W-:Y:S02]  /*30330*/  DMUL R20, R62, R60 ;  /* 0x0000003c3e147228 */ /* 0x000fe40000000000 */
[----:B------:R-:W-:-:S06]  /*30340*/  @!P1 LOP3.LUT R18, R61, 0x7ff00000, RZ, 0xc0, !PT ;  /* 0x7ff000003d129812 */ /* 0x000fcc00078ec0ff */
[----:B------:R-:W-:-:S08]  /*30350*/  DFMA R26, R20, -R24, R60 ;  /* 0x80000018141a722b */ /* 0x000fd0000000003c */
[----:B------:R-:W-:Y:S01]  /*30360*/  DFMA R26, R62, R26, R20 ;  /* 0x0000001a3e1a722b */ /* 0x000fe20000000014 */
[----:B------:R-:W-:Y:S01]  /*30370*/  IADD3 R20, PT, PT, R18, -0x1, RZ ;  /* 0xffffffff12147810 */ /* 0x000fe20007ffe0ff */
[----:B------:R-:W-:-:S03]  /*30380*/  VIADD R21, R19, 0xffffffff ;  /* 0xffffffff13157836 */ /* 0x000fc60000000000 */
[----:B------:R-:W-:-:S04]  /*30390*/  ISETP.GT.U32.AND P0, PT, R20, 0x7feffffe, PT ;  /* 0x7feffffe1400780c */ /* 0x000fc80003f04070 */
[----:B------:R-:W-:-:S13]  /*303a0*/  ISETP.GT.U32.OR P0, PT, R21, 0x7feffffe, P0 ;  /* 0x7feffffe1500780c */ /* 0x000fda0000704470 */
[----:B------:R-:W-:Y:S05]  /*303b0*/  @P0 BRA `(.L_x_825) ;  /* 0x0000000000740947 */ /* 0x000fea0003800000 */
[----:B------:R-:W-:Y:S01]  /*303c0*/  LOP3.LUT R18, R23, 0x7ff00000, RZ, 0xc0, !PT ;  /* 0x7ff0000017127812 */ /* 0x000fe200078ec0ff */
[----:B------:R-:W-:-:S03]  /*303d0*/  IMAD.MOV.U32 R58, RZ, RZ, RZ ;  /* 0x000000ffff3a7224 */ /* 0x000fc600078e00ff */
[CC--:B------:R-:W-:Y:S02]  /*303e0*/  VIADDMNMX R19, R15.reuse, -R18.reuse, 0xb9600000, !PT ;  /* 0xb96000000f137446 */ /* 0x0c0fe40007800912 */
[----:B------:R-:W-:Y:S02]  /*303f0*/  ISETP.GE.U32.AND P0, PT, R15, R18, PT ;  /* 0x000000120f00720c */ /* 0x000fe40003f06070 */
[----:B------:R-:W-:Y:S02]  /*30400*/  VIMNMX R19, PT, PT, R19, 0x46a00000, PT ;  /* 0x46a0000013137848 */ /* 0x000fe40003fe0100 */
[----:B------:R-:W-:-:S05]  /*30410*/  SEL R18, R17, 0x63400000, !P0 ;  /* 0x6340000011127807 */ /* 0x000fca0004000000 */
[----:B------:R-:W-:-:S04]  /*30420*/  IMAD.IADD R19, R19, 0x1, -R18 ;  /* 0x0000000113137824 */ /* 0x000fc800078e0a12 */
[----:B------:R-:W-:-:S06]  /*30430*/  VIADD R59, R19, 0x7fe00000 ;  /* 0x7fe00000133b7836 */ /* 0x000fcc0000000000 */
[----:B------:R-:W-:-:S10]  /*30440*/  DMUL R20, R26, R58 ;  /* 0x0000003a1a147228 */ /* 0x000fd40000000000 */
[----:B------:R-:W-:-:S13]  /*30450*/  FSETP.GTU.AND P0, PT, |R21|, 1.469367938527859385e-39, PT ;  /* 0x001000001500780b */ /* 0x000fda0003f0c200 */
[----:B------:R-:W-:Y:S05]  /*30460*/  @P0 BRA `(.L_x_826) ;  /* 0x0000000000a80947 */ /* 0x000fea0003800000 */
[----:B------:R-:W-:Y:S01]  /*30470*/  DFMA R24, R26, -R24, R60 ;  /* 0x800000181a18722b */ /* 0x000fe2000000003c */
[----:B------:R-:W-:-:S09]  /*30480*/  MOV R58, RZ ;  /* 0x000000ff003a7202 */ /* 0x000fd20000000f00 */
[C---:B------:R-:W-:Y:S02]  /*30490*/  FSETP.NEU.AND P0, PT, R25.reuse, RZ, PT ;  /* 0x000000ff1900720b */ /* 0x040fe40003f0d000 */
[----:B------:R-:W-:-:S04]  /*304a0*/  LOP3.LUT R15, R25, 0x80000000, R23, 0x48, !PT ;  /* 0x80000000190f7812 */ /* 0x000fc800078e4817 */
[----:B------:R-:W-:-:S07]  /*304b0*/  LOP3.LUT R59, R15, R59, RZ, 0xfc, !PT ;  /* 0x0000003b0f3b7212 */ /* 0x000fce00078efcff */
[----:B------:R-:W-:Y:S05]  /*304c0*/  @!P0 BRA `(.L_x_826) ;  /* 0x0000000000908947 */ /* 0x000fea0003800000 */
[----:B------:R-:W-:Y:S01]  /*304d0*/  IMAD.MOV R23, RZ, RZ, -R19 ;  /* 0x000000ffff177224 */ /* 0x000fe200078e0a13 */
[----:B------:R-:W-:Y:S01]  /*304e0*/  IADD3 R19, PT, PT, -R19, -0x43300000, RZ ;  /* 0xbcd0000013137810 */ /* 0x000fe20007ffe1ff */
[----:B------:R-:W-:-:S06]  /*304f0*/  IMAD.MOV.U32 R22, RZ, RZ, RZ ;  /* 0x000000ffff167224 */ /* 0x000fcc00078e00ff */
[----:B------:R-:W-:Y:S02]  /*30500*/  DFMA R22, R20, -R22, R26 ;  /* 0x800000161416722b */ /* 0x000fe4000000001a */
[----:B------:R-:W-:-:S08]  /*30510*/  DMUL.RP R26, R26, R58 ;  /* 0x0000003a1a1a7228 */ /* 0x000fd00000008000 */
[----:B------:R-:W-:Y:S02]  /*30520*/  FSETP.NEU.AND P0, PT, |R23|, R19, PT ;  /* 0x000000131700720b */ /* 0x000fe40003f0d200 */
[----:B------:R-:W-:Y:S02]  /*30530*/  LOP3.LUT R15, R27, R15, RZ, 0x3c, !PT ;  /* 0x0000000f1b0f7212 */ /* 0x000fe400078e3cff */
[----:B------:R-:W-:Y:S02]  /*30540*/  FSEL R18, R26, R20, !P0 ;  /* 0x000000141a127208 */ /* 0x000fe40004000000 */
[----:B------:R-:W-:-:S03]  /*30550*/  FSEL R19, R15, R21, !P0 ;  /* 0x000000150f137208 */ /* 0x000fc60004000000 */
[----:B------:R-:W-:Y:S02]  /*30560*/  IMAD.MOV.U32 R20, RZ, RZ, R18 ;  /* 0x000000ffff147224 */ /* 0x000fe400078e0012 */
[----:B------:R-:W-:Y:S01]  /*30570*/  IMAD.MOV.U32 R21, RZ, RZ, R19 ;  /* 0x000000ffff157224 */ /* 0x000fe200078e0013 */
[----:B------:R-:W-:Y:S06]  /*30580*/  BRA `(.L_x_826) ;  /* 0x0000000000607947 */ /* 0x000fec0003800000 */
.L_x_825:
[----:B------:R-:W-:-:S14]  /*30590*/  DSETP.NAN.AND P0, PT, R58, R58, PT ;  /* 0x0000003a3a00722a */ /* 0x000fdc0003f08000 */
[----:B------:R-:W-:Y:S05]  /*305a0*/  @P0 BRA `(.L_x_827) ;  /* 0x00000000004c0947 */ /* 0x000fea0003800000 */
[----:B------:R-:W-:-:S14]  /*305b0*/  DSETP.NAN.AND P0, PT, R22, R22, PT ;  /* 0x000000161600722a */ /* 0x000fdc0003f08000 */
[----:B------:R-:W-:Y:S05]  /*305c0*/  @P0 BRA `(.L_x_828) ;  /* 0x0000000000340947 */ /* 0x000fea0003800000 */
[----:B------:R-:W-:Y:S01]  /*305d0*/  ISETP.NE.AND P0, PT, R18, R19, PT ;  /* 0x000000131200720c */ /* 0x000fe20003f05270 */
[----:B------:R-:W-:Y:S01]  /*305e0*/  IMAD.MOV.U32 R21, RZ, RZ, -0x80000 ;  /* 0xfff80000ff157424 */ /* 0x000fe200078e00ff */
[----:B------:R-:W-:-:S11]  /*305f0*/  MOV R20, 0x0 ;  /* 0x0000000000147802 */ /* 0x000fd60000000f00 */
[----:B------:R-:W-:Y:S05]  /*30600*/  @!P0 BRA `(.L_x_826) ;  /* 0x0000000000408947 */ /* 0x000fea0003800000 */
[----:B------:R-:W-:Y:S02]  /*30610*/  ISETP.NE.AND P0, PT, R18, 0x7ff00000, PT ;  /* 0x7ff000001200780c */ /* 0x000fe40003f05270 */
[----:B------:R-:W-:Y:S02]  /*30620*/  LOP3.LUT R15, R59, 0x80000000, R23, 0x48, !PT ;  /* 0x800000003b0f7812 */ /* 0x000fe400078e4817 */
[----:B------:R-:W-:-:S13]  /*30630*/  ISETP.EQ.OR P0, PT, R19, RZ, !P0 ;  /* 0x000000ff1300720c */ /* 0x000fda0004702670 */
[----:B------:R-:W-:Y:S01]  /*30640*/  @P0 LOP3.LUT R17, R15, 0x7ff00000, RZ, 0xfc, !PT ;  /* 0x7ff000000f110812 */ /* 0x000fe200078efcff */
[----:B------:R-:W-:Y:S02]  /*30650*/  @!P0 IMAD.MOV.U32 R20, RZ, RZ, RZ ;  /* 0x000000ffff148224 */ /* 0x000fe400078e00ff */
[----:B------:R-:W-:Y:S01]  /*30660*/  @!P0 IMAD.MOV.U32 R21, RZ, RZ, R15 ;  /* 0x000000ffff158224 */ /* 0x000fe200078e000f */
[----:B------:R-:W-:Y:S01]  /*30670*/  @P0 MOV R21, R17 ;  /* 0x0000001100150202 */ /* 0x000fe20000000f00 */
[----:B------:R-:W-:Y:S01]  /*30680*/  @P0 IMAD.MOV.U32 R20, RZ, RZ, RZ ;  /* 0x000000ffff140224 */ /* 0x000fe200078e00ff */
[----:B------:R-:W-:Y:S06]  /*30690*/  BRA `(.L_x_826) ;  /* 0x00000000001c7947 */ /* 0x000fec0003800000 */
.L_x_828:
[----:B------:R-:W-:Y:S01]  /*306a0*/  LOP3.LUT R15, R23, 0x80000, RZ, 0xfc, !PT ;  /* 0x00080000170f7812 */ /* 0x000fe200078efcff */
[----:B------:R-:W-:-:S04]  /*306b0*/  IMAD.MOV.U32 R20, RZ, RZ, R22 ;  /* 0x000000ffff147224 */ /* 0x000fc800078e0016 */
[----:B------:R-:W-:Y:S01]  /*306c0*/  IMAD.MOV.U32 R21, RZ, RZ, R15 ;  /* 0x000000ffff157224 */ /* 0x000fe200078e000f */
[----:B------:R-:W-:Y:S06]  /*306d0*/  BRA `(.L_x_826) ;  /* 0x00000000000c7947 */ /* 0x000fec0003800000 */
.L_x_827:
[----:B------:R-:W-:Y:S01]  /*306e0*/  LOP3.LUT R15, R59, 0x80000, RZ, 0xfc, !PT ;  /* 0x000800003b0f7812 */ /* 0x000fe200078efcff */
[----:B------:R-:W-:-:S04]  /*306f0*/  IMAD.MOV.U32 R20, RZ, RZ, R58 ;  /* 0x000000ffff147224 */ /* 0x000fc800078e003a */
[----:B------:R-:W-:-:S07]  /*30700*/  IMAD.MOV.U32 R21, RZ, RZ, R15 ;  /* 0x000000ffff157224 */ /* 0x000fce00078e000f */
.L_x_826:
[----:B------:R-:W-:Y:S05]  /*30710*/  BSYNC B0 ;  /* 0x0000000000007941 */ /* 0x000fea0003800000 */
.L_x_824:
[----:B------:R-:W-:Y:S01]  /*30720*/  IMAD.MOV.U32 R17, RZ, RZ, 0x0 ;  /* 0x00000000ff117424 */ /* 0x000fe200078e00ff */
[----:B------:R-:W-:Y:S01]  /*30730*/  MOV R18, R20 ;  /* 0x0000001400127202 */ /* 0x000fe20000000f00 */
[----:B------:R-:W-:Y:S02]  /*30740*/  IMAD.MOV.U32 R15, RZ, RZ, R21 ;  /* 0x000000ffff0f7224 */ /* 0x000fe400078e0015 */
[----:B------:R-:W-:Y:S05]  /*30750*/  RET.REL.NODEC R16 `(ccd) ;  /* 0xfffffcf810287950 */ /* 0x000fea0003c3ffff */
        .weak           $__internal_1_$__cuda_sm20_dsqrt_rn_f64_mediumpath_v1
        .type           $__internal_1_$__cuda_sm20_dsqrt_rn_f64_mediumpath_v1,@function
        .size           $__internal_1_$__cuda_sm20_dsqrt_rn_f64_mediumpath_v1,($ccd$__internal_accurate_pow - $__internal_1_$__cuda_sm20_dsqrt_rn_f64_mediumpath_v1)
$__internal_1_$__cuda_sm20_dsqrt_rn_f64_mediumpath_v1:
[----:B------:R-:W-:Y:S01]  /*30760*/  ISETP.GE.U32.AND P1, PT, R18, -0x3400000, PT ;  /* 0xfcc000001200780c */ /* 0x000fe20003f26070 */
[----:B------:R-:W-:Y:S01]  /*30770*/  BSSY B0, `(.L_x_829) ;  /* 0x0000028000007945 */ /* 0x000fe20003800000 */
[----:B------:R-:W-:Y:S01]  /*30780*/  MOV R23, R21 ;  /* 0x0000001500177202 */ /* 0x000fe20000000f00 */
[----:B------:R-:W-:Y:S02]  /*30790*/  IMAD.MOV.U32 R58, RZ, RZ, R16 ;  /* 0x000000ffff3a7224 */ /* 0x000fe400078e0010 */
[----:B------:R-:W-:Y:S02]  /*307a0*/  IMAD.MOV.U32 R59, RZ, RZ, R15 ;  /* 0x000000ffff3b7224 */ /* 0x000fe400078e000f */
[----:B------:R-:W-:Y:S02]  /*307b0*/  IMAD.MOV.U32 R25, RZ, RZ, R17 ;  /* 0x000000ffff197224 */ /* 0x000fe400078e0011 */
[----:B------:R-:W-:-:S04]  /*307c0*/  IMAD.MOV.U32 R21, RZ, RZ, R19 ;  /* 0x000000ffff157224 */ /* 0x000fc800078e0013 */
[----:B------:R-:W-:Y:S05]  /*307d0*/  @!P1 BRA `(.L_x_830) ;  /* 0x0000000000209947 */ /* 0x000fea0003800000 */
[----:B------:R-:W-:-:S10]  /*307e0*/  DFMA.RM R20, R22, R24, R20 ;  /* 0x000000181614722b */ /* 0x000fd40000004014 */
[----:B------:R-:W-:-:S05]  /*307f0*/  IADD3 R16, P1, PT, R20, 0x1, RZ ;  /* 0x0000000114107810 */ /* 0x000fca0007f3e0ff */
[----:B------:R-:W-:-:S06]  /*30800*/  IMAD.X R17, RZ, RZ, R21, P1 ;  /* 0x000000ffff117224 */ /* 0x000fcc00008e0615 */
[----:B------:R-:W-:-:S08]  /*30810*/  DFMA.RP R58, -R20, R16, R58 ;  /* 0x00000010143a722b */ /* 0x000fd0000000813a */
[----:B------:R-:W-:-:S06]  /*30820*/  DSETP.GT.AND P1, PT, R58, RZ, PT ;  /* 0x000000ff3a00722a */ /* 0x000fcc0003f24000 */
[----:B------:R-:W-:Y:S02]  /*30830*/  FSEL R16, R16, R20, P1 ;  /* 0x0000001410107208 */ /* 0x000fe40000800000 */
[----:B------:R-:W-:Y:S01]  /*30840*/  FSEL R17, R17, R21, P1 ;  /* 0x0000001511117208 */ /* 0x000fe20000800000 */
[----:B------:R-:W-:Y:S06]  /*30850*/  BRA `(.L_x_831) ;  /* 0x0000000000647947 */ /* 0x000fec0003800000 */
.L_x_830:
[----:B------:R-:W-:-:S14]  /*30860*/  DSETP.NE.AND P1, PT, R58, RZ, PT ;  /* 0x000000ff3a00722a */ /* 0x000fdc0003f25000 */
[----:B------:R-:W-:Y:S05]  /*30870*/  @!P1 BRA `(.L_x_832) ;  /* 0x0000000000589947 */ /* 0x000fea0003800000 */
[----:B------:R-:W-:-:S13]  /*30880*/  ISETP.GE.AND P1, PT, R59, RZ, PT ;  /* 0x000000ff3b00720c */ /* 0x000fda0003f26270 */
[----:B------:R-:W-:Y:S01]  /*30890*/  @!P1 IMAD.MOV.U32 R16, RZ, RZ, 0x0 ;  /* 0x00000000ff109424 */ /* 0x000fe200078e00ff */
[----:B------:R-:W-:Y:S01]  /*308a0*/  @!P1 MOV R17, 0xfff80000 ;  /* 0xfff8000000119802 */ /* 0x000fe20000000f00 */
[----:B------:R-:W-:Y:S06]  /*308b0*/  @!P1 BRA `(.L_x_831) ;  /* 0x00000000004c9947 */ /* 0x000fec0003800000 */
[----:B------:R-:W-:-:S13]  /*308c0*/  ISETP.GT.AND P1, PT, R59, 0x7fefffff, PT ;  /* 0x7fefffff3b00780c */ /* 0x000fda0003f24270 */
[----:B------:R-:W-:Y:S05]  /*308d0*/  @P1 BRA `(.L_x_832) ;  /* 0x0000000000401947 */ /* 0x000fea0003800000 */
[----:B------:R-:W-:Y:S01]  /*308e0*/  DMUL R58, R58, 8.11296384146066816958e+31 ;  /* 0x469000003a3a7828 */ /* 0x000fe20000000000 */
[----:B------:R-:W-:Y:S02]  /*308f0*/  IMAD.MOV.U32 R20, RZ, RZ, RZ ;  /* 0x000000ffff147224 */ /* 0x000fe400078e00ff */
[----:B------:R-:W-:Y:S02]  /*30900*/  IMAD.MOV.U32 R16, RZ, RZ, 0x0 ;  /* 0x00000000ff107424 */ /* 0x000fe400078e00ff */
[----:B------:R-:W-:Y:S01]  /*30910*/  IMAD.MOV.U32 R17, RZ, RZ, 0x3fd80000 ;  /* 0x3fd80000ff117424 */ /* 0x000fe200078e00ff */
[----:B------:R-:W0:Y:S02]  /*30920*/  MUFU.RSQ64H R21, R59 ;  /* 0x0000003b00157308 */ /* 0x000e240000001c00 */
[----:B0-----:R-:W-:-:S08]  /*30930*/  DMUL R18, R20, R20 ;  /* 0x0000001414127228 */ /* 0x001fd00000000000 */
[----:B------:R-:W-:-:S08]  /*30940*/  DFMA R18, R58, -R18, 1 ;  /* 0x3ff000003a12742b */ /* 0x000fd00000000812 */
[----:B------:R-:W-:Y:S02]  /*30950*/  DFMA R16, R18, R16, 0.5 ;  /* 0x3fe000001210742b */ /* 0x000fe40000000010 */
[----:B------:R-:W-:-:S08]  /*30960*/  DMUL R18, R20, R18 ;  /* 0x0000001214127228 */ /* 0x000fd00000000000 */
[----:B------:R-:W-:-:S08]  /*30970*/  DFMA R18, R16, R18, R20 ;  /* 0x000000121012722b */ /* 0x000fd00000000014 */
[----:B------:R-:W-:Y:S02]  /*30980*/  DMUL R16, R58, R18 ;  /* 0x000000123a107228 */ /* 0x000fe40000000000 */
[----:B------:R-:W-:-:S06]  /*30990*/  VIADD R19, R19, 0xfff00000 ;  /* 0xfff0000013137836 */ /* 0x000fcc0000000000 */
[----:B------:R-:W-:-:S08]  /*309a0*/  DFMA R20, R16, -R16, R58 ;  /* 0x800000101014722b */ /* 0x000fd0000000003a */
[----:B------:R-:W-:-:S10]  /*309b0*/  DFMA R16, R18, R20, R16 ;  /* 0x000000141210722b */ /* 0x000fd40000000010 */
[----:B------:R-:W-:Y:S01]  /*309c0*/  IADD3 R17, PT, PT, R17, -0x3500000, RZ ;  /* 0xfcb0000011117810 */ /* 0x000fe20007ffe0ff */
[----:B------:R-:W-:Y:S06]  /*309d0*/  BRA `(.L_x_831) ;  /* 0x0000000000047947 */ /* 0x000fec0003800000 */
.L_x_832:
[----:B------:R-:W-:-:S11]  /*309e0*/  DADD R16, R58, R58 ;  /* 0x000000003a107229 */ /* 0x000fd6000000003a */
.L_x_831:
[----:B------:R-:W-:Y:S05]  /*309f0*/  BSYNC B0 ;  /* 0x0000000000007941 */ /* 0x000fea0003800000 */
.L_x_829:
[----:B------:R-:W-:Y:S02]  /*30a00*/  IMAD.MOV.U32 R27, RZ, RZ, 0x0 ;  /* 0x00000000ff1b7424 */ /* 0x000fe400078e00ff */
[----:B------:R-:W-:Y:S02]  /*30a10*/  IMAD.MOV.U32 R15, RZ, RZ, R17 ;  /* 0x000000ffff0f7224 */ /* 0x000fe400078e0011 */
[----:B------:R-:W-:Y:S05]  /*30a20*/  RET.REL.NODEC R26 `(ccd) ;  /* 0xfffffcf41a747950 */ /* 0x000fea0003c3ffff */
        .type           $ccd$__internal_accurate_pow,@function
        .size           $ccd$__internal_accurate_pow,($ccd$__internal_trig_reduction_slowpathd - $ccd$__internal_accurate_pow)
$ccd$__internal_accurate_pow:
[----:B------:R-:W-:Y:S01]  /*30a30*/  ISETP.GT.U32.AND P0, PT, R5, 0xfffff, PT ;  /* 0x000fffff0500780c */ /* 0x000fe20003f04070 */
[----:B------:R-:W-:Y:S01]  /*30a40*/  IMAD.MOV.U32 R7, RZ, RZ, R5 ;  /* 0x000000ffff077224 */ /* 0x000fe200078e0005 */
[----:B------:R-:W-:Y:S01]  /*30a50*/  MOV R20, 0x41ad3b5a ;  /* 0x41ad3b5a00147802 */ /* 0x000fe20000000f00 */
[----:B------:R-:W-:Y:S01]  /*30a60*/  IMAD.MOV.U32 R16, RZ, RZ, RZ ;  /* 0x000000ffff107224 */ /* 0x000fe200078e00ff */
[----:B------:R-:W-:Y:S01]  /*30a70*/  UMOV UR8, 0x7d2cafe2 ;  /* 0x7d2cafe200087882 */ /* 0x000fe20000000000 */
[----:B------:R-:W-:Y:S01]  /*30a80*/  IMAD.MOV.U32 R21, RZ, RZ, 0x3ed0f5d2 ;  /* 0x3ed0f5d2ff157424 */ /* 0x000fe200078e00ff */
[----:B------:R-:W-:Y:S01]  /*30a90*/  UMOV UR9, 0x3eb0f5ff ;  /* 0x3eb0f5ff00097882 */ /* 0x000fe20000000000 */
[----:B------:R-:W-:Y:S01]  /*30aa0*/  UMOV UR20, 0x3b39803f ;  /* 0x3b39803f00147882 */ /* 0x000fe20000000000 */
[----:B------:R-:W-:-:S05]  /*30ab0*/  UMOV UR21, 0x3c7abc9e ;  /* 0x3c7abc9e00157882 */ /* 0x000fca0000000000 */
[----:B------:R-:W-:-:S10]  /*30ac0*/  @!P0 DMUL R30, R4, 1.80143985094819840000e+16 ;  /* 0x43500000041e8828 */ /* 0x000fd40000000000 */
[----:B------:R-:W-:Y:S01]  /*30ad0*/  @!P0 IMAD.MOV.U32 R7, RZ, RZ, R31 ;  /* 0x000000ffff078224 */ /* 0x000fe200078e001f */
[----:B------:R-:W-:-:S04]  /*30ae0*/  @!P0 MOV R4, R30 ;  /* 0x0000001e00048202 */ /* 0x000fc80000000f00 */
[----:B------:R-:W-:Y:S01]  /*30af0*/  LOP3.LUT R7, R7, 0x800fffff, RZ, 0xc0, !PT ;  /* 0x800fffff07077812 */ /* 0x000fe200078ec0ff */
[----:B------:R-:W-:Y:S01]  /*30b00*/  IMAD.MOV.U32 R8, RZ, RZ, R4 ;  /* 0x000000ffff087224 */ /* 0x000fe200078e0004 */
[----:B------:R-:W-:Y:S02]  /*30b10*/  SHF.R.U32.HI R4, RZ, 0x14, R5 ;  /* 0x00000014ff047819 */ /* 0x000fe40000011605 */
[----:B------:R-:W-:Y:S02]  /*30b20*/  LOP3.LUT R9, R7, 0x3ff00000, RZ, 0xfc, !PT ;  /* 0x3ff0000007097812 */ /* 0x000fe400078efcff */
[----:B------:R-:W-:Y:S02]  /*30b30*/  @!P0 LEA.HI R4, R31, 0xffffffca, RZ, 0xc ;  /* 0xffffffca1f048811 */ /* 0x000fe400078f60ff */
[----:B------:R-:W-:-:S03]  /*30b40*/  ISETP.GE.U32.AND P1, PT, R9, 0x3ff6a09f, PT ;  /* 0x3ff6a09f0900780c */ /* 0x000fc60003f26070 */
[----:B------:R-:W-:-:S10]  /*30b50*/  VIADD R5, R4, 0xfffffc01 ;  /* 0xfffffc0104057836 */ /* 0x000fd40000000000 */
[----:B------:R-:W-:Y:S01]  /*30b60*/  @P1 VIADD R7, R9, 0xfff00000 ;  /* 0xfff0000009071836 */ /* 0x000fe20000000000 */
[----:B------:R-:W-:-:S03]  /*30b70*/  @P1 IADD3 R5, PT, PT, R4, -0x3fe, RZ ;  /* 0xfffffc0204051810 */ /* 0x000fc60007ffe0ff */
[----:B------:R-:W-:Y:S01]  /*30b80*/  @P1 IMAD.MOV.U32 R9, RZ, RZ, R7 ;  /* 0x000000ffff091224 */ /* 0x000fe200078e0007 */
[----:B------:R-:W-:Y:S01]  /*30b90*/  LOP3.LUT R4, R5, 0x80000000, RZ, 0x3c, !PT ;  /* 0x8000000005047812 */ /* 0x000fe200078e3cff */
[----:B------:R-:W-:-:S04]  /*30ba0*/  IMAD.MOV.U32 R5, RZ, RZ, 0x43300000 ;  /* 0x43300000ff057424 */ /* 0x000fc800078e00ff */
[----:B------:R-:W-:-:S06]  /*30bb0*/  DADD R12, R8, 1 ;  /* 0x3ff00000080c7429 */ /* 0x000fcc0000000000 */
[----:B------:R-:W0:Y:S02]  /*30bc0*/  MUFU.RCP64H R17, R13 ;  /* 0x0000000d00117308 */ /* 0x000e240000001800 */
[----:B0-----:R-:W-:-:S08]  /*30bd0*/  DFMA R10, -R12, R16, 1 ;  /* 0x3ff000000c0a742b */ /* 0x001fd00000000110 */
[----:B------:R-:W-:Y:S02]  /*30be0*/  DFMA R18, R10, R10, R10 ;  /* 0x0000000a0a12722b */ /* 0x000fe4000000000a */
[----:B------:R-:W-:-:S06]  /*30bf0*/  DADD R10, R8, -1 ;  /* 0xbff00000080a7429 */ /* 0x000fcc0000000000 */
[----:B------:R-:W-:-:S08]  /*30c00*/  DFMA R18, R16, R18, R16 ;  /* 0x000000121012722b */ /* 0x000fd00000000010 */
[----:B------:R-:W-:-:S08]  /*30c10*/  DMUL R8, R10, R18 ;  /* 0x000000120a087228 */ /* 0x000fd00000000000 */
[----:B------:R-:W-:-:S08]  /*30c20*/  DFMA R8, R10, R18, R8 ;  /* 0x000000120a08722b */ /* 0x000fd00000000008 */
[CC--:B------:R-:W-:Y:S02]  /*30c30*/  DMUL R16, R8.reuse, R8.reuse ;  /* 0x0000000808107228 */ /* 0x0c0fe40000000000 */
[----:B------:R-:W-:-:S06]  /*30c40*/  DMUL R26, R8, R8 ;  /* 0x00000008081a7228 */ /* 0x000fcc0000000000 */
[----:B------:R-:W-:Y:S01]  /*30c50*/  DFMA R12, R16, UR8, R20 ;  /* 0x00000008100c7c2b */ /* 0x000fe20008000014 */
[----:B------:R-:W-:Y:S01]  /*30c60*/  UMOV UR8, 0x75488a3f ;  /* 0x75488a3f00087882 */ /* 0x000fe20000000000 */
[----:B------:R-:W-:Y:S01]  /*30c70*/  UMOV UR9, 0x3ef3b20a ;  /* 0x3ef3b20a00097882 */ /* 0x000fe20000000000 */
[----:B------:R-:W-:Y:S02]  /*30c80*/  DADD R20, R10, -R8 ;  /* 0x000000000a147229 */ /* 0x000fe40000000808 */
[----:B------:R-:W-:-:S03]  /*30c90*/  DMUL R32, R8, R26 ;  /* 0x0000001a08207228 */ /* 0x000fc60000000000 */
[----:B------:R-:W-:Y:S01]  /*30ca0*/  DFMA R12, R16, R12, UR8 ;  /* 0x00000008100c7e2b */ /* 0x000fe2000800000c */
[----:B------:R-:W-:Y:S01]  /*30cb0*/  UMOV UR8, 0xe4faecd5 ;  /* 0xe4faecd500087882 */ /* 0x000fe20000000000 */
[----:B------:R-:W-:Y:S01]  /*30cc0*/  UMOV UR9, 0x3f1745cd ;  /* 0x3f1745cd00097882 */ /* 0x000fe20000000000 */
[----:B------:R-:W-:-:S05]  /*30cd0*/  DADD R20, R20, R20 ;  /* 0x0000000014147229 */ /* 0x000fca0000000014 */
[----:B------:R-:W-:Y:S01]  /*30ce0*/  DFMA R12, R16, R12, UR8 ;  /* 0x00000008100c7e2b */ /* 0x000fe2000800000c */
[----:B------:R-:W-:Y:S01]  /*30cf0*/  UMOV UR8, 0x258a578b ;  /* 0x258a578b00087882 */ /* 0x000fe20000000000 */
[----:B------:R-:W-:Y:S01]  /*30d00*/  UMOV UR9, 0x3f3c71c7 ;  /* 0x3f3c71c700097882 */ /* 0x000fe20000000000 */
[----:B------:R-:W-:-:S05]  /*30d10*/  DFMA R20, R10, -R8, R20 ;  /* 0x800000080a14722b */ /* 0x000fca0000000014 */
[----:B------:R-:W-:Y:S01]  /*30d20*/  DFMA R12, R16, R12, UR8 ;  /* 0x00000008100c7e2b */ /* 0x000fe2000800000c */
[----:B------:R-:W-:Y:S01]  /*30d30*/  UMOV UR8, 0x9242b910 ;  /* 0x9242b91000087882 */ /* 0x000fe20000000000 */
[----:B------:R-:W-:Y:S01]  /*30d40*/  UMOV UR9, 0x3f624924 ;  /* 0x3f62492400097882 */ /* 0x000fe20000000000 */
[----:B------:R-:W-:Y:S02]  /*30d50*/  DMUL R20, R18, R20 ;  /* 0x0000001412147228 */ /* 0x000fe40000000000 */
[----:B------:R-:W-:-:S03]  /*30d60*/  DFMA R18, R8, R26, -R32 ;  /* 0x0000001a0812722b */ /* 0x000fc60000000820 */
[----:B------:R-:W-:Y:S01]  /*30d70*/  DFMA R12, R16, R12, UR8 ;  /* 0x00000008100c7e2b */ /* 0x000fe2000800000c */
[----:B------:R-:W-:Y:S01]  /*30d80*/  UMOV UR8, 0x99999dfb ;  /* 0x99999dfb00087882 */ /* 0x000fe20000000000 */
[----:B------:R-:W-:-:S03]  /*30d90*/  UMOV UR9, 0x3f899999 ;  /* 0x3f89999900097882 */ /* 0x000fc60000000000 */
[----:B------:R-:W-:-:S03]  /*30da0*/  DFMA R18, R20, R26, R18 ;  /* 0x0000001a1412722b */ /* 0x000fc60000000012 */
[----:B------:R-:W-:Y:S01]  /*30db0*/  DFMA R12, R16, R12, UR8 ;  /* 0x00000008100c7e2b */ /* 0x000fe2000800000c */
[----:B------:R-:W-:Y:S01]  /*30dc0*/  UMOV UR8, 0x55555555 ;  /* 0x5555555500087882 */ /* 0x000fe20000000000 */
[----:B------:R-:W-:-:S06]  /*30dd0*/  UMOV UR9, 0x3fb55555 ;  /* 0x3fb5555500097882 */ /* 0x000fcc0000000000 */
[----:B------:R-:W-:-:S08]  /*30de0*/  DFMA R22, R16, R12, UR8 ;  /* 0x0000000810167e2b */ /* 0x000fd0000800000c */
[----:B------:R-:W-:Y:S01]  /*30df0*/  DADD R24, -R22, UR8 ;  /* 0x0000000816187e29 */ /* 0x000fe20008000100 */
[----:B------:R-:W-:Y:S01]  /*30e00*/  UMOV UR8, 0xb9e7b0 ;  /* 0x00b9e7b000087882 */ /* 0x000fe20000000000 */
[----:B------:R-:W-:-:S06]  /*30e10*/  UMOV UR9, 0x3c46a4cb ;  /* 0x3c46a4cb00097882 */ /* 0x000fcc0000000000 */
[----:B------:R-:W-:Y:S02]  /*30e20*/  DFMA R24, R16, R12, R24 ;  /* 0x0000000c1018722b */ /* 0x000fe40000000018 */
[----:B------:R-:W-:Y:S01]  /*30e30*/  DFMA R12, R8, R8, -R26 ;  /* 0x00000008080c722b */ /* 0x000fe2000000081a */
[----:B------:R-:W-:Y:S02]  /*30e40*/  VIADD R17, R21, 0x100000 ;  /* 0x0010000015117836 */ /* 0x000fe40000000000 */
[----:B------:R-:W-:-:S03]  /*30e50*/  IMAD.MOV.U32 R16, RZ, RZ, R20 ;  /* 0x000000ffff107224 */ /* 0x000fc600078e0014 */
[----:B------:R-:W-:Y:S01]  /*30e60*/  DADD R24, R24, -UR8 ;  /* 0x8000000818187e29 */ /* 0x000fe20008000000 */
[----:B------:R-:W-:Y:S01]  /*30e70*/  UMOV UR8, 0x80000000 ;  /* 0x8000000000087882 */ /* 0x000fe20000000000 */
[----:B------:R-:W-:Y:S01]  /*30e80*/  UMOV UR9, 0x43300000 ;  /* 0x4330000000097882 */ /* 0x000fe20000000000 */
[----:B------:R-:W-:-:S05]  /*30e90*/  DFMA R12, R8, R16, R12 ;  /* 0x00000010080c722b */ /* 0x000fca000000000c */
[----:B------:R-:W-:-:S03]  /*30ea0*/  DADD R10, R22, R24 ;  /* 0x00000000160a7229 */ /* 0x000fc60000000018 */
[----:B------:R-:W-:-:S05]  /*30eb0*/  DFMA R12, R8, R12, R18 ;  /* 0x0000000c080c722b */ /* 0x000fca0000000012 */
[----:B------:R-:W-:Y:S02]  /*30ec0*/  DMUL R16, R10, R32 ;  /* 0x000000200a107228 */ /* 0x000fe40000000000 */
[----:B------:R-:W-:-:S06]  /*30ed0*/  DADD R22, R22, -R10 ;  /* 0x0000000016167229 */ /* 0x000fcc000000080a */
[----:B------:R-:W-:Y:S02]  /*30ee0*/  DFMA R18, R10, R32, -R16 ;  /* 0x000000200a12722b */ /* 0x000fe40000000810 */
[----:B------:R-:W-:-:S06]  /*30ef0*/  DADD R22, R24, R22 ;  /* 0x0000000018167229 */ /* 0x000fcc0000000016 */
[----:B------:R-:W-:-:S08]  /*30f00*/  DFMA R12, R10, R12, R18 ;  /* 0x0000000c0a0c722b */ /* 0x000fd00000000012 */
[----:B------:R-:W-:-:S08]  /*30f10*/  DFMA R12, R22, R32, R12 ;  /* 0x00000020160c722b */ /* 0x000fd0000000000c */
[----:B------:R-:W-:-:S08]  /*30f20*/  DADD R10, R16, R12 ;  /* 0x00000000100a7229 */ /* 0x000fd0000000000c */
[--C-:B------:R-:W-:Y:S02]  /*30f30*/  DADD R18, R8, R10.reuse ;  /* 0x0000000008127229 */ /* 0x100fe4000000000a */
[----:B------:R-:W-:-:S06]  /*30f40*/  DADD R16, R16, -R10 ;  /* 0x0000000010107229 */ /* 0x000fcc000000080a */
[----:B------:R-:W-:Y:S02]  /*30f50*/  DADD R8, R8, -R18 ;  /* 0x0000000008087229 */ /* 0x000fe40000000812 */
[----:B------:R-:W-:-:S06]  /*30f60*/  DADD R16, R12, R16 ;  /* 0x000000000c107229 */ /* 0x000fcc0000000010 */
[----:B------:R-:W-:Y:S02]  /*30f70*/  DADD R8, R10, R8 ;  /* 0x000000000a087229 */ /* 0x000fe40000000008 */
[----:B------:R-:W-:Y:S01]  /*30f80*/  DADD R10, R4, -UR8 ;  /* 0x80000008040a7e29 */ /* 0x000fe20008000000 */
[----:B------:R-:W-:Y:S01]  /*30f90*/  UMOV UR8, 0xfefa39ef ;  /* 0xfefa39ef00087882 */ /* 0x000fe20000000000 */
[----:B------:R-:W-:-:S04]  /*30fa0*/  UMOV UR9, 0x3fe62e42 ;  /* 0x3fe62e4200097882 */ /* 0x000fc80000000000 */
[----:B------:R-:W-:-:S08]  /*30fb0*/  DADD R8, R16, R8 ;  /* 0x0000000010087229 */ /* 0x000fd00000000008 */
[----:B------:R-:W-:-:S08]  /*30fc0*/  DADD R8, R20, R8 ;  /* 0x0000000014087229 */ /* 0x000fd00000000008 */
[----:B------:R-:W-:-:S08]  /*30fd0*/  DADD R4, R18, R8 ;  /* 0x0000000012047229 */ /* 0x000fd00000000008 */
[--C-:B------:R-:W-:Y:S02]  /*30fe0*/  DFMA R12, R10, UR8, R4.reuse ;  /* 0x000000080a0c7c2b */ /* 0x100fe40008000004 */
[----:B------:R-:W-:-:S06]  /*30ff0*/  DADD R18, R18, -R4 ;  /* 0x0000000012127229 */ /* 0x000fcc0000000804 */
[----:B------:R-:W-:Y:S02]  /*31000*/  DFMA R16, R10, -UR8, R12 ;  /* 0x800000080a107c2b */ /* 0x000fe4000800000c */
[----:B------:R-:W-:-:S06]  /*31010*/  DADD R18, R8, R18 ;  /* 0x0000000008127229 */ /* 0x000fcc0000000012 */
[----:B------:R-:W-:-:S08]  /*31020*/  DADD R16, -R4, R16 ;  /* 0x0000000004107229 */ /* 0x000fd00000000110 */
[----:B------:R-:W-:-:S08]  /*31030*/  DADD R16, R18, -R16 ;  /* 0x0000000012107229 */ /* 0x000fd00000000810 */
[----:B------:R-:W-:Y:S01]  /*31040*/  DFMA R16, R10, UR20, R16 ;  /* 0x000000140a107c2b */ /* 0x000fe20008000010 */
[----:B------:R-:W-:Y:S02]  /*31050*/  IMAD.MOV.U32 R10, RZ, RZ, 0x652b82fe ;  /* 0x652b82feff0a7424 */ /* 0x000fe400078e00ff */
[----:B------:R-:W-:-:S05]  /*31060*/  IMAD.MOV.U32 R11, RZ, RZ, 0x3ff71547 ;  /* 0x3ff71547ff0b7424 */ /* 0x000fca00078e00ff */
[----:B------:R-:W-:-:S08]  /*31070*/  DADD R4, R12, R16 ;  /* 0x000000000c047229 */ /* 0x000fd00000000010 */
[----:B------:R-:W-:Y:S02]  /*31080*/  DADD R12, R12, -R4 ;  /* 0x000000000c0c7229 */ /* 0x000fe40000000804 */
[----:B------:R-:W-:-:S06]  /*31090*/  DMUL R8, R4, 3 ;  /* 0x4008000004087828 */ /* 0x000fcc0000000000 */
[----:B------:R-:W-:Y:S02]  /*310a0*/  DADD R12, R16, R12 ;  /* 0x00000000100c7229 */ /* 0x000fe4000000000c */
[----:B------:R-:W-:-:S08]  /*310b0*/  DFMA R4, R4, 3, -R8 ;  /* 0x400800000404782b */ /* 0x000fd00000000808 */
[----:B------:R-:W-:-:S08]  /*310c0*/  DFMA R4, R12, 3, R4 ;  /* 0x400800000c04782b */ /* 0x000fd00000000004 */
[----:B------:R-:W-:-:S08]  /*310d0*/  DADD R16, R8, R4 ;  /* 0x0000000008107229 */ /* 0x000fd00000000004 */
[----:B------:R-:W-:Y:S02]  /*310e0*/  DFMA R18, R16, R10, 6.75539944105574400000e+15 ;  /* 0x433800001012742b */ /* 0x000fe4000000000a */
[----:B------:R-:W-:Y:S01]  /*310f0*/  FSETP.GEU.AND P0, PT, |R17|, 4.1917929649353027344, PT ;  /* 0x4086232b1100780b */ /* 0x000fe20003f0e200 */
[----:B------:R-:W-:-:S05]  /*31100*/  DADD R8, R8, -R16 ;  /* 0x0000000008087229 */ /* 0x000fca0000000810 */
[----:B------:R-:W-:-:S08]  /*31110*/  DADD R10, R18, -6.75539944105574400000e+15 ;  /* 0xc3380000120a7429 */ /* 0x000fd00000000000 */
[----:B------:R-:W-:Y:S01]  /*31120*/  DFMA R12, R10, -UR8, R16 ;  /* 0x800000080a0c7c2b */ /* 0x000fe20008000010 */
[----:B------:R-:W-:Y:S01]  /*31130*/  UMOV UR8, 0x3b39803f ;  /* 0x3b39803f00087882 */ /* 0x000fe20000000000 */
[----:B------:R-:W-:-:S06]  /*31140*/  UMOV UR9, 0x3c7abc9e ;  /* 0x3c7abc9e00097882 */ /* 0x000fcc0000000000 */
[----:B------:R-:W-:Y:S01]  /*31150*/  DFMA R12, R10, -UR8, R12 ;  /* 0x800000080a0c7c2b */ /* 0x000fe2000800000c */
[----:B------:R-:W-:Y:S01]  /*31160*/  UMOV UR8, 0x69ce2bdf ;  /* 0x69ce2bdf00087882 */ /* 0x000fe20000000000 */
[----:B------:R-:W-:Y:S01]  /*31170*/  IMAD.MOV.U32 R10, RZ, RZ, -0x35dec16 ;  /* 0xfca213eaff0a7424 */ /* 0x000fe200078e00ff */
[----:B------:R-:W-:Y:S01]  /*31180*/  MOV R11, 0x3e928af3 ;  /* 0x3e928af3000b7802 */ /* 0x000fe20000000f00 */
[----:B------:R-:W-:-:S05]  /*31190*/  UMOV UR9, 0x3e5ade15 ;  /* 0x3e5ade1500097882 */ /* 0x000fca0000000000 */
[----:B------:R-:W-:Y:S01]  /*311a0*/  DFMA R10, R12, UR8, R10 ;  /* 0x000000080c0a7c2b */ /* 0x000fe2000800000a */
[----:B------:R-:W-:Y:S01]  /*311b0*/  UMOV UR8, 0x62401315 ;  /* 0x6240131500087882 */ /* 0x000fe20000000000 */
[----:B------:R-:W-:-:S06]  /*311c0*/  UMOV UR9, 0x3ec71dee ;  /* 0x3ec71dee00097882 */ /* 0x000fcc0000000000 */
[----:B------:R-:W-:Y:S01]  /*311d0*/  DFMA R10, R12, R10, UR8 ;  /* 0x000000080c0a7e2b */ /* 0x000fe2000800000a */
        /* <DEDUP_REMOVED lines=20> */
[----:B------:R-:W-:-:S08]  /*31320*/  DFMA R10, R12, R10, UR8 ;  /* 0x000000080c0a7e2b */ /* 0x000fd0000800000a */
[----:B------:R-:W-:-:S08]  /*31330*/  DFMA R10, R12, R10, 1 ;  /* 0x3ff000000c0a742b */ /* 0x000fd0000000000a */
[----:B------:R-:W-:Y:S02]  /*31340*/  DFMA R12, R12, R10, 1 ;  /* 0x3ff000000c0c742b */ /* 0x000fe4000000000a */
[----:B------:R-:W-:-:S08]  /*31350*/  DADD R10, R4, R8 ;  /* 0x00000000040a7229 */ /* 0x000fd00000000008 */
[----:B------:R-:W-:Y:S02]  /*31360*/  IMAD R5, R18, 0x100000, R13 ;  /* 0x0010000012057824 */ /* 0x000fe400078e020d */
[----:B------:R-:W-:Y:S01]  /*31370*/  IMAD.MOV.U32 R4, RZ, RZ, R12 ;  /* 0x000000ffff047224 */ /* 0x000fe200078e000c */
[----:B------:R-:W-:Y:S06]  /*31380*/  @!P0 BRA `(.L_x_833) ;  /* 0x0000000000388947 */ /* 0x000fec0003800000 */
[----:B------:R-:W-:Y:S01]  /*31390*/  FSETP.GEU.AND P1, PT, |R17|, 4.2275390625, PT ;  /* 0x408748001100780b */ /* 0x000fe20003f2e200 */
[C---:B------:R-:W-:Y:S02]  /*313a0*/  DADD R4, R16.reuse, +INF ;  /* 0x7ff0000010047429 */ /* 0x040fe40000000000 */
[----:B------:R-:W-:-:S08]  /*313b0*/  DSETP.GEU.AND P0, PT, R16, RZ, PT ;  /* 0x000000ff1000722a */ /* 0x000fd00003f0e000 */
[----:B------:R-:W-:Y:S02]  /*313c0*/  FSEL R4, R4, RZ, P0 ;  /* 0x000000ff04047208 */ /* 0x000fe40000000000 */
[----:B------:R-:W-:Y:S01]  /*313d0*/  FSEL R5, R5, RZ, P0 ;  /* 0x000000ff05057208 */ /* 0x000fe20000000000 */
[----:B------:R-:W-:Y:S06]  /*313e0*/  @P1 BRA `(.L_x_833) ;  /* 0x0000000000201947 */ /* 0x000fec0003800000 */
[----:B------:R-:W-:-:S04]  /*313f0*/  LEA.HI R4, R18, R18, RZ, 0x1 ;  /* 0x0000001212047211 */ /* 0x000fc800078f08ff */
[----:B------:R-:W-:Y:S02]  /*31400*/  SHF.R.S32.HI R5, RZ, 0x1, R4 ;  /* 0x00000001ff057819 */ /* 0x000fe40000011404 */
[----:B------:R-:W-:-:S03]  /*31410*/  MOV R4, R12 ;  /* 0x0000000c00047202 */ /* 0x000fc60000000f00 */
[----:B------:R-:W-:Y:S02]  /*31420*/  IMAD.IADD R8, R18, 0x1, -R5 ;  /* 0x0000000112087824 */ /* 0x000fe400078e0a05 */
[----:B------:R-:W-:-:S03]  /*31430*/  IMAD R5, R5, 0x100000, R13 ;  /* 0x0010000005057824 */ /* 0x000fc600078e020d */
[----:B------:R-:W-:Y:S01]  /*31440*/  LEA R9, R8, 0x3ff00000, 0x14 ;  /* 0x3ff0000008097811 */ /* 0x000fe200078ea0ff */
[----:B------:R-:W-:-:S06]  /*31450*/  IMAD.MOV.U32 R8, RZ, RZ, RZ ;  /* 0x000000ffff087224 */ /* 0x000fcc00078e00ff */
[----:B------:R-:W-:-:S11]  /*31460*/  DMUL R4, R4, R8 ;  /* 0x0000000804047228 */ /* 0x000fd60000000000 */
.L_x_833:
[----:B------:R-:W-:Y:S01]  /*31470*/  DFMA R8, R10, R4, R4 ;  /* 0x000000040a08722b */ /* 0x000fe20000000004 */
[----:B------:R-:W-:Y:S01]  /*31480*/  IMAD.MOV.U32 R7, RZ, RZ, 0x0 ;  /* 0x00000000ff077424 */ /* 0x000fe200078e00ff */
[----:B------:R-:W-:-:S08]  /*31490*/  DSETP.NEU.AND P0, PT, |R4|, +INF , PT ;  /* 0x7ff000000400742a */ /* 0x000fd00003f0d200 */
[----:B------:R-:W-:Y:S02]  /*314a0*/  FSEL R11, R4, R8, !P0 ;  /* 0x00000008040b7208 */ /* 0x000fe40004000000 */
[----:B------:R-:W-:Y:S01]  /*314b0*/  FSEL R8, R5, R9, !P0 ;  /* 0x0000000905087208 */ /* 0x000fe20004000000 */
[----:B------:R-:W-:Y:S06]  /*314c0*/  RET.REL.NODEC R6 `(ccd) ;  /* 0xfffffce806cc7950 */ /* 0x000fec0003c3ffff */
        .type           $ccd$__internal_trig_reduction_slowpathd,@function
        .size           $ccd$__internal_trig_reduction_slowpathd,(.L_x_845 - $ccd$__internal_trig_reduction_slowpathd)
$ccd$__internal_trig_reduction_slowpathd:
[----:B------:R-:W-:Y:S01]  /*314d0*/  SHF.R.U32.HI R61, RZ, 0x14, R59 ;  /* 0x00000014ff3d7819 */ /* 0x000fe2000001163b */
[----:B------:R-:W-:-:S03]  /*314e0*/  IMAD.MOV.U32 R17, RZ, RZ, RZ ;  /* 0x000000ffff117224 */ /* 0x000fc600078e00ff */
[----:B------:R-:W-:-:S04]  /*314f0*/  LOP3.LUT R15, R61, 0x7ff, RZ, 0xc0, !PT ;  /* 0x000007ff3d0f7812 */ /* 0x000fc800078ec0ff */
[----:B------:R-:W-:-:S13]  /*31500*/  ISETP.NE.AND P0, PT, R15, 0x7ff, PT ;  /* 0x000007ff0f00780c */ /* 0x000fda0003f05270 */
[----:B------:R-:W-:Y:S05]  /*31510*/  @!P0 BRA `(.L_x_834) ;  /* 0x0000000800488947 */ /* 0x000fea0003800000 */
[----:B------:R-:W-:Y:S01]  /*31520*/  VIADD R17, R15, 0xfffffc00 ;  /* 0xfffffc000f117836 */ /* 0x000fe20000000000 */
[----:B------:R-:W-:Y:S01]  /*31530*/  BSSY.RECONVERGENT B0, `(.L_x_835) ;  /* 0x000002f000007945 */ /* 0x000fe20003800200 */
[----:B------:R-:W-:-:S03]  /*31540*/  CS2R R66, SRZ ;  /* 0x0000000000427805 */ /* 0x000fc6000001ff00 */
[----:B------:R-:W-:Y:S02]  /*31550*/  SHF.R.U32.HI R15, RZ, 0x6, R17 ;  /* 0x00000006ff0f7819 */ /* 0x000fe40000011611 */
[----:B------:R-:W-:Y:S02]  /*31560*/  ISETP.GE.U32.AND P0, PT, R17, 0x80, PT ;  /* 0x000000801100780c */ /* 0x000fe40003f06070 */
[C---:B------:R-:W-:Y:S02]  /*31570*/  IADD3 R20, PT, PT, -R15.reuse, 0x13, RZ ;  /* 0x000000130f147810 */ /* 0x040fe40007ffe1ff */
[----:B------:R-:W-:Y:S02]  /*31580*/  IADD3 R22, PT, PT, -R15, 0xf, RZ ;  /* 0x0000000f0f167810 */ /* 0x000fe40007ffe1ff */
[----:B------:R-:W-:-:S04]  /*31590*/  SEL R20, R20, 0x12, P0 ;  /* 0x0000001214147807 */ /* 0x000fc80000000000 */
[----:B------:R-:W-:-:S13]  /*315a0*/  ISETP.GE.AND P0, PT, R22, R20, PT ;  /* 0x000000141600720c */ /* 0x000fda0003f06270 */
[----:B------:R-:W-:Y:S05]  /*315b0*/  @P0 BRA `(.L_x_836) ;  /* 0x0000000000980947 */ /* 0x000fea0003800000 */
[----:B------:R-:W0:Y:S01]  /*315c0*/  LDC.64 R62, c[0x0][0x358] ;  /* 0x0000d600ff3e7b82 */ /* 0x000e220000000a00 */
[C---:B------:R-:W-:Y:S01]  /*315d0*/  SHF.L.U64.HI R19, R16.reuse, 0xb, R59 ;  /* 0x0000000b10137819 */ /* 0x040fe2000001023b */
[----:B------:R-:W-:Y:S01]  /*315e0*/  BSSY.RECONVERGENT B1, `(.L_x_837) ;  /* 0x0000022000017945 */ /* 0x000fe20003800200 */
[----:B------:R-:W-:Y:S01]  /*315f0*/  SHF.L.U32 R21, R16, 0xb, RZ ;  /* 0x0000000b10157819 */ /* 0x000fe200000006ff */
[----:B------:R-:W-:Y:S01]  /*31600*/  IMAD.MOV.U32 R24, RZ, RZ, RZ ;  /* 0x000000ffff187224 */ /* 0x000fe200078e00ff */
[----:B------:R-:W-:Y:S02]  /*31610*/  IADD3 R25, PT, PT, RZ, -R15, -R20 ;  /* 0x8000000fff197210 */ /* 0x000fe40007ffe814 */
[----:B------:R-:W-:Y:S02]  /*31620*/  CS2R R66, SRZ ;  /* 0x0000000000427805 */ /* 0x000fe4000001ff00 */
[----:B------:R-:W-:-:S07]  /*31630*/  LOP3.LUT R19, R19, 0x80000000, RZ, 0xfc, !PT ;  /* 0x8000000013137812 */ /* 0x000fce00078efcff */
.L_x_838:
[----:B------:R-:W1:Y:S01]  /*31640*/  LDC.64 R16, c[0x4][RZ] ;  /* 0x01000000ff107b82 */ /* 0x000e620000000a00 */
[----:B0-----:R-:W-:Y:S02]  /*31650*/  R2UR UR8, R62 ;  /* 0x000000003e0872ca */ /* 0x001fe400000e0000 */
[----:B------:R-:W-:Y:S01]  /*31660*/  R2UR UR9, R63 ;  /* 0x000000003f0972ca */ /* 0x000fe200000e0000 */
[----:B-1----:R-:W-:-:S12]  /*31670*/  IMAD.WIDE R64, R22, 0x8, R16 ;  /* 0x0000000816407825 */ /* 0x002fd800078e0210 */
[----:B------:R-:W2:Y:S01]  /*31680*/  LDG.E.64.CONSTANT R64, desc[UR8][R64.64] ;  /* 0x0000000840407981 */ /* 0x000ea2000c1e9b00 */
[----:B------:R-:W-:Y:S02]  /*31690*/  VIADD R25, R25, 0x1 ;  /* 0x0000000119197836 */ /* 0x000fe40000000000 */
[C---:B------:R-:W-:Y:S02]  /*316a0*/  IMAD R27, R24.reuse, 0x8, R1 ;  /* 0x00000008181b7824 */ /* 0x040fe400078e0201 */
[----:B------:R-:W-:Y:S02]  /*316b0*/  VIADD R24, R24, 0x1 ;  /* 0x0000000118187836 */ /* 0x000fe40000000000 */
[----:B------:R-:W-:Y:S02]  /*316c0*/  VIADD R22, R22, 0x1 ;  /* 0x0000000116167836 */ /* 0x000fe40000000000 */
[----:B--2---:R-:W-:-:S04]  /*316d0*/  IMAD.WIDE.U32 R66, P2, R64, R21, R66 ;  /* 0x0000001540427225 */ /* 0x004fc80007840042 */
[CC--:B------:R-:W-:Y:S02]  /*316e0*/  IMAD R17, R64.reuse, R19.reuse, RZ ;  /* 0x0000001340117224 */ /* 0x0c0fe400078e02ff */
[----:B------:R-:W-:-:S03]  /*316f0*/  IMAD.HI.U32 R23, R64, R19, RZ ;  /* 0x0000001340177227 */ /* 0x000fc600078e00ff */
[----:B------:R-:W-:Y:S01]  /*31700*/  IADD3 R17, P0, PT, R17, R67, RZ ;  /* 0x0000004311117210 */ /* 0x000fe20007f1e0ff */
[CC--:B------:R-:W-:Y:S02]  /*31710*/  IMAD R16, R65.reuse, R21.reuse, RZ ;  /* 0x0000001541107224 */ /* 0x0c0fe400078e02ff */
[----:B------:R-:W-:-:S03]  /*31720*/  IMAD.HI.U32 R18, R65, R21, RZ ;  /* 0x0000001541127227 */ /* 0x000fc600078e00ff */
[----:B------:R-:W-:Y:S01]  /*31730*/  IADD3 R67, P1, PT, R16, R17, RZ ;  /* 0x0000001110437210 */ /* 0x000fe20007f3e0ff */
[----:B------:R-:W-:Y:S02]  /*31740*/  IMAD.X R23, RZ, RZ, R23, P2 ;  /* 0x000000ffff177224 */ /* 0x000fe400010e0617 */
[C---:B------:R-:W-:Y:S02]  /*31750*/  IMAD.HI.U32 R17, R65.reuse, R19, RZ ;  /* 0x0000001341117227 */ /* 0x040fe400078e00ff */
[----:B------:R0:W-:Y:S01]  /*31760*/  STL.64 [R27], R66 ;  /* 0x000000421b007387 */ /* 0x0001e20000100a00 */
[----:B------:R-:W-:Y:S01]  /*31770*/  IADD3.X R23, P0, PT, R18, R23, RZ, P0, !PT ;  /* 0x0000001712177210 */ /* 0x000fe2000071e4ff */
[----:B------:R-:W-:-:S03]  /*31780*/  IMAD R16, R65, R19, RZ ;  /* 0x0000001341107224 */ /* 0x000fc600078e02ff */
[----:B------:R-:W-:Y:S02]  /*31790*/  IADD3.X R17, PT, PT, R17, RZ, RZ, P0, !PT ;  /* 0x000000ff11117210 */ /* 0x000fe400007fe4ff */
[----:B------:R-:W-:Y:S02]  /*317a0*/  ISETP.NE.AND P0, PT, R25, -0xf, PT ;  /* 0xfffffff11900780c */ /* 0x000fe40003f05270 */
[----:B------:R-:W-:-:S05]  /*317b0*/  IADD3.X R16, P1, PT, R16, R23, RZ, P1, !PT ;  /* 0x0000001710107210 */ /* 0x000fca0000f3e4ff */
[----:B------:R-:W-:Y:S02]  /*317c0*/  IMAD.X R17, RZ, RZ, R17, P1 ;  /* 0x000000ffff117224 */ /* 0x000fe400008e0611 */
[----:B0-----:R-:W-:-:S03]  /*317d0*/  IMAD.MOV.U32 R66, RZ, RZ, R16 ;  /* 0x000000ffff427224 */ /* 0x001fc600078e0010 */
[----:B------:R-:W-:Y:S01]  /*317e0*/  MOV R67, R17 ;  /* 0x0000001100437202 */ /* 0x000fe20000000f00 */
[----:B------:R-:W-:Y:S06]  /*317f0*/  @P0 BRA `(.L_x_838) ;  /* 0xfffffffc00900947 */ /* 0x000fec000383ffff */
[----:B------:R-:W-:Y:S05]  /*31800*/  BSYNC.RECONVERGENT B1 ;  /* 0x0000000000017941 */ /* 0x000fea0003800200 */
.L_x_837:
[----:B------:R-:W-:-:S07]  /*31810*/  IMAD.MOV.U32 R22, RZ, RZ, R20 ;  /* 0x000000ffff167224 */ /* 0x000fce00078e0014 */
.L_x_836:
[----:B------:R-:W-:Y:S05]  /*31820*/  BSYNC.RECONVERGENT B0 ;  /* 0x0000000000007941 */ /* 0x000fea0003800200 */
.L_x_835:
[----:B------:R-:W-:Y:S01]  /*31830*/  LOP3.LUT P0, R61, R61, 0x3f, RZ, 0xc0, !PT ;  /* 0x0000003f3d3d7812 */ /* 0x000fe2000780c0ff */
[----:B------:R-:W-:-:S04]  /*31840*/  IMAD.IADD R22, R15, 0x1, R22 ;  /* 0x000000010f167824 */ /* 0x000fc800078e0216 */
[----:B------:R-:W-:-:S05]  /*31850*/  IMAD.U32 R25, R22, 0x8, R1 ;  /* 0x0000000816197824 */ /* 0x000fca00078e0001 */
[----:B------:R0:W-:Y:S04]  /*31860*/  STL.64 [R25+-0x78], R66 ;  /* 0xffff884219007387 */ /* 0x0001e80000100a00 */
[----:B------:R-:W2:Y:S04]  /*31870*/  @P0 LDL.64 R20, [R1+0x8] ;  /* 0x0000080001140983 */ /* 0x000ea80000100a00 */
[----:B------:R-:W3:Y:S04]  /*31880*/  LDL.64 R18, [R1+0x10] ;  /* 0x0000100001127983 */ /* 0x000ee80000100a00 */
[----:B------:R-:W0:Y:S01]  /*31890*/  LDL.64 R16, [R1+0x18] ;  /* 0x0000180001107983 */ /* 0x000e220000100a00 */
[----:B------:R-:W-:Y:S01]  /*318a0*/  @P0 LOP3.LUT R15, R61, 0x3f, RZ, 0x3c, !PT ;  /* 0x0000003f3d0f0812 */ /* 0x000fe200078e3cff */
[----:B------:R-:W-:Y:S01]  /*318b0*/  BSSY.RECONVERGENT B0, `(.L_x_839) ;  /* 0x0000034000007945 */ /* 0x000fe20003800200 */
[----:B--2---:R-:W-:-:S02]  /*318c0*/  @P0 SHF.R.U64 R24, R20, 0x1, R21 ;  /* 0x0000000114180819 */ /* 0x004fc40000001215 */
[----:B------:R-:W-:Y:S02]  /*318d0*/  @P0 SHF.R.U32.HI R58, RZ, 0x1, R21 ;  /* 0x00000001ff3a0819 */ /* 0x000fe40000011615 */
[----:B---3--:R-:W-:Y:S02]  /*318e0*/  @P0 SHF.L.U32 R23, R18, R61, RZ ;  /* 0x0000003d12170219 */ /* 0x008fe400000006ff */
[----:B------:R-:W-:Y:S02]  /*318f0*/  @P0 SHF.R.U64 R24, R24, R15, R58 ;  /* 0x0000000f18180219 */ /* 0x000fe4000000123a */
[--C-:B------:R-:W-:Y:S02]  /*31900*/  @P0 SHF.R.U32.HI R20, RZ, 0x1, R19.reuse ;  /* 0x00000001ff140819 */ /* 0x100fe40000011613 */
[C-C-:B------:R-:W-:Y:S02]  /*31910*/  @P0 SHF.R.U64 R21, R18.reuse, 0x1, R19.reuse ;  /* 0x0000000112150819 */ /* 0x140fe40000001213 */
[----:B------:R-:W-:-:S02]  /*31920*/  @P0 SHF.L.U64.HI R22, R18, R61, R19 ;  /* 0x0000003d12160219 */ /* 0x000fc40000010213 */
[----:B------:R-:W-:Y:S02]  /*31930*/  @P0 SHF.R.U32.HI R27, RZ, R15, R58 ;  /* 0x0000000fff1b0219 */ /* 0x000fe4000001163a */
[----:B------:R-:W-:Y:S02]  /*31940*/  @P0 LOP3.LUT R18, R23, R24, RZ, 0xfc, !PT ;  /* 0x0000001817120212 */ /* 0x000fe400078efcff */
[----:B0-----:R-:W-:Y:S02]  /*31950*/  @P0 SHF.L.U32 R25, R16, R61, RZ ;  /* 0x0000003d10190219 */ /* 0x001fe400000006ff */
[--C-:B------:R-:W-:Y:S02]  /*31960*/  @P0 SHF.R.U64 R58, R21, R15, R20.reuse ;  /* 0x0000000f153a0219 */ /* 0x100fe40000001214 */
[----:B------:R-:W-:Y:S02]  /*31970*/  @P0 LOP3.LUT R19, R22, R27, RZ, 0xfc, !PT ;  /* 0x0000001b16130212 */ /* 0x000fe400078efcff */
[----:B------:R-:W-:Y:S01]  /*31980*/  @P0 SHF.R.U32.HI R20, RZ, R15, R20 ;  /* 0x0000000fff140219 */ /* 0x000fe20000011614 */
[----:B------:R-:W-:Y:S01]  /*31990*/  IMAD.SHL.U32 R15, R18, 0x4, RZ ;  /* 0x00000004120f7824 */ /* 0x000fe200078e00ff */
[----:B------:R-:W-:-:S02]  /*319a0*/  @P0 SHF.L.U64.HI R61, R16, R61, R17 ;  /* 0x0000003d103d0219 */ /* 0x000fc40000010211 */
[----:B------:R-:W-:Y:S02]  /*319b0*/  @P0 LOP3.LUT R16, R25, R58, RZ, 0xfc, !PT ;  /* 0x0000003a19100212 */ /* 0x000fe400078efcff */
[----:B------:R-:W-:Y:S02]  /*319c0*/  SHF.L.U64.HI R18, R18, 0x2, R19 ;  /* 0x0000000212127819 */ /* 0x000fe40000010213 */
[----:B------:R-:W-:Y:S02]  /*319d0*/  @P0 LOP3.LUT R17, R61, R20, RZ, 0xfc, !PT ;  /* 0x000000143d110212 */ /* 0x000fe400078efcff */
[----:B------:R-:W-:Y:S02]  /*319e0*/  SHF.L.W.U32.HI R19, R19, 0x2, R16 ;  /* 0x0000000213137819 */ /* 0x000fe40000010e10 */
[----:B------:R-:W-:Y:S02]  /*319f0*/  IADD3 RZ, P0, PT, RZ, -R15, RZ ;  /* 0x8000000fffff7210 */ /* 0x000fe40007f1e0ff */
[----:B------:R-:W-:-:S02]  /*31a00*/  LOP3.LUT R21, RZ, R18, RZ, 0x33, !PT ;  /* 0x00000012ff157212 */ /* 0x000fc400078e33ff */
[----:B------:R-:W-:Y:S02]  /*31a10*/  SHF.L.W.U32.HI R20, R16, 0x2, R17 ;  /* 0x0000000210147819 */ /* 0x000fe40000010e11 */
[----:B------:R-:W-:Y:S02]  /*31a20*/  LOP3.LUT R22, RZ, R19, RZ, 0x33, !PT ;  /* 0x00000013ff167212 */ /* 0x000fe400078e33ff */
[----:B------:R-:W-:Y:S02]  /*31a30*/  IADD3.X R21, P0, PT, RZ, R21, RZ, P0, !PT ;  /* 0x00000015ff157210 */ /* 0x000fe4000071e4ff */
[----:B------:R-:W-:Y:S02]  /*31a40*/  LOP3.LUT R23, RZ, R20, RZ, 0x33, !PT ;  /* 0x00000014ff177212 */ /* 0x000fe400078e33ff */
[----:B------:R-:W-:Y:S02]  /*31a50*/  ISETP.GT.U32.AND P2, PT, R19, -0x1, PT ;  /* 0xffffffff1300780c */ /* 0x000fe40003f44070 */
[----:B------:R-:W-:-:S02]  /*31a60*/  IADD3.X R22, P1, PT, RZ, R22, RZ, P0, !PT ;  /* 0x00000016ff167210 */ /* 0x000fc4000073e4ff */
[C---:B------:R-:W-:Y:S02]  /*31a70*/  ISETP.GT.AND.EX P0, PT, R20.reuse, -0x1, PT, P2 ;  /* 0xffffffff1400780c */ /* 0x040fe40003f04320 */
[----:B------:R-:W-:Y:S02]  /*31a80*/  IADD3.X R23, PT, PT, RZ, R23, RZ, P1, !PT ;  /* 0x00000017ff177210 */ /* 0x000fe40000ffe4ff */
[----:B------:R-:W-:Y:S02]  /*31a90*/  SEL R19, R19, R22, P0 ;  /* 0x0000001613137207 */ /* 0x000fe40000000000 */
[----:B------:R-:W-:Y:S02]  /*31aa0*/  SEL R16, R20, R23, P0 ;  /* 0x0000001714107207 */ /* 0x000fe40000000000 */
[----:B------:R-:W-:Y:S02]  /*31ab0*/  SEL R18, R18, R21, P0 ;  /* 0x0000001512127207 */ /* 0x000fe40000000000 */
[----:B------:R-:W-:-:S03]  /*31ac0*/  ISETP.NE.U32.AND P1, PT, R16, RZ, PT ;  /* 0x000000ff1000720c */ /* 0x000fc60003f25070 */
[----:B------:R-:W-:Y:S01]  /*31ad0*/  @!P0 IMAD.MOV R15, RZ, RZ, -R15 ;  /* 0x000000ffff0f8224 */ /* 0x000fe200078e0a0f */
[----:B------:R-:W-:-:S04]  /*31ae0*/  SEL R24, R19, R16, !P1 ;  /* 0x0000001013187207 */ /* 0x000fc80004800000 */
[----:B------:R-:W0:Y:S02]  /*31af0*/  FLO.U32 R22, R24 ;  /* 0x0000001800167300 */ /* 0x000e2400000e0000 */
[C---:B0-----:R-:W-:Y:S02]  /*31b00*/  IADD3 R23, PT, PT, -R22.reuse, 0x1f, RZ ;  /* 0x0000001f16177810 */ /* 0x041fe40007ffe1ff */
[----:B------:R-:W-:-:S03]  /*31b10*/  IADD3 R22, PT, PT, -R22, 0x3f, RZ ;  /* 0x0000003f16167810 */ /* 0x000fc60007ffe1ff */
[----:B------:R-:W-:-:S05]  /*31b20*/  @P1 IMAD.MOV R22, RZ, RZ, R23 ;  /* 0x000000ffff161224 */ /* 0x000fca00078e0217 */
[----:B------:R-:W-:-:S13]  /*31b30*/  ISETP.NE.AND P1, PT, R22, RZ, PT ;  /* 0x000000ff1600720c */ /* 0x000fda0003f25270 */
[----:B------:R-:W-:Y:S05]  /*31b40*/  @!P1 BRA `(.L_x_840) ;  /* 0x0000000000289947 */ /* 0x000fea0003800000 */
[C---:B------:R-:W-:Y:S02]  /*31b50*/  LOP3.LUT R24, R22.reuse, 0x3f, RZ, 0xc0, !PT ;  /* 0x0000003f16187812 */ /* 0x040fe400078ec0ff */
[--C-:B------:R-:W-:Y:S02]  /*31b60*/  SHF.R.U64 R15, R15, 0x1, R18.reuse ;  /* 0x000000010f0f7819 */ /* 0x100fe40000001212 */
[----:B------:R-:W-:Y:S02]  /*31b70*/  SHF.R.U32.HI R18, RZ, 0x1, R18 ;  /* 0x00000001ff127819 */ /* 0x000fe40000011612 */
[----:B------:R-:W-:Y:S02]  /*31b80*/  LOP3.LUT R21, R22, 0x3f, RZ, 0xc, !PT ;  /* 0x0000003f16157812 */ /* 0x000fe400078e0cff */
[CC--:B------:R-:W-:Y:S02]  /*31b90*/  SHF.L.U64.HI R16, R19.reuse, R24.reuse, R16 ;  /* 0x0000001813107219 */ /* 0x0c0fe40000010210 */
[----:B------:R-:W-:-:S02]  /*31ba0*/  SHF.L.U32 R19, R19, R24, RZ ;  /* 0x0000001813137219 */ /* 0x000fc400000006ff */
[-CC-:B------:R-:W-:Y:S02]  /*31bb0*/  SHF.R.U64 R24, R15, R21.reuse, R18.reuse ;  /* 0x000000150f187219 */ /* 0x180fe40000001212 */
[----:B------:R-:W-:Y:S02]  /*31bc0*/  SHF.R.U32.HI R21, RZ, R21, R18 ;  /* 0x00000015ff157219 */ /* 0x000fe40000011612 */
[----:B------:R-:W-:Y:S02]  /*31bd0*/  LOP3.LUT R19, R19, R24, RZ, 0xfc, !PT ;  /* 0x0000001813137212 */ /* 0x000fe400078efcff */
[----:B------:R-:W-:-:S07]  /*31be0*/  LOP3.LUT R16, R16, R21, RZ, 0xfc, !PT ;  /* 0x0000001510107212 */ /* 0x000fce00078efcff */
.L_x_840:
[----:B------:R-:W-:Y:S05]  /*31bf0*/  BSYNC.RECONVERGENT B0 ;  /* 0x0000000000007941 */ /* 0x000fea0003800200 */
.L_x_839:
[----:B------:R-:W-:Y:S01]  /*31c00*/  IMAD.WIDE.U32 R60, R19, 0x2168c235, RZ ;  /* 0x2168c235133c7825 */ /* 0x000fe200078e00ff */
[----:B------:R-:W-:-:S03]  /*31c10*/  SHF.R.U32.HI R17, RZ, 0x1e, R17 ;  /* 0x0000001eff117819 */ /* 0x000fc60000011611 */
[----:B------:R-:W-:Y:S01]  /*31c20*/  IMAD.MOV.U32 R24, RZ, RZ, R61 ;  /* 0x000000ffff187224 */ /* 0x000fe200078e003d */
[----:B------:R-:W-:Y:S01]  /*31c30*/  IADD3 RZ, P1, PT, R60, R60, RZ ;  /* 0x0000003c3cff7210 */ /* 0x000fe20007f3e0ff */
[----:B------:R-:W-:Y:S01]  /*31c40*/  IMAD.MOV.U32 R25, RZ, RZ, RZ ;  /* 0x000000ffff197224 */ /* 0x000fe200078e00ff */
[----:B------:R-:W-:Y:S01]  /*31c50*/  LEA.HI R17, R20, R17, RZ, 0x1 ;  /* 0x0000001114117211 */ /* 0x000fe200078f08ff */
[----:B------:R-:W-:-:S04]  /*31c60*/  IMAD.HI.U32 R15, R16, -0x36f0255e, RZ ;  /* 0xc90fdaa2100f7827 */ /* 0x000fc800078e00ff */
[----:B------:R-:W-:-:S04]  /*31c70*/  IMAD.WIDE.U32 R24, R19, -0x36f0255e, R24 ;  /* 0xc90fdaa213187825 */ /* 0x000fc800078e0018 */
[C---:B------:R-:W-:Y:S02]  /*31c80*/  IMAD R19, R16.reuse, -0x36f0255e, RZ ;  /* 0xc90fdaa210137824 */ /* 0x040fe400078e02ff */
[----:B------:R-:W-:-:S05]  /*31c90*/  IMAD.WIDE.U32 R24, P2, R16, 0x2168c235, R24 ;  /* 0x2168c23510187825 */ /* 0x000fca0007840018 */
[----:B------:R-:W-:Y:S02]  /*31ca0*/  IADD3.X R15, PT, PT, R15, RZ, RZ, P2, !PT ;  /* 0x000000ff0f0f7210 */ /* 0x000fe400017fe4ff */
[----:B------:R-:W-:Y:S02]  /*31cb0*/  IADD3 R19, P2, PT, R19, R25, RZ ;  /* 0x0000001913137210 */ /* 0x000fe40007f5e0ff */
[----:B------:R-:W-:Y:S02]  /*31cc0*/  IADD3.X RZ, P1, PT, R24, R24, RZ, P1, !PT ;  /* 0x0000001818ff7210 */ /* 0x000fe40000f3e4ff */
[C---:B------:R-:W-:Y:S01]  /*31cd0*/  ISETP.GT.U32.AND P3, PT, R19.reuse, RZ, PT ;  /* 0x000000ff1300720c */ /* 0x040fe20003f64070 */
[----:B------:R-:W-:Y:S01]  /*31ce0*/  IMAD.X R18, RZ, RZ, R15, P2 ;  /* 0x000000ffff127224 */ /* 0x000fe200010e060f */
[----:B------:R-:W-:-:S04]  /*31cf0*/  IADD3.X R16, P2, PT, R19, R19, RZ, P1, !PT ;  /* 0x0000001313107210 */ /* 0x000fc80000f5e4ff */
[C---:B------:R-:W-:Y:S01]  /*31d00*/  ISETP.GT.AND.EX P1, PT, R18.reuse, RZ, PT, P3 ;  /* 0x000000ff1200720c */ /* 0x040fe20003f24330 */
[----:B------:R-:W-:-:S03]  /*31d10*/  IMAD.X R15, R18, 0x1, R18, P2 ;  /* 0x00000001120f7824 */ /* 0x000fc600010e0612 */
[----:B------:R-:W-:Y:S02]  /*31d20*/  SEL R16, R16, R19, P1 ;  /* 0x0000001310107207 */ /* 0x000fe40000800000 */
[----:B------:R-:W-:Y:S02]  /*31d30*/  SEL R15, R15, R18, P1 ;  /* 0x000000120f0f7207 */ /* 0x000fe40000800000 */
[----:B------:R-:W-:-:S05]  /*31d40*/  IADD3 R19, P2, PT, R16, 0x1, RZ ;  /* 0x0000000110137810 */ /* 0x000fca0007f5e0ff */
[----:B------:R-:W-:Y:S01]  /*31d50*/  IMAD.X R16, RZ, RZ, R15, P2 ;  /* 0x000000ffff107224 */ /* 0x000fe200010e060f */
[----:B------:R-:W-:Y:S02]  /*31d60*/  SEL R15, RZ, 0xffffffff, !P1 ;  /* 0xffffffffff0f7807 */ /* 0x000fe40004800000 */
[----:B------:R-:W-:Y:S02]  /*31d70*/  LOP3.LUT P1, R18, R59, 0x80000000, RZ, 0xc0, !PT ;  /* 0x800000003b127812 */ /* 0x000fe4000782c0ff */
[----:B------:R-:W-:Y:S01]  /*31d80*/  SHF.R.U64 R19, R19, 0xa, R16 ;  /* 0x0000000a13137819 */ /* 0x000fe20000001210 */
[----:B------:R-:W-:Y:S01]  /*31d90*/  IMAD.IADD R15, R15, 0x1, -R22 ;  /* 0x000000010f0f7824 */ /* 0x000fe200078e0a16 */
[----:B------:R-:W-:Y:S02]  /*31da0*/  @!P0 LOP3.LUT R18, R18, 0x80000000, RZ, 0x3c, !PT ;  /* 0x8000000012128812 */ /* 0x000fe400078e3cff */
[----:B------:R-:W-:Y:S02]  /*31db0*/  IADD3 R19, P2, PT, R19, 0x1, RZ ;  /* 0x0000000113137810 */ /* 0x000fe40007f5e0ff */
[----:B------:R-:W-:-:S02]  /*31dc0*/  SHF.L.U32 R15, R15, 0x14, RZ ;  /* 0x000000140f0f7819 */ /* 0x000fc400000006ff */
[----:B------:R-:W-:-:S03]  /*31dd0*/  LEA.HI.X R16, R16, RZ, RZ, 0x16, P2 ;  /* 0x000000ff10107211 */ /* 0x000fc600010fb4ff */
[----:B------:R-:W-:Y:S01]  /*31de0*/  @P1 IMAD.MOV R17, RZ, RZ, -R17 ;  /* 0x000000ffff111224 */ /* 0x000fe200078e0a11 */
[--C-:B------:R-:W-:Y:S02]  /*31df0*/  SHF.R.U64 R19, R19, 0x1, R16.reuse ;  /* 0x0000000113137819 */ /* 0x100fe40000001210 */
[----:B------:R-:W-:Y:S02]  /*31e00*/  SHF.R.U32.HI R22, RZ, 0x1, R16 ;  /* 0x00000001ff167819 */ /* 0x000fe40000011610 */
[----:B------:R-:W-:-:S04]  /*31e10*/  IADD3 R16, P2, P3, RZ, RZ, R19 ;  /* 0x000000ffff107210 */ /* 0x000fc80007b5e013 */
[----:B------:R-:W-:-:S04]  /*31e20*/  IADD3.X R15, PT, PT, R15, 0x3fe00000, R22, P2, P3 ;  /* 0x3fe000000f0f7810 */ /* 0x000fc800017e6416 */
[----:B------:R-:W-:-:S07]  /*31e30*/  LOP3.LUT R59, R15, R18, RZ, 0xfc, !PT ;  /* 0x000000120f3b7212 */ /* 0x000fce00078efcff */
.L_x_834:
[----:B------:R-:W-:Y:S02]  /*31e40*/  IMAD.MOV.U32 R27, RZ, RZ, 0x0 ;  /* 0x00000000ff1b7424 */ /* 0x000fe400078e00ff */
[----:B------:R-:W-:Y:S02]  /*31e50*/  IMAD.MOV.U32 R58, RZ, RZ, R16 ;  /* 0x000000ffff3a7224 */ /* 0x000fe400078e0010 */
[----:B------:R-:W-:Y:S05]  /*31e60*/  RET.REL.NODEC R26 `(ccd) ;  /* 0xfffffce01a647950 */ /* 0x000fea0003c3ffff */
.L_x_841:
[----:B------:R-:W-:-:S00]  /*31e70*/  BRA `(.L_x_841) ;  /* 0xfffffffc00fc7947 */ /* 0x000fc0000383ffff */
[----:B------:R-:W-:-:S00]  /*31e80*/  NOP ;  /* 0x0000000000007918 */ /* 0x000fc00000000000 */
[----:B------:R-:W-:-:S00]  /*31e90*/  NOP ;  /* 0x0000000000007918 */ /* 0x000fc00000000000 */
[----:B------:R-:W-:-:S00]  /*31ea0*/  NOP ;  /* 0x0000000000007918 */ /* 0x000fc00000000000 */
[----:B------:R-:W-:-:S00]  /*31eb0*/  NOP ;  /* 0x0000000000007918 */ /* 0x000fc00000000000 */
[----:B------:R-:W-:-:S00]  /*31ec0*/  NOP ;  /* 0x0000000000007918 */ /* 0x000fc00000000000 */
[----:B------:R-:W-:-:S00]  /*31ed0*/  NOP ;  /* 0x0000000000007918 */ /* 0x000fc00000000000 */
[----:B------:R-:W-:-:S00]  /*31ee0*/  NOP ;  /* 0x0000000000007918 */ /* 0x000fc00000000000 */
[----:B------:R-:W-:-:S00]  /*31ef0*/  NOP ;  /* 0x0000000000007918 */ /* 0x000fc00000000000 */
.L_x_845:


//--------------------- .nv.global.init           --------------------------
	.section	.nv.global.init,"aw",@progbits
	.align	8
.nv.global.init:
	.type		__cudart_i2opi_d,@object
	.size		__cudart_i2opi_d,(.L_0 - __cudart_i2opi_d)
__cudart_i2opi_d:
        /*0000*/ 	.byte	0x08, 0x5d, 0x8d, 0x1f, 0xb1, 0x5f, 0xfb, 0x6b, 0xea, 0x92, 0x52, 0x8a, 0xf7, 0x39, 0x07, 0x3d
        /* <DEDUP_REMOVED lines=8> */
.L_0:


//--------------------- .nv.shared.ccd            --------------------------
	.section	.nv.shared.ccd,"aw",@nobits
	.sectionflags	@""
	.align	16
	.zero		1024


//--------------------- .nv.shared.reserved.0     --------------------------
	.section	.nv.shared.reserved.0,"aw",@nobits
	.weak		__nv_reservedSMEM_offset_0_alias
	.size		__nv_reservedSMEM_offset_0_alias, 0, 64
	.other		__nv_reservedSMEM_offset_0_alias,@"STO_CUDA_RESERVED_SHARED STV_DEFAULT"
__nv_reservedSMEM_offset_0_alias:
	.zero		0
	.zero		64


//--------------------- .nv.constant0.ccd         --------------------------
	.section	.nv.constant0.ccd,"a",@progbits
	.sectionflags	@""
	.align	4
.nv.constant0.ccd:
	.zero		928


//--------------------- SYMBOLS --------------------------

	.type		.nv.reservedSmem.offset0,@object
	.size		.nv.reservedSmem.offset0,0x4
	.type		.nv.reservedSmem.cap,@object
	.size		.nv.reservedSmem.cap,0x4
